def matmul_kernel(
    a_ptr,
    b_ptr,
    c_ptr,
    M,
    N,
    K,
    stride_am,
    stride_ak,
    stride_bk,
    stride_bn,
    stride_cm,
    stride_cn,
    BLOCK_M: tl.constexpr,
    BLOCK_N: tl.constexpr,
    BLOCK_K: tl.constexpr,
    GROUP_M: tl.constexpr,
):
    pid = tl.program_id(axis=0)
    num_pid_m = tl.cdiv(M, BLOCK_M)
    num_pid_n = tl.cdiv(N, BLOCK_N)
    num_pid_in_group = GROUP_M * num_pid_n
    group_id = pid // num_pid_in_group
    first_pid_m = group_id * GROUP_M
    group_size_m = min(num_pid_m - first_pid_m, GROUP_M)
    pid_m = first_pid_m + ((pid % num_pid_in_group) % group_size_m)
    pid_n = (pid % num_pid_in_group) // group_size_m

    offs_am = (pid_m * BLOCK_M + tl.arange(0, BLOCK_M)) % M
    offs_bn = (pid_n * BLOCK_N + tl.arange(0, BLOCK_N)) % N
    offs_k = tl.arange(0, BLOCK_K)
    a_ptrs = a_ptr + offs_am[:, None] * stride_am + offs_k[None, :] * stride_ak
    b_ptrs = b_ptr + offs_k[:, None] * stride_bk + offs_bn[None, :] * stride_bn

    acc = tl.zeros((BLOCK_M, BLOCK_N), dtype=tl.float32)
    for kk in range(0, tl.cdiv(K, BLOCK_K)):
        a = tl.load(a_ptrs, mask=offs_k[None, :] < K - kk * BLOCK_K, other=0.0)
        b = tl.load(b_ptrs, mask=offs_k[:, None] < K - kk * BLOCK_K, other=0.0)
        acc = tl.dot(a, b, acc)
        a_ptrs += BLOCK_K * stride_ak
        b_ptrs += BLOCK_K * stride_bk

    c = acc.to(c_ptr.dtype.element_ty)
    offs_cm = pid_m * BLOCK_M + tl.arange(0, BLOCK_M)
    offs_cn = pid_n * BLOCK_N + tl.arange(0, BLOCK_N)
    c_ptrs = c_ptr + offs_cm[:, None] * stride_cm + offs_cn[None, :] * stride_cn
    mask = (offs_cm[:, None] < M) & (offs_cn[None, :] < N)
    tl.store(c_ptrs, c, mask=mask)

# config = {"BLOCK_K": 128, "BLOCK_M": 16, "BLOCK_N": 512, "GROUP_M": 8, "arch": "sm_90", "dtype": "fp8e4m3", "num_ctas": 1, "num_stages": 3, "num_warps": 4}
# arch = sm_90


// ===== COMPILED SASS (sm_90a) =====

	.target	sm_90a

	.elftype	@"ET_EXEC"


//--------------------- .note.nv.tkinfo           --------------------------
	.section	.note.nv.tkinfo,"",@"SHT_NOTE"
	.sectionflags	@"SHF_NOTE_NV_TKINFO"
	.tkinfo
        /*0018*/ 	.word	0x00000002
        /*0030*/ 	.string	""
        /*0030*/ 	.string	"ptxas"
        /*0030*/ 	.string	"Cuda compilation tools, release 13.0, V13.0.88"
        /*0030*/ 	.string	"Build cuda_13.0.r13.0/compiler.36424714_0"
        /*0030*/ 	.string	"-v  -suppress-debug-info  -lineinfo  -arch sm_90a "



//--------------------- .note.nv.cuinfo           --------------------------
	.section	.note.nv.cuinfo,"",@"SHT_NOTE"
	.sectionflags	@"SHF_NOTE_NV_CUINFO"
        /*0018*/ 	.short	0x0002
        /*001a*/ 	.short	0x005a
        /*001c*/ 	.short	0x0082
	.zero		2


//--------------------- .nv.info                  --------------------------
	.section	.nv.info,"",@"SHT_CUDA_INFO"
	.align	4


	//----- nvinfo : EIATTR_REGCOUNT
	.align		4
        /*0000*/ 	.byte	0x04, 0x2f
        /*0002*/ 	.short	(.L_1 - .L_0)
	.align		4
.L_0:
        /*0004*/ 	.word	index@(matmul_kernel)
        /*0008*/ 	.word	0x00000020


	//----- nvinfo : EIATTR_FRAME_SIZE
	.align		4
.L_1:
        /*000c*/ 	.byte	0x04, 0x11
        /*000e*/ 	.short	(.L_3 - .L_2)
	.align		4
.L_2:
        /*0010*/ 	.word	index@(matmul_kernel)
        /*0014*/ 	.word	0x000028a0


	//----- nvinfo : EIATTR_MIN_STACK_SIZE
	.align		4
.L_3:
        /*0018*/ 	.byte	0x04, 0x12
        /*001a*/ 	.short	(.L_5 - .L_4)
	.align		4
.L_4:
        /*001c*/ 	.word	index@(matmul_kernel)
        /*0020*/ 	.word	0x000028a0
.L_5:


//--------------------- .nv.compat                --------------------------
	.section	.nv.compat,"",@"SHT_CUDA_COMPAT_INFO"
	.align	4
        /*0000*/ 	.byte	0x02, 0x09, 0x01, 0x00, 0x02, 0x02, 0x02, 0x00, 0x02, 0x05, 0x05, 0x00, 0x03, 0x07, 0x01, 0x01
        /*0010*/ 	.byte	0x02, 0x03, 0x00, 0x00, 0x02, 0x06, 0x01, 0x00, 0x04, 0x0b, 0x08, 0x00, 0x00, 0x00, 0x00, 0x00
        /*0020*/ 	.byte	0x00, 0x00, 0x00, 0x00


//--------------------- .nv.info.matmul_kernel    --------------------------
	.section	.nv.info.matmul_kernel,"",@"SHT_CUDA_INFO"
	.sectionflags	@""
	.align	4


	//----- nvinfo : EIATTR_CUDA_API_VERSION
	.align		4
        /*0000*/ 	.byte	0x04, 0x37
        /*0002*/ 	.short	(.L_7 - .L_6)
.L_6:
        /*0004*/ 	.word	0x00000082


	//----- nvinfo : EIATTR_KPARAM_INFO
	.align		4
.L_7:
        /*0008*/ 	.byte	0x04, 0x17
        /*000a*/ 	.short	(.L_9 - .L_8)
.L_8:
        /*000c*/ 	.word	0x00000000
        /*0010*/ 	.short	0x000d
        /*0012*/ 	.short	0x0048
        /*0014*/ 	.byte	0x00, 0xf4, 0x21, 0x00


	//----- nvinfo : EIATTR_KPARAM_INFO
	.align		4
.L_9:
        /*0018*/ 	.byte	0x04, 0x17
        /*001a*/ 	.short	(.L_11 - .L_10)
.L_10:
        /*001c*/ 	.word	0x00000000
        /*0020*/ 	.short	0x000c
        /*0022*/ 	.short	0x0040
        /*0024*/ 	.byte	0x00, 0xf4, 0x21, 0x00


	//----- nvinfo : EIATTR_KPARAM_INFO
	.align		4
.L_11:
        /*0028*/ 	.byte	0x04, 0x17
        /*002a*/ 	.short	(.L_13 - .L_12)
.L_12:
        /*002c*/ 	.word	0x00000000
        /*0030*/ 	.short	0x000b
        /*0032*/ 	.short	0x0038
        /*0034*/ 	.byte	0x00, 0xf0, 0x11, 0x00


	//----- nvinfo : EIATTR_KPARAM_INFO
	.align		4
.L_13:
        /*0038*/ 	.byte	0x04, 0x17
        /*003a*/ 	.short	(.L_15 - .L_14)
.L_14:
        /*003c*/ 	.word	0x00000000
        /*0040*/ 	.short	0x000a
        /*0042*/ 	.short	0x0034
        /*0044*/ 	.byte	0x00, 0xf0, 0x11, 0x00


	//----- nvinfo : EIATTR_KPARAM_INFO
	.align		4
.L_15:
        /*0048*/ 	.byte	0x04, 0x17
        /*004a*/ 	.short	(.L_17 - .L_16)
.L_16:
        /*004c*/ 	.word	0x00000000
        /*0050*/ 	.short	0x0009
        /*0052*/ 	.short	0x0030
        /*0054*/ 	.byte	0x00, 0xf0, 0x11, 0x00


	//----- nvinfo : EIATTR_KPARAM_INFO
	.align		4
.L_17:
        /*0058*/ 	.byte	0x04, 0x17
        /*005a*/ 	.short	(.L_19 - .L_18)
.L_18:
        /*005c*/ 	.word	0x00000000
        /*0060*/ 	.short	0x0008
        /*0062*/ 	.short	0x002c
        /*0064*/ 	.byte	0x00, 0xf0, 0x11, 0x00


	//----- nvinfo : EIATTR_KPARAM_INFO
	.align		4
.L_19:
        /*0068*/ 	.byte	0x04, 0x17
        /*006a*/ 	.short	(.L_21 - .L_20)
.L_20:
        /*006c*/ 	.word	0x00000000
        /*0070*/ 	.short	0x0007
        /*0072*/ 	.short	0x0028
        /*0074*/ 	.byte	0x00, 0xf0, 0x11, 0x00


	//----- nvinfo : EIATTR_KPARAM_INFO
	.align		4
.L_21:
        /*0078*/ 	.byte	0x04, 0x17
        /*007a*/ 	.short	(.L_23 - .L_22)
.L_22:
        /*007c*/ 	.word	0x00000000
        /*0080*/ 	.short	0x0006
        /*0082*/ 	.short	0x0024
        /*0084*/ 	.byte	0x00, 0xf0, 0x11, 0x00


	//----- nvinfo : EIATTR_KPARAM_INFO
	.align		4
.L_23:
        /*0088*/ 	.byte	0x04, 0x17
        /*008a*/ 	.short	(.L_25 - .L_24)
.L_24:
        /*008c*/ 	.word	0x00000000
        /*0090*/ 	.short	0x0005
        /*0092*/ 	.short	0x0020
        /*0094*/ 	.byte	0x00, 0xf0, 0x11, 0x00


	//----- nvinfo : EIATTR_KPARAM_INFO
	.align		4
.L_25:
        /*0098*/ 	.byte	0x04, 0x17
        /*009a*/ 	.short	(.L_27 - .L_26)
.L_26:
        /*009c*/ 	.word	0x00000000
        /*00a0*/ 	.short	0x0004
        /*00a2*/ 	.short	0x001c
        /*00a4*/ 	.byte	0x00, 0xf0, 0x11, 0x00


	//----- nvinfo : EIATTR_KPARAM_INFO
	.align		4
.L_27:
        /*00a8*/ 	.byte	0x04, 0x17
        /*00aa*/ 	.short	(.L_29 - .L_28)
.L_28:
        /*00ac*/ 	.word	0x00000000
        /*00b0*/ 	.short	0x0003
        /*00b2*/ 	.short	0x0018
        /*00b4*/ 	.byte	0x00, 0xf0, 0x11, 0x00


	//----- nvinfo : EIATTR_KPARAM_INFO
	.align		4
.L_29:
        /*00b8*/ 	.byte	0x04, 0x17
        /*00ba*/ 	.short	(.L_31 - .L_30)
.L_30:
        /*00bc*/ 	.word	0x00000000
        /*00c0*/ 	.short	0x0002
        /*00c2*/ 	.short	0x0010
        /*00c4*/ 	.byte	0x00, 0xf4, 0x21, 0x00


	//----- nvinfo : EIATTR_KPARAM_INFO
	.align		4
.L_31:
        /*00c8*/ 	.byte	0x04, 0x17
        /*00ca*/ 	.short	(.L_33 - .L_32)
.L_32:
        /*00cc*/ 	.word	0x00000000
        /*00d0*/ 	.short	0x0001
        /*00d2*/ 	.short	0x0008
        /*00d4*/ 	.byte	0x00, 0xf4, 0x21, 0x00


	//----- nvinfo : EIATTR_KPARAM_INFO
	.align		4
.L_33:
        /*00d8*/ 	.byte	0x04, 0x17
        /*00da*/ 	.short	(.L_35 - .L_34)
.L_34:
        /*00dc*/ 	.word	0x00000000
        /*00e0*/ 	.short	0x0000
        /*00e2*/ 	.short	0x0000
        /*00e4*/ 	.byte	0x00, 0xf4, 0x21, 0x00


	//----- nvinfo : EIATTR_SPARSE_MMA_MASK
	.align		4
.L_35:
        /*00e8*/ 	.byte	0x03, 0x50
        /*00ea*/ 	.short	0x0000


	//----- nvinfo : EIATTR_MAXREG_COUNT
	.align		4
        /*00ec*/ 	.byte	0x03, 0x1b
        /*00ee*/ 	.short	0x00ff


	//----- nvinfo : EIATTR_NUM_BARRIERS
	.align		4
        /*00f0*/ 	.byte	0x02, 0x4c
        /*00f2*/ 	.byte	0x01
	.zero		1


	//----- nvinfo : EIATTR_ANNOTATIONS
	.align		4
        /*00f4*/ 	.byte	0x04, 0x55
        /*00f6*/ 	.short	(.L_37 - .L_36)


	//   ....[0]....
.L_36:
        /*00f8*/ 	.word	0x00000001
        /*00fc*/ 	.byte	0x20, 0x05, 0x00, 0x00, 0x01, 0x00, 0x00, 0x00, 0x30, 0x05, 0x00, 0x00, 0x01, 0x00, 0x00, 0x00
        /* <DEDUP_REMOVED lines=1587> */
        /*643c*/ 	.byte	0x20, 0x9b, 0x02, 0x00, 0x01, 0x00, 0x00, 0x00, 0x30, 0x9b, 0x02, 0x00


	//----- nvinfo : EIATTR_MERCURY_ISA_VERSION
	.align		4
.L_37:
        /*6448*/ 	.byte	0x03, 0x5f
        /*644a*/ 	.short	0x0101


	//----- nvinfo : EIATTR_EXIT_INSTR_OFFSETS
	.align		4
        /*644c*/ 	.byte	0x04, 0x1c
        /*644e*/ 	.short	(.L_39 - .L_38)


	//   ....[0]....
.L_38:
        /*6450*/ 	.word	0x00062800


	//   ....[1]....
        /*6454*/ 	.word	0x00062820


	//----- nvinfo : EIATTR_REQNTID
	.align		4
.L_39:
        /*6458*/ 	.byte	0x04, 0x10
        /*645a*/ 	.short	(.L_41 - .L_40)
.L_40:
        /*645c*/ 	.word	0x00000080
        /*6460*/ 	.word	0x00000001
        /*6464*/ 	.word	0x00000001


	//----- nvinfo : EIATTR_CBANK_PARAM_SIZE
	.align		4
.L_41:
        /*6468*/ 	.byte	0x03, 0x19
        /*646a*/ 	.short	0x0050


	//----- nvinfo : EIATTR_PARAM_CBANK
	.align		4
        /*646c*/ 	.byte	0x04, 0x0a
        /*646e*/ 	.short	(.L_43 - .L_42)
	.align		4
.L_42:
        /*6470*/ 	.word	index@(.nv.constant0.matmul_kernel)
        /*6474*/ 	.short	0x0210
        /*6476*/ 	.short	0x0050


	//----- nvinfo : EIATTR_SW_WAR
	.align		4
.L_43:
        /*6478*/ 	.byte	0x04, 0x36
        /*647a*/ 	.short	(.L_45 - .L_44)
.L_44:
        /*647c*/ 	.word	0x00000008
.L_45:


//--------------------- .nv.callgraph             --------------------------
	.section	.nv.callgraph,"",@"SHT_CUDA_CALLGRAPH"
	.align	4
	.sectionentsize	8
	.align		4
        /*0000*/ 	.word	0x00000000
	.align		4
        /*0004*/ 	.word	0xffffffff
	.align		4
        /*0008*/ 	.word	0x00000000
	.align		4
        /*000c*/ 	.word	0xfffffffe
	.align		4
        /*0010*/ 	.word	0x00000000
	.align		4
        /*0014*/ 	.word	0xfffffffd
	.align		4
        /*0018*/ 	.word	0x00000000
	.align		4
        /*001c*/ 	.word	0xfffffffc


//--------------------- .text.matmul_kernel       --------------------------
	.section	.text.matmul_kernel,"ax",@progbits
	.align	128
        .global         matmul_kernel
        .type           matmul_kernel,@function
        .size           matmul_kernel,(.L_x_4 - matmul_kernel)
        .other          matmul_kernel,@"STO_CUDA_ENTRY STV_DEFAULT"
matmul_kernel:
.text.matmul_kernel:
[----:B------:R-:W0:Y:S08]  /*0000*/  LDC R1, c[0x0][0x28] ;  /* 0x00000a00ff017b82 */ /* 0x000e300000000800 */
[----:B------:R-:W1:Y:S01]  /*0010*/  LDC.64 R4, c[0x0][0x228] ;  /* 0x00008a00ff047b82 */ /* 0x000e620000000a00 */
[----:B------:R-:W2:Y:S01]  /*0020*/  S2R R14, SR_TID.X ;  /* 0x00000000000e7919 */ /* 0x000ea20000002100 */
[----:B0-----:R-:W-:Y:S01]  /*0030*/  VIADD R1, R1, 0xffffd760 ;  /* 0xffffd76001017836 */ /* 0x001fe20000000000 */
[----:B------:R-:W-:Y:S01]  /*0040*/  ULDC.64 UR8, c[0x0][0x208] ;  /* 0x0000820000087ab9 */ /* 0x000fe20000000a00 */
[----:B-1----:R-:W-:-:S05]  /*0050*/  VIADD R0, R5, 0x1ff ;  /* 0x000001ff05007836 */ /* 0x002fca0000000000 */
[----:B------:R-:W-:-:S04]  /*0060*/  SHF.R.S32.HI R3, RZ, 0x1f, R0 ;  /* 0x0000001fff037819 */ /* 0x000fc80000011400 */
[----:B------:R-:W-:-:S04]  /*0070*/  LEA.HI R3, R3, R0, RZ, 0x9 ;  /* 0x0000000003037211 */ /* 0x000fc800078f48ff */
[----:B------:R-:W-:Y:S02]  /*0080*/  SHF.R.S32.HI R0, RZ, 0x9, R3 ;  /* 0x00000009ff007819 */ /* 0x000fe40000011403 */
[----:B------:R-:W0:Y:S03]  /*0090*/  S2R R3, SR_CTAID.X ;  /* 0x0000000000037919 */ /* 0x000e260000002500 */
[----:B------:R-:W-:-:S05]  /*00a0*/  IMAD.SHL.U32 R0, R0, 0x8, RZ ;  /* 0x0000000800007824 */ /* 0x000fca00078e00ff */
[-C--:B------:R-:W-:Y:S02]  /*00b0*/  IABS R9, R0.reuse ;  /* 0x0000000000097213 */ /* 0x080fe40000000000 */
[----:B------:R-:W-:Y:S02]  /*00c0*/  IABS R12, R0 ;  /* 0x00000000000c7213 */ /* 0x000fe40000000000 */
[----:B------:R-:W1:Y:S08]  /*00d0*/  I2F.RP R2, R9 ;  /* 0x0000000900027306 */ /* 0x000e700000209400 */
[----:B-1----:R-:W1:Y:S01]  /*00e0*/  MUFU.RCP R2, R2 ;  /* 0x0000000200027308 */ /* 0x002e620000001000 */
[----:B0-----:R-:W-:Y:S01]  /*00f0*/  IABS R10, R3 ;  /* 0x00000003000a7213 */ /* 0x001fe20000000000 */
[----:B-1----:R-:W-:-:S02]  /*0100*/  VIADD R6, R2, 0xffffffe ;  /* 0x0ffffffe02067836 */ /* 0x002fc40000000000 */
[----:B------:R-:W-:-:S04]  /*0110*/  IMAD.MOV R2, RZ, RZ, -R12 ;  /* 0x000000ffff027224 */ /* 0x000fc800078e0a0c */
[----:B------:R0:W1:Y:S02]  /*0120*/  F2I.FTZ.U32.TRUNC.NTZ R7, R6 ;  /* 0x0000000600077305 */ /* 0x000064000021f000 */
[----:B0-----:R-:W-:Y:S02]  /*0130*/  IMAD.MOV.U32 R6, RZ, RZ, RZ ;  /* 0x000000ffff067224 */ /* 0x001fe400078e00ff */
[----:B-1----:R-:W-:-:S04]  /*0140*/  IMAD.MOV R8, RZ, RZ, -R7 ;  /* 0x000000ffff087224 */ /* 0x002fc800078e0a07 */
[----:B------:R-:W-:Y:S02]  /*0150*/  IMAD R11, R8, R9, RZ ;  /* 0x00000009080b7224 */ /* 0x000fe400078e02ff */
[----:B------:R-:W-:Y:S02]  /*0160*/  IMAD.MOV.U32 R8, RZ, RZ, R10 ;  /* 0x000000ffff087224 */ /* 0x000fe400078e000a */
[----:B------:R-:W-:-:S06]  /*0170*/  IMAD.HI.U32 R7, R7, R11, R6 ;  /* 0x0000000b07077227 */ /* 0x000fcc00078e0006 */
[----:B------:R-:W-:-:S04]  /*0180*/  IMAD.HI.U32 R7, R7, R8, RZ ;  /* 0x0000000807077227 */ /* 0x000fc800078e00ff */
[----:B------:R-:W-:-:S05]  /*0190*/  IMAD R2, R7, R2, R8 ;  /* 0x0000000207027224 */ /* 0x000fca00078e0208 */
[----:B------:R-:W-:-:S13]  /*01a0*/  ISETP.GT.U32.AND P1, PT, R9, R2, PT ;  /* 0x000000020900720c */ /* 0x000fda0003f24070 */
[----:B------:R-:W-:Y:S02]  /*01b0*/  @!P1 IMAD.IADD R2, R2, 0x1, -R9 ;  /* 0x0000000102029824 */ /* 0x000fe400078e0a09 */
[----:B------:R-:W-:Y:S01]  /*01c0*/  @!P1 VIADD R7, R7, 0x1 ;  /* 0x0000000107079836 */ /* 0x000fe20000000000 */
[----:B------:R-:W-:Y:S02]  /*01d0*/  ISETP.NE.AND P1, PT, R0, RZ, PT ;  /* 0x000000ff0000720c */ /* 0x000fe40003f25270 */
[----:B------:R-:W-:Y:S02]  /*01e0*/  ISETP.GE.U32.AND P0, PT, R2, R9, PT ;  /* 0x000000090200720c */ /* 0x000fe40003f06070 */
[----:B------:R-:W-:-:S04]  /*01f0*/  LOP3.LUT R2, R3, R0, RZ, 0x3c, !PT ;  /* 0x0000000003027212 */ /* 0x000fc800078e3cff */
[----:B------:R-:W-:Y:S01]  /*0200*/  ISETP.GE.AND P2, PT, R2, RZ, PT ;  /* 0x000000ff0200720c */ /* 0x000fe20003f46270 */
[----:B------:R-:W-:-:S06]  /*0210*/  VIADD R2, R4, 0xf ;  /* 0x0000000f04027836 */ /* 0x000fcc0000000000 */
[----:B------:R-:W-:-:S04]  /*0220*/  @P0 VIADD R7, R7, 0x1 ;  /* 0x0000000107070836 */ /* 0x000fc80000000000 */
[----:B------:R-:W-:Y:S01]  /*0230*/  IMAD.MOV.U32 R6, RZ, RZ, R7 ;  /* 0x000000ffff067224 */ /* 0x000fe200078e0007 */
[----:B------:R-:W-:-:S03]  /*0240*/  SHF.R.S32.HI R7, RZ, 0x1f, R2 ;  /* 0x0000001fff077819 */ /* 0x000fc60000011402 */
[----:B------:R-:W-:Y:S01]  /*0250*/  @!P2 IMAD.MOV R6, RZ, RZ, -R6 ;  /* 0x000000ffff06a224 */ /* 0x000fe200078e0a06 */
[----:B------:R-:W-:Y:S02]  /*0260*/  @!P1 LOP3.LUT R6, RZ, R0, RZ, 0x33, !PT ;  /* 0x00000000ff069212 */ /* 0x000fe400078e33ff */
[----:B------:R-:W-:-:S03]  /*0270*/  LEA.HI R7, R7, R2, RZ, 0x4 ;  /* 0x0000000207077211 */ /* 0x000fc600078f20ff */
[----:B------:R-:W-:Y:S02]  /*0280*/  IMAD.SHL.U32 R2, R6, 0x8, RZ ;  /* 0x0000000806027824 */ /* 0x000fe400078e00ff */
[----:B------:R-:W-:-:S03]  /*0290*/  IMAD.MOV R6, RZ, RZ, -R6 ;  /* 0x000000ffff067224 */ /* 0x000fc600078e0a06 */
[----:B------:R-:W-:Y:S01]  /*02a0*/  LEA.HI.SX32 R7, R7, -R2, 0x1c ;  /* 0x8000000207077211 */ /* 0x000fe200078fe2ff */
[----:B------:R-:W-:Y:S02]  /*02b0*/  IMAD R15, R0, R6, R3 ;  /* 0x00000006000f7224 */ /* 0x000fe400078e0203 */
[----:B------:R-:W-:Y:S01]  /*02c0*/  IMAD.MOV.U32 R6, RZ, RZ, RZ ;  /* 0x000000ffff067224 */ /* 0x000fe200078e00ff */
[----:B------:R-:W-:Y:S02]  /*02d0*/  VIMNMX R8, R7, 0x8, PT ;  /* 0x0000000807087848 */ /* 0x000fe40003fe0100 */
[----:B------:R-:W-:Y:S02]  /*02e0*/  IABS R13, R15 ;  /* 0x0000000f000d7213 */ /* 0x000fe40000000000 */
[----:B------:R-:W-:-:S04]  /*02f0*/  IABS R11, R8 ;  /* 0x00000008000b7213 */ /* 0x000fc80000000000 */
[----:B------:R-:W0:Y:S08]  /*0300*/  I2F.RP R9, R11 ;  /* 0x0000000b00097306 */ /* 0x000e300000209400 */
[----:B0-----:R-:W0:Y:S02]  /*0310*/  MUFU.RCP R9, R9 ;  /* 0x0000000900097308 */ /* 0x001e240000001000 */
[----:B0-----:R-:W-:-:S06]  /*0320*/  VIADD R7, R9, 0xffffffe ;  /* 0x0ffffffe09077836 */ /* 0x001fcc0000000000 */
[----:B------:R-:W0:Y:S02]  /*0330*/  F2I.FTZ.U32.TRUNC.NTZ R7, R7 ;  /* 0x0000000700077305 */ /* 0x000e24000021f000 */
[----:B0-----:R-:W-:-:S04]  /*0340*/  IMAD.MOV R10, RZ, RZ, -R7 ;  /* 0x000000ffff0a7224 */ /* 0x001fc800078e0a07 */
[----:B------:R-:W-:-:S04]  /*0350*/  IMAD.MOV.U32 R0, RZ, RZ, R10 ;  /* 0x000000ffff007224 */ /* 0x000fc800078e000a */
[----:B------:R-:W-:Y:S01]  /*0360*/  IMAD R3, R0, R11, RZ ;  /* 0x0000000b00037224 */ /* 0x000fe200078e02ff */
[----:B------:R-:W-:-:S03]  /*0370*/  IABS R0, R8 ;  /* 0x0000000800007213 */ /* 0x000fc60000000000 */
[----:B------:R-:W-:Y:S02]  /*0380*/  IMAD.HI.U32 R6, R7, R3, R6 ;  /* 0x0000000307067227 */ /* 0x000fe400078e0006 */
[----:B------:R-:W0:Y:S02]  /*0390*/  LDC R7, c[0x0][0x230] ;  /* 0x00008c00ff077b82 */ /* 0x000e240000000800 */
[----:B------:R-:W-:Y:S02]  /*03a0*/  IMAD.MOV R0, RZ, RZ, -R0 ;  /* 0x000000ffff007224 */ /* 0x000fe400078e0a00 */
[----:B------:R-:W-:-:S04]  /*03b0*/  IMAD.HI.U32 R6, R6, R13, RZ ;  /* 0x0000000d06067227 */ /* 0x000fc800078e00ff */
[----:B------:R-:W-:-:S05]  /*03c0*/  IMAD R0, R6, R0, R13 ;  /* 0x0000000006007224 */ /* 0x000fca00078e020d */
[----:B------:R-:W-:Y:S01]  /*03d0*/  ISETP.GT.U32.AND P1, PT, R11, R0, PT ;  /* 0x000000000b00720c */ /* 0x000fe20003f24070 */
[----:B0-----:R-:W-:-:S12]  /*03e0*/  VIADD R7, R7, 0x7f ;  /* 0x0000007f07077836 */ /* 0x001fd80000000000 */
[----:B------:R-:W-:Y:S02]  /*03f0*/  @!P1 IMAD.IADD R0, R0, 0x1, -R11 ;  /* 0x0000000100009824 */ /* 0x000fe400078e0a0b */
[----:B------:R-:W-:Y:S01]  /*0400*/  @!P1 VIADD R6, R6, 0x1 ;  /* 0x0000000106069836 */ /* 0x000fe20000000000 */
[----:B------:R-:W-:Y:S02]  /*0410*/  ISETP.NE.AND P1, PT, R8, RZ, PT ;  /* 0x000000ff0800720c */ /* 0x000fe40003f25270 */
[----:B------:R-:W-:Y:S02]  /*0420*/  ISETP.GE.U32.AND P0, PT, R0, R11, PT ;  /* 0x0000000b0000720c */ /* 0x000fe40003f06070 */
[----:B------:R-:W-:-:S04]  /*0430*/  LOP3.LUT R0, R15, R8, RZ, 0x3c, !PT ;  /* 0x000000080f007212 */ /* 0x000fc800078e3cff */
[----:B------:R-:W-:Y:S02]  /*0440*/  ISETP.GE.AND P2, PT, R0, RZ, PT ;  /* 0x000000ff0000720c */ /* 0x000fe40003f46270 */
[----:B--2---:R-:W-:-:S05]  /*0450*/  LOP3.LUT R0, R14, 0xf, RZ, 0xc0, !PT ;  /* 0x0000000f0e007812 */ /* 0x004fca00078ec0ff */
[----:B------:R-:W-:Y:S01]  /*0460*/  @P0 VIADD R6, R6, 0x1 ;  /* 0x0000000106060836 */ /* 0x000fe20000000000 */
[----:B------:R-:W-:-:S05]  /*0470*/  ISETP.GT.AND P0, PT, R7, 0x7f, PT ;  /* 0x0000007f0700780c */ /* 0x000fca0003f04270 */
[----:B------:R-:W-:Y:S01]  /*0480*/  @!P2 IMAD.MOV R6, RZ, RZ, -R6 ;  /* 0x000000ffff06a224 */ /* 0x000fe200078e0a06 */
[----:B------:R-:W-:-:S05]  /*0490*/  @!P1 LOP3.LUT R6, RZ, R8, RZ, 0x33, !PT ;  /* 0x00000008ff069212 */ /* 0x000fca00078e33ff */
[----:B------:R-:W-:-:S04]  /*04a0*/  IMAD.MOV R3, RZ, RZ, -R6 ;  /* 0x000000ffff037224 */ /* 0x000fc800078e0a06 */
[----:B------:R-:W-:Y:S01]  /*04b0*/  IMAD R3, R8, R3, R15 ;  /* 0x0000000308037224 */ /* 0x000fe200078e020f */
[----:B------:R-:W-:-:S03]  /*04c0*/  SHF.R.U32.HI R8, RZ, 0x4, R14 ;  /* 0x00000004ff087819 */ /* 0x000fc6000001160e */
[----:B------:R-:W-:Y:S01]  /*04d0*/  IMAD.IADD R3, R2, 0x1, R3 ;  /* 0x0000000102037824 */ /* 0x000fe200078e0203 */
[----:B------:R-:W-:-:S03]  /*04e0*/  SGXT.U32 R16, R8, 0x3 ;  /* 0x000000030810781a */ /* 0x000fc60000000000 */
[----:B------:R-:W-:Y:S01]  /*04f0*/  IMAD R3, R3, 0x10, R0 ;  /* 0x0000001003037824 */ /* 0x000fe200078e0200 */
[----:B------:R-:W-:Y:S01]  /*0500*/  LOP3.LUT R2, R16, 0x70, RZ, 0xfc, !PT ;  /* 0x0000007010027812 */ /* 0x000fe200078efcff */
[----:B------:R-:W-:-:S03]  /*0510*/  IMAD.SHL.U32 R0, R6, 0x200, RZ ;  /* 0x0000020006007824 */ /* 0x000fc600078e00ff */
[----:B------:R0:W-:Y:S04]  /*0520*/  STL [R1+0x1a20], R3 ;  /* 0x001a200301007387 */ /* 0x0001e80000100800 */
[----:B------:R0:W-:Y:S01]  /*0530*/  STL [R1+0x220], R0 ;  /* 0x0002200001007387 */ /* 0x0001e20000100800 */
[----:B------:R-:W-:Y:S05]  /*0540*/  @P0 BRA `(.L_x_0) ;  /* 0x00000004000c0947 */ /* 0x000fea0003800000 */
[----:B0-----:R-:W-:Y:S01]  /*0550*/  IMAD.SHL.U32 R0, R14, 0x20, RZ ;  /* 0x000000200e007824 */ /* 0x001fe200078e00ff */
[----:B------:R1:W-:Y:S04]  /*0560*/  STL [R1+0x320], RZ ;  /* 0x000320ff01007387 */ /* 0x0003e80000100800 */
[----:B------:R1:W-:Y:S04]  /*0570*/  STL [R1+0x1a1c], R0 ;  /* 0x001a1c0001007387 */ /* 0x0003e80000100800 */
[----:B------:R1:W-:Y:S04]  /*0580*/  STL [R1+0x324], RZ ;  /* 0x000324ff01007387 */ /* 0x0003e80000100800 */
        /* <DEDUP_REMOVED lines=61> */
[----:B------:R1:W-:Y:S01]  /*0960*/  STL [R1+0xbc], RZ ;  /* 0x0000bcff01007387 */ /* 0x0003e20000100800 */
[----:B------:R-:W-:Y:S05]  /*0970*/  BRA `(.L_x_1) ;  /* 0x000005dc00d47947 */ /* 0x000fea0003800000 */
.L_x_0:
[----:B0-----:R-:W-:Y:S01]  /*0980*/  IABS R3, R5 ;  /* 0x0000000500037213 */ /* 0x001fe20000000000 */
[----:B------:R0:W-:Y:S01]  /*0990*/  STL [R1+0x1c2c], R5 ;  /* 0x001c2c0501007387 */ /* 0x0001e20000100800 */
[----:B------:R-:W-:Y:S01]  /*09a0*/  ULDC UR6, c[0x0][0x238] ;  /* 0x00008e0000067ab9 */ /* 0x000fe20000000800 */
[----:B------:R-:W-:Y:S01]  /*09b0*/  ULDC UR4, c[0x0][0x23c] ;  /* 0x00008f0000047ab9 */ /* 0x000fe20000000800 */
[----:B------:R-:W1:Y:S01]  /*09c0*/  I2F.RP R8, R3 ;  /* 0x0000000300087306 */ /* 0x000e620000209400 */
[----:B------:R-:W-:Y:S01]  /*09d0*/  ULDC.64 UR10, c[0x0][0x210] ;  /* 0x00008400000a7ab9 */ /* 0x000fe20000000a00 */
[----:B------:R-:W-:Y:S01]  /*09e0*/  ULDC UR7, c[0x0][0x230] ;  /* 0x00008c0000077ab9 */ /* 0x000fe20000000800 */
[----:B0-----:R-:W-:-:S04]  /*09f0*/  IMAD.MOV.U32 R5, RZ, RZ, R0 ;  /* 0x000000ffff057224 */ /* 0x001fc800078e0000 */
[C---:B------:R-:W-:Y:S02]  /*0a00*/  VIADD R0, R5.reuse, 0x1ff ;  /* 0x000001ff05007836 */ /* 0x040fe40000000000 */
[C---:B------:R-:W-:Y:S01]  /*0a10*/  VIADD R13, R5.reuse, 0x1fb ;  /* 0x000001fb050d7836 */ /* 0x040fe20000000000 */
[----:B-1----:R-:W0:Y:S02]  /*0a20*/  MUFU.RCP R8, R8 ;  /* 0x0000000800087308 */ /* 0x002e240000001000 */
[----:B------:R-:W-:Y:S01]  /*0a30*/  IABS R10, R0 ;  /* 0x00000000000a7213 */ /* 0x000fe20000000000 */
[C---:B------:R-:W-:Y:S01]  /*0a40*/  VIADD R18, R5.reuse, 0x1f9 ;  /* 0x000001f905127836 */ /* 0x040fe20000000000 */
[----:B------:R-:W-:Y:S01]  /*0a50*/  ISETP.GE.AND P5, PT, R0, RZ, PT ;  /* 0x000000ff0000720c */ /* 0x000fe20003fa6270 */
[----:B------:R-:W-:Y:S01]  /*0a60*/  VIADD R0, R5, 0x1fd ;  /* 0x000001fd05007836 */ /* 0x000fe20000000000 */
[----:B------:R-:W-:Y:S01]  /*0a70*/  ISETP.GE.AND P6, PT, R13, RZ, PT ;  /* 0x000000ff0d00720c */ /* 0x000fe20003fc6270 */
[----:B------:R-:W-:Y:S01]  /*0a80*/  VIADD R16, R5, 0x1fa ;  /* 0x000001fa05107836 */ /* 0x000fe20000000000 */
[----:B------:R-:W-:-:S02]  /*0a90*/  IABS R17, R18 ;  /* 0x0000001200117213 */ /* 0x000fc40000000000 */
[----:B------:R-:W-:Y:S01]  /*0aa0*/  ISETP.GE.AND P2, PT, R0, RZ, PT ;  /* 0x000000ff0000720c */ /* 0x000fe20003f46270 */
[----:B0-----:R-:W-:-:S04]  /*0ab0*/  VIADD R6, R8, 0xffffffe ;  /* 0x0ffffffe08067836 */ /* 0x001fc80000000000 */
[----:B------:R0:W1:Y:S02]  /*0ac0*/  F2I.FTZ.U32.TRUNC.NTZ R7, R6 ;  /* 0x0000000600077305 */ /* 0x000064000021f000 */
[----:B0-----:R-:W-:Y:S02]  /*0ad0*/  IMAD.MOV.U32 R6, RZ, RZ, RZ ;  /* 0x000000ffff067224 */ /* 0x001fe400078e00ff */
[----:B-1----:R-:W-:-:S04]  /*0ae0*/  IMAD.MOV R2, RZ, RZ, -R7 ;  /* 0x000000ffff027224 */ /* 0x002fc800078e0a07 */
[----:B------:R-:W-:-:S04]  /*0af0*/  IMAD R9, R2, R3, RZ ;  /* 0x0000000302097224 */ /* 0x000fc800078e02ff */
[----:B------:R-:W-:-:S04]  /*0b00*/  IMAD.HI.U32 R2, R7, R9, R6 ;  /* 0x0000000907027227 */ /* 0x000fc800078e0006 */
[----:B------:R-:W-:Y:S01]  /*0b10*/  IMAD.MOV.U32 R9, RZ, RZ, R10 ;  /* 0x000000ffff097224 */ /* 0x000fe200078e000a */
[----:B------:R-:W-:-:S03]  /*0b20*/  IABS R10, R0 ;  /* 0x00000000000a7213 */ /* 0x000fc60000000000 */
[----:B------:R-:W-:-:S04]  /*0b30*/  IMAD.HI.U32 R7, R2, R9, RZ ;  /* 0x0000000902077227 */ /* 0x000fc800078e00ff */
[----:B------:R-:W-:Y:S02]  /*0b40*/  IMAD.MOV R8, RZ, RZ, -R7 ;  /* 0x000000ffff087224 */ /* 0x000fe400078e0a07 */
[----:B------:R-:W-:Y:S02]  /*0b50*/  VIADD R7, R5, 0x1fe ;  /* 0x000001fe05077836 */ /* 0x000fe40000000000 */
[C---:B------:R-:W-:Y:S01]  /*0b60*/  IMAD R6, R3.reuse, R8, R9 ;  /* 0x0000000803067224 */ /* 0x040fe200078e0209 */
[----:B------:R-:W-:Y:S02]  /*0b70*/  IABS R8, R13 ;  /* 0x0000000d00087213 */ /* 0x000fe40000000000 */
[----:B------:R-:W-:Y:S02]  /*0b80*/  IABS R12, R7 ;  /* 0x00000007000c7213 */ /* 0x000fe40000000000 */
[----:B------:R-:W-:Y:S02]  /*0b90*/  ISETP.GT.U32.AND P1, PT, R3, R6, PT ;  /* 0x000000060300720c */ /* 0x000fe40003f24070 */
[----:B------:R-:W-:Y:S01]  /*0ba0*/  ISETP.GE.AND P0, PT, R7, RZ, PT ;  /* 0x000000ff0700720c */ /* 0x000fe20003f06270 */
[----:B------:R-:W-:-:S02]  /*0bb0*/  VIADD R7, R5, 0x1fc ;  /* 0x000001fc05077836 */ /* 0x000fc40000000000 */
[----:B------:R-:W-:-:S03]  /*0bc0*/  IMAD.HI.U32 R0, R2, R12, RZ ;  /* 0x0000000c02007227 */ /* 0x000fc600078e00ff */
[----:B------:R-:W-:Y:S01]  /*0bd0*/  IABS R11, R7 ;  /* 0x00000007000b7213 */ /* 0x000fe20000000000 */
[----:B------:R-:W-:Y:S02]  /*0be0*/  IMAD.MOV R9, RZ, RZ, -R0 ;  /* 0x000000ffff097224 */ /* 0x000fe400078e0a00 */
[----:B------:R-:W-:-:S04]  /*0bf0*/  IMAD.HI.U32 R0, R2, R10, RZ ;  /* 0x0000000a02007227 */ /* 0x000fc800078e00ff */
[----:B------:R-:W-:Y:S01]  /*0c00*/  @!P1 IMAD.IADD R6, R6, 0x1, -R3 ;  /* 0x0000000106069824 */ /* 0x000fe200078e0a03 */
[----:B------:R-:W-:Y:S01]  /*0c10*/  ISETP.GE.AND P1, PT, R7, RZ, PT ;  /* 0x000000ff0700720c */ /* 0x000fe20003f26270 */
[----:B------:R-:W-:-:S03]  /*0c20*/  IMAD.HI.U32 R7, R2, R11, RZ ;  /* 0x0000000b02077227 */ /* 0x000fc600078e00ff */
[C---:B------:R-:W-:Y:S01]  /*0c30*/  ISETP.GT.U32.AND P3, PT, R3.reuse, R6, PT ;  /* 0x000000060300720c */ /* 0x040fe20003f64070 */
[C---:B------:R-:W-:Y:S02]  /*0c40*/  IMAD R12, R3.reuse, R9, R12 ;  /* 0x00000009030c7224 */ /* 0x040fe400078e020c */
[----:B------:R-:W-:Y:S02]  /*0c50*/  IMAD.MOV R9, RZ, RZ, -R0 ;  /* 0x000000ffff097224 */ /* 0x000fe400078e0a00 */
[----:B------:R-:W-:Y:S01]  /*0c60*/  IMAD.HI.U32 R0, R2, R8, RZ ;  /* 0x0000000802007227 */ /* 0x000fe200078e00ff */
[----:B------:R-:W-:-:S03]  /*0c70*/  ISETP.GT.U32.AND P4, PT, R3, R12, PT ;  /* 0x0000000c0300720c */ /* 0x000fc60003f84070 */
[----:B------:R-:W-:Y:S02]  /*0c80*/  IMAD.MOV R14, RZ, RZ, -R7 ;  /* 0x000000ffff0e7224 */ /* 0x000fe400078e0a07 */
[----:B------:R-:W-:Y:S02]  /*0c90*/  IMAD.MOV R7, RZ, RZ, -R0 ;  /* 0x000000ffff077224 */ /* 0x000fe400078e0a00 */
[----:B------:R-:W-:Y:S02]  /*0ca0*/  @!P3 IMAD.IADD R6, R6, 0x1, -R3 ;  /* 0x000000010606b824 */ /* 0x000fe400078e0a03 */
[C---:B------:R-:W-:Y:S01]  /*0cb0*/  IMAD R0, R3.reuse, R14, R11 ;  /* 0x0000000e03007224 */ /* 0x040fe200078e020b */
[----:B------:R-:W-:Y:S01]  /*0cc0*/  IABS R14, R16 ;  /* 0x00000010000e7213 */ /* 0x000fe20000000000 */
[----:B------:R-:W-:Y:S02]  /*0cd0*/  IMAD.MOV.U32 R15, RZ, RZ, R6 ;  /* 0x000000ffff0f7224 */ /* 0x000fe400078e0006 */
[----:B------:R-:W-:-:S02]  /*0ce0*/  IMAD R10, R3, R9, R10 ;  /* 0x00000009030a7224 */ /* 0x000fc400078e020a */
[----:B------:R-:W-:Y:S01]  /*0cf0*/  @!P5 IMAD.MOV R15, RZ, RZ, -R15 ;  /* 0x000000ffff0fd224 */ /* 0x000fe200078e0a0f */
[C---:B------:R-:W-:Y:S01]  /*0d00*/  ISETP.GT.U32.AND P5, PT, R3.reuse, R0, PT ;  /* 0x000000000300720c */ /* 0x040fe20003fa4070 */
[----:B------:R-:W-:Y:S01]  /*0d10*/  @!P4 IMAD.IADD R12, R12, 0x1, -R3 ;  /* 0x000000010c0cc824 */ /* 0x000fe200078e0a03 */
[C---:B------:R-:W-:Y:S01]  /*0d20*/  ISETP.GT.U32.AND P3, PT, R3.reuse, R10, PT ;  /* 0x0000000a0300720c */ /* 0x040fe20003f64070 */
[C---:B------:R-:W-:Y:S01]  /*0d30*/  IMAD R8, R3.reuse, R7, R8 ;  /* 0x0000000703087224 */ /* 0x040fe200078e0208 */
[----:B------:R0:W-:Y:S01]  /*0d40*/  STL [R1+0x28], R15 ;  /* 0x0000280f01007387 */ /* 0x0001e20000100800 */
[----:B------:R-:W-:Y:S01]  /*0d50*/  IMAD.HI.U32 R7, R2, R17, RZ ;  /* 0x0000001102077227 */ /* 0x000fe200078e00ff */
[----:B------:R-:W-:-:S03]  /*0d60*/  ISETP.GT.U32.AND P4, PT, R3, R12, PT ;  /* 0x0000000c0300720c */ /* 0x000fc60003f84070 */
[----:B------:R-:W-:Y:S02]  /*0d70*/  IMAD.MOV R20, RZ, RZ, -R7 ;  /* 0x000000ffff147224 */ /* 0x000fe400078e0a07 */
[----:B------:R-:W-:-:S04]  /*0d80*/  IMAD.HI.U32 R6, R2, R14, RZ ;  /* 0x0000000e02067227 */ /* 0x000fc800078e00ff */
[--C-:B------:R-:W-:Y:S02]  /*0d90*/  @!P5 IMAD.IADD R0, R0, 0x1, -R3.reuse ;  /* 0x000000010000d824 */ /* 0x100fe400078e0a03 */
[--C-:B------:R-:W-:Y:S02]  /*0da0*/  @!P3 IMAD.IADD R10, R10, 0x1, -R3.reuse ;  /* 0x000000010a0ab824 */ /* 0x100fe400078e0a03 */
[----:B------:R-:W-:Y:S01]  /*0db0*/  @!P4 IMAD.IADD R12, R12, 0x1, -R3 ;  /* 0x000000010c0cc824 */ /* 0x000fe200078e0a03 */
[C---:B------:R-:W-:Y:S01]  /*0dc0*/  ISETP.GT.U32.AND P5, PT, R3.reuse, R0, PT ;  /* 0x000000000300720c */ /* 0x040fe20003fa4070 */
[C---:B------:R-:W-:Y:S01]  /*0dd0*/  IMAD R17, R3.reuse, R20, R17 ;  /* 0x0000001403117224 */ /* 0x040fe200078e0211 */
[C---:B------:R-:W-:Y:S01]  /*0de0*/  ISETP.GT.U32.AND P3, PT, R3.reuse, R10, PT ;  /* 0x0000000a0300720c */ /* 0x040fe20003f64070 */
[----:B------:R-:W-:Y:S01]  /*0df0*/  IMAD.MOV R6, RZ, RZ, -R6 ;  /* 0x000000ffff067224 */ /* 0x000fe200078e0a06 */
[----:B------:R-:W-:Y:S01]  /*0e00*/  ISETP.GT.U32.AND P4, PT, R3, R8, PT ;  /* 0x000000080300720c */ /* 0x000fe20003f84070 */
[----:B------:R-:W-:-:S02]  /*0e10*/  VIADD R9, R5, 0x1f7 ;  /* 0x000001f705097836 */ /* 0x000fc40000000000 */
[----:B------:R-:W-:Y:S02]  /*0e20*/  IMAD R6, R3, R6, R14 ;  /* 0x0000000603067224 */ /* 0x000fe400078e020e */
[C---:B------:R-:W-:Y:S01]  /*0e30*/  VIADD R11, R5.reuse, 0x1f8 ;  /* 0x000001f8050b7836 */ /* 0x040fe20000000000 */
[----:B0-----:R-:W-:Y:S01]  /*0e40*/  IABS R15, R9 ;  /* 0x00000009000f7213 */ /* 0x001fe20000000000 */
[----:B------:R-:W-:Y:S02]  /*0e50*/  VIADD R7, R5, 0x1f6 ;  /* 0x000001f605077836 */ /* 0x000fe40000000000 */
[--C-:B------:R-:W-:Y:S01]  /*0e60*/  @!P5 IMAD.IADD R0, R0, 0x1, -R3.reuse ;  /* 0x000000010000d824 */ /* 0x100fe200078e0a03 */
[C---:B------:R-:W-:Y:S01]  /*0e70*/  ISETP.GT.U32.AND P5, PT, R3.reuse, R17, PT ;  /* 0x000000110300720c */ /* 0x040fe20003fa4070 */
[--C-:B------:R-:W-:Y:S01]  /*0e80*/  @!P3 IMAD.IADD R10, R10, 0x1, -R3.reuse ;  /* 0x000000010a0ab824 */ /* 0x100fe200078e0a03 */
[C---:B------:R-:W-:Y:S01]  /*0e90*/  ISETP.GT.U32.AND P3, PT, R3.reuse, R6, PT ;  /* 0x000000060300720c */ /* 0x040fe20003f64070 */
[----:B------:R-:W-:Y:S01]  /*0ea0*/  IMAD.MOV.U32 R21, RZ, RZ, R12 ;  /* 0x000000ffff157224 */ /* 0x000fe200078e000c */
[----:B------:R-:W-:Y:S01]  /*0eb0*/  IABS R13, R11 ;  /* 0x0000000b000d7213 */ /* 0x000fe20000000000 */
[----:B------:R-:W-:Y:S01]  /*0ec0*/  @!P4 IMAD.IADD R8, R8, 0x1, -R3 ;  /* 0x000000010808c824 */ /* 0x000fe200078e0a03 */
[----:B------:R-:W-:Y:S01]  /*0ed0*/  IABS R20, R7 ;  /* 0x0000000700147213 */ /* 0x000fe20000000000 */
[----:B------:R-:W-:Y:S01]  /*0ee0*/  @!P0 IMAD.MOV R21, RZ, RZ, -R21 ;  /* 0x000000ffff158224 */ /* 0x000fe200078e0a15 */
[----:B------:R-:W-:Y:S01]  /*0ef0*/  ISETP.GE.AND P4, PT, R16, RZ, PT ;  /* 0x000000ff1000720c */ /* 0x000fe20003f86270 */
[----:B------:R-:W-:Y:S01]  /*0f00*/  IMAD.HI.U32 R14, R2, R15, RZ ;  /* 0x0000000f020e7227 */ /* 0x000fe200078e00ff */
[----:B------:R-:W-:-:S02]  /*0f10*/  ISETP.GT.U32.AND P0, PT, R3, R8, PT ;  /* 0x000000080300720c */ /* 0x000fc40003f04070 */
[----:B------:R0:W-:Y:S01]  /*0f20*/  STL [R1+0x44], R21 ;  /* 0x0000441501007387 */ /* 0x0001e20000100800 */
[----:B------:R-:W-:Y:S02]  /*0f30*/  @!P5 IMAD.IADD R17, R17, 0x1, -R3 ;  /* 0x000000011111d824 */ /* 0x000fe400078e0a03 */
[----:B------:R-:W-:Y:S02]  /*0f40*/  IMAD.MOV R12, RZ, RZ, -R14 ;  /* 0x000000ffff0c7224 */ /* 0x000fe400078e0a0e */
[----:B------:R-:W-:Y:S01]  /*0f50*/  IMAD.HI.U32 R19, R2, R13, RZ ;  /* 0x0000000d02137227 */ /* 0x000fe200078e00ff */
[----:B------:R-:W-:-:S03]  /*0f60*/  ISETP.GT.U32.AND P5, PT, R3, R17, PT ;  /* 0x000000110300720c */ /* 0x000fc60003fa4070 */
[----:B------:R-:W-:Y:S02]  /*0f70*/  IMAD.MOV.U32 R14, RZ, RZ, R20 ;  /* 0x000000ffff0e7224 */ /* 0x000fe400078e0014 */
[----:B0-----:R-:W-:Y:S02]  /*0f80*/  IMAD.MOV.U32 R21, RZ, RZ, R10 ;  /* 0x000000ffff157224 */ /* 0x001fe400078e000a */
[----:B------:R-:W-:Y:S02]  /*0f90*/  IMAD.MOV R16, RZ, RZ, -R19 ;  /* 0x000000ffff107224 */ /* 0x000fe400078e0a13 */
[----:B------:R-:W-:Y:S01]  /*0fa0*/  @!P3 IMAD.IADD R6, R6, 0x1, -R3 ;  /* 0x000000010606b824 */ /* 0x000fe200078e0a03 */
[----:B------:R-:W-:Y:S01]  /*0fb0*/  ISETP.GE.AND P3, PT, R18, RZ, PT ;  /* 0x000000ff1200720c */ /* 0x000fe20003f66270 */
[----:B------:R-:W-:-:S04]  /*0fc0*/  IMAD.HI.U32 R10, R2, R14, RZ ;  /* 0x0000000e020a7227 */ /* 0x000fc800078e00ff */
[C---:B------:R-:W-:Y:S02]  /*0fd0*/  IMAD R13, R3.reuse, R16, R13 ;  /* 0x00000010030d7224 */ /* 0x040fe400078e020d */
[----:B------:R-:W-:Y:S01]  /*0fe0*/  @!P2 IMAD.MOV R21, RZ, RZ, -R21 ;  /* 0x000000ffff15a224 */ /* 0x000fe200078e0a15 */
[C---:B------:R-:W-:Y:S01]  /*0ff0*/  ISETP.GT.U32.AND P2, PT, R3.reuse, R6, PT ;  /* 0x000000060300720c */ /* 0x040fe20003f44070 */
[----:B------:R-:W-:Y:S01]  /*1000*/  @!P0 IMAD.IADD R8, R8, 0x1, -R3 ;  /* 0x0000000108088824 */ /* 0x000fe200078e0a03 */
[C---:B------:R-:W-:Y:S01]  /*1010*/  ISETP.GT.U32.AND P0, PT, R3.reuse, R13, PT ;  /* 0x0000000d0300720c */ /* 0x040fe20003f04070 */
[----:B------:R-:W-:Y:S01]  /*1020*/  IMAD.MOV R10, RZ, RZ, -R10 ;  /* 0x000000ffff0a7224 */ /* 0x000fe200078e0a0a */
[----:B------:R-:W-:Y:S01]  /*1030*/  STL [R1+0x64], R21 ;  /* 0x0000641501007387 */ /* 0x000fe20000100800 */
[----:B------:R-:W-:Y:S02]  /*1040*/  IMAD R15, R3, R12, R15 ;  /* 0x0000000c030f7224 */ /* 0x000fe400078e020f */
[----:B------:R-:W-:-:S02]  /*1050*/  IMAD.MOV.U32 R12, RZ, RZ, R8 ;  /* 0x000000ffff0c7224 */ /* 0x000fc400078e0008 */
[C---:B------:R-:W-:Y:S02]  /*1060*/  IMAD R14, R3.reuse, R10, R14 ;  /* 0x0000000a030e7224 */ /* 0x040fe400078e020e */
[----:B------:R-:W-:Y:S01]  /*1070*/  @!P6 IMAD.MOV R12, RZ, RZ, -R12 ;  /* 0x000000ffff0ce224 */ /* 0x000fe200078e0a0c */
[----:B------:R-:W-:Y:S01]  /*1080*/  ISETP.GT.U32.AND P6, PT, R3, R15, PT ;  /* 0x0000000f0300720c */ /* 0x000fe20003fc4070 */
[--C-:B------:R-:W-:Y:S01]  /*1090*/  @!P5 IMAD.IADD R17, R17, 0x1, -R3.reuse ;  /* 0x000000011111d824 */ /* 0x100fe200078e0a03 */
[----:B------:R-:W-:Y:S01]  /*10a0*/  ISETP.GT.U32.AND P5, PT, R3, R14, PT ;  /* 0x0000000e0300720c */ /* 0x000fe20003fa4070 */
[----:B------:R-:W-:Y:S01]  /*10b0*/  @!P1 IMAD.MOV R0, RZ, RZ, -R0 ;  /* 0x000000ffff009224 */ /* 0x000fe200078e0a00 */
[----:B------:R-:W-:Y:S01]  /*10c0*/  ISETP.GE.AND P1, PT, R11, RZ, PT ;  /* 0x000000ff0b00720c */ /* 0x000fe20003f26270 */
[C---:B------:R-:W-:Y:S02]  /*10d0*/  VIADD R11, R5.reuse, 0x1f5 ;  /* 0x000001f5050b7836 */ /* 0x040fe40000000000 */
[--C-:B------:R-:W-:Y:S01]  /*10e0*/  @!P2 IMAD.IADD R6, R6, 0x1, -R3.reuse ;  /* 0x000000010606a824 */ /* 0x100fe200078e0a03 */
[----:B------:R-:W-:Y:S01]  /*10f0*/  STL [R1+0x84], R0 ;  /* 0x0000840001007387 */ /* 0x000fe20000100800 */
[----:B------:R-:W-:Y:S01]  /*1100*/  VIADD R8, R5, 0x1f4 ;  /* 0x000001f405087836 */ /* 0x000fe20000000000 */
[----:B------:R-:W-:Y:S01]  /*1110*/  ISETP.GE.AND P2, PT, R9, RZ, PT ;  /* 0x000000ff0900720c */ /* 0x000fe20003f46270 */
[--C-:B------:R-:W-:Y:S01]  /*1120*/  @!P0 IMAD.IADD R13, R13, 0x1, -R3.reuse ;  /* 0x000000010d0d8824 */ /* 0x100fe200078e0a03 */
[----:B------:R0:W-:Y:S01]  /*1130*/  STL [R1+0x8c], R12 ;  /* 0x00008c0c01007387 */ /* 0x0001e20000100800 */
[----:B------:R-:W-:Y:S01]  /*1140*/  IABS R9, R11 ;  /* 0x0000000b00097213 */ /* 0x000fe20000000000 */
[--C-:B------:R-:W-:Y:S01]  /*1150*/  @!P6 IMAD.IADD R15, R15, 0x1, -R3.reuse ;  /* 0x000000010f0fe824 */ /* 0x100fe200078e0a03 */
[----:B------:R-:W-:Y:S01]  /*1160*/  IABS R10, R8 ;  /* 0x00000008000a7213 */ /* 0x000fe20000000000 */
[----:B------:R-:W-:Y:S01]  /*1170*/  @!P5 IMAD.IADD R14, R14, 0x1, -R3 ;  /* 0x000000010e0ed824 */ /* 0x000fe200078e0a03 */
[----:B------:R-:W-:Y:S01]  /*1180*/  ISETP.GE.AND P0, PT, R7, RZ, PT ;  /* 0x000000ff0700720c */ /* 0x000fe20003f06270 */
[----:B------:R-:W-:Y:S01]  /*1190*/  IMAD.HI.U32 R7, R2, R9, RZ ;  /* 0x0000000902077227 */ /* 0x000fe200078e00ff */
[----:B------:R-:W-:-:S02]  /*11a0*/  ISETP.GT.U32.AND P6, PT, R3, R13, PT ;  /* 0x0000000d0300720c */ /* 0x000fc40003fc4070 */
[C---:B------:R-:W-:Y:S01]  /*11b0*/  ISETP.GT.U32.AND P5, PT, R3.reuse, R15, PT ;  /* 0x0000000f0300720c */ /* 0x040fe20003fa4070 */
[----:B0-----:R-:W-:Y:S02]  /*11c0*/  IMAD.MOV.U32 R12, RZ, RZ, R6 ;  /* 0x000000ffff0c7224 */ /* 0x001fe400078e0006 */
[----:B------:R-:W-:Y:S02]  /*11d0*/  IMAD.MOV.U32 R6, RZ, RZ, R10 ;  /* 0x000000ffff067224 */ /* 0x000fe400078e000a */
[----:B------:R-:W-:Y:S01]  /*11e0*/  @!P4 IMAD.MOV R12, RZ, RZ, -R12 ;  /* 0x000000ffff0cc224 */ /* 0x000fe200078e0a0c */
[----:B------:R-:W-:Y:S01]  /*11f0*/  ISETP.GT.U32.AND P4, PT, R3, R14, PT ;  /* 0x0000000e0300720c */ /* 0x000fe20003f84070 */
[----:B------:R-:W-:Y:S02]  /*1200*/  IMAD.MOV R10, RZ, RZ, -R7 ;  /* 0x000000ffff0a7224 */ /* 0x000fe400078e0a07 */
[----:B------:R-:W-:Y:S01]  /*1210*/  VIADD R0, R5, 0x1f3 ;  /* 0x000001f305007836 */ /* 0x000fe20000000000 */
[----:B------:R0:W-:Y:S01]  /*1220*/  STL [R1+0xa4], R12 ;  /* 0x0000a40c01007387 */ /* 0x0001e20000100800 */
[----:B------:R-:W-:-:S02]  /*1230*/  IMAD R9, R3, R10, R9 ;  /* 0x0000000a03097224 */ /* 0x000fc400078e0209 */
[--C-:B------:R-:W-:Y:S01]  /*1240*/  @!P6 IMAD.IADD R13, R13, 0x1, -R3.reuse ;  /* 0x000000010d0de824 */ /* 0x100fe200078e0a03 */
[----:B------:R-:W-:Y:S01]  /*1250*/  IABS R10, R0 ;  /* 0x00000000000a7213 */ /* 0x000fe20000000000 */
[----:B------:R-:W-:Y:S01]  /*1260*/  VIADD R7, R5, 0x1f2 ;  /* 0x000001f205077836 */ /* 0x000fe20000000000 */
[----:B------:R-:W-:Y:S01]  /*1270*/  ISETP.GT.U32.AND P6, PT, R3, R9, PT ;  /* 0x000000090300720c */ /* 0x000fe20003fc4070 */
[--C-:B------:R-:W-:Y:S01]  /*1280*/  @!P5 IMAD.IADD R15, R15, 0x1, -R3.reuse ;  /* 0x000000010f0fd824 */ /* 0x100fe200078e0a03 */
[----:B------:R-:W-:Y:S01]  /*1290*/  ISETP.GE.AND P5, PT, R11, RZ, PT ;  /* 0x000000ff0b00720c */ /* 0x000fe20003fa6270 */
[----:B------:R-:W-:Y:S01]  /*12a0*/  @!P4 IMAD.IADD R14, R14, 0x1, -R3 ;  /* 0x000000010e0ec824 */ /* 0x000fe200078e0a03 */
[----:B------:R-:W-:Y:S01]  /*12b0*/  IABS R19, R7 ;  /* 0x0000000700137213 */ /* 0x000fe20000000000 */
[----:B0-----:R-:W-:-:S04]  /*12c0*/  IMAD.HI.U32 R12, R2, R6, RZ ;  /* 0x00000006020c7227 */ /* 0x001fc800078e00ff */
[----:B------:R-:W-:Y:S02]  /*12d0*/  IMAD.MOV R12, RZ, RZ, -R12 ;  /* 0x000000ffff0c7224 */ /* 0x000fe400078e0a0c */
[----:B------:R-:W-:-:S04]  /*12e0*/  IMAD.HI.U32 R16, R2, R19, RZ ;  /* 0x0000001302107227 */ /* 0x000fc800078e00ff */
[----:B------:R-:W-:Y:S02]  /*12f0*/  IMAD R6, R3, R12, R6 ;  /* 0x0000000c03067224 */ /* 0x000fe400078e0206 */
[----:B------:R-:W-:-:S03]  /*1300*/  IMAD.HI.U32 R12, R2, R10, RZ ;  /* 0x0000000a020c7227 */ /* 0x000fc600078e00ff */
[----:B------:R-:W-:Y:S01]  /*1310*/  ISETP.GT.U32.AND P4, PT, R3, R6, PT ;  /* 0x000000060300720c */ /* 0x000fe20003f84070 */
[----:B------:R-:W-:Y:S01]  /*1320*/  @!P6 IMAD.IADD R9, R9, 0x1, -R3 ;  /* 0x000000010909e824 */ /* 0x000fe200078e0a03 */
[----:B------:R-:W-:Y:S01]  /*1330*/  ISETP.GE.AND P6, PT, R8, RZ, PT ;  /* 0x000000ff0800720c */ /* 0x000fe20003fc6270 */
[----:B------:R-:W-:Y:S02]  /*1340*/  VIADD R11, R5, 0x1f1 ;  /* 0x000001f1050b7836 */ /* 0x000fe40000000000 */
[----:B------:R-:W-:Y:S02]  /*1350*/  IMAD.MOV R12, RZ, RZ, -R12 ;  /* 0x000000ffff0c7224 */ /* 0x000fe400078e0a0c */
[----:B------:R-:W-:Y:S01]  /*1360*/  @!P3 IMAD.MOV R17, RZ, RZ, -R17 ;  /* 0x000000ffff11b224 */ /* 0x000fe200078e0a11 */
[----:B------:R-:W-:Y:S01]  /*1370*/  ISETP.GT.U32.AND P3, PT, R3, R9, PT ;  /* 0x000000090300720c */ /* 0x000fe20003f64070 */
[----:B------:R-:W-:Y:S02]  /*1380*/  IMAD.MOV R16, RZ, RZ, -R16 ;  /* 0x000000ffff107224 */ /* 0x000fe400078e0a10 */
[----:B------:R-:W-:Y:S01]  /*1390*/  VIADD R8, R5, 0x1f0 ;  /* 0x000001f005087836 */ /* 0x000fe20000000000 */
[----:B------:R0:W-:Y:S01]  /*13a0*/  STL [R1+0xb0], R17 ;  /* 0x0000b01101007387 */ /* 0x0001e20000100800 */
[----:B------:R-:W-:-:S02]  /*13b0*/  @!P4 IMAD.IADD R6, R6, 0x1, -R3 ;  /* 0x000000010606c824 */ /* 0x000fc400078e0a03 */
[C---:B------:R-:W-:Y:S01]  /*13c0*/  IMAD R10, R3.reuse, R12, R10 ;  /* 0x0000000c030a7224 */ /* 0x040fe200078e020a */
[----:B------:R-:W-:Y:S01]  /*13d0*/  IABS R12, R11 ;  /* 0x0000000b000c7213 */ /* 0x000fe20000000000 */
[----:B------:R-:W-:Y:S01]  /*13e0*/  IMAD.MOV.U32 R18, RZ, RZ, R13 ;  /* 0x000000ffff127224 */ /* 0x000fe200078e000d */
[C---:B------:R-:W-:Y:S01]  /*13f0*/  ISETP.GT.U32.AND P4, PT, R3.reuse, R6, PT ;  /* 0x000000060300720c */ /* 0x040fe20003f84070 */
[----:B------:R-:W-:Y:S01]  /*1400*/  IMAD R19, R3, R16, R19 ;  /* 0x0000001003137224 */ /* 0x000fe200078e0213 */
[----:B------:R-:W-:Y:S01]  /*1410*/  IABS R16, R8 ;  /* 0x0000000800107213 */ /* 0x000fe20000000000 */
[----:B------:R-:W-:-:S04]  /*1420*/  IMAD.HI.U32 R13, R2, R12, RZ ;  /* 0x0000000c020d7227 */ /* 0x000fc800078e00ff */
[----:B0-----:R-:W-:Y:S02]  /*1430*/  IMAD.MOV.U32 R17, RZ, RZ, R14 ;  /* 0x000000ffff117224 */ /* 0x001fe400078e000e */
[----:B------:R-:W-:Y:S01]  /*1440*/  @!P1 IMAD.MOV R18, RZ, RZ, -R18 ;  /* 0x000000ffff129224 */ /* 0x000fe200078e0a12 */
[C---:B------:R-:W-:Y:S01]  /*1450*/  ISETP.GT.U32.AND P1, PT, R3.reuse, R10, PT ;  /* 0x0000000a0300720c */ /* 0x040fe20003f24070 */
[----:B------:R-:W-:Y:S01]  /*1460*/  @!P2 IMAD.MOV R15, RZ, RZ, -R15 ;  /* 0x000000ffff0fa224 */ /* 0x000fe200078e0a0f */
[----:B------:R-:W-:Y:S01]  /*1470*/  ISETP.GT.U32.AND P2, PT, R3, R19, PT ;  /* 0x000000130300720c */ /* 0x000fe20003f44070 */
[----:B------:R-:W-:Y:S01]  /*1480*/  @!P0 IMAD.MOV R17, RZ, RZ, -R17 ;  /* 0x000000ffff118224 */ /* 0x000fe200078e0a11 */
[----:B------:R-:W-:Y:S01]  /*1490*/  STL [R1+0xbc], R18 ;  /* 0x0000bc1201007387 */ /* 0x000fe20000100800 */
[----:B------:R-:W-:Y:S01]  /*14a0*/  IMAD.HI.U32 R14, R2, R16, RZ ;  /* 0x00000010020e7227 */ /* 0x000fe200078e00ff */
[----:B------:R-:W-:Y:S02]  /*14b0*/  ISETP.GE.AND P0, PT, R0, RZ, PT ;  /* 0x000000ff0000720c */ /* 0x000fe40003f06270 */
[----:B------:R0:W-:Y:S01]  /*14c0*/  STL [R1+0x7b8], R15 ;  /* 0x0007b80f01007387 */ /* 0x0001e20000100800 */
[----:B------:R-:W-:Y:S01]  /*14d0*/  @!P3 IMAD.IADD R9, R9, 0x1, -R3 ;  /* 0x000000010909b824 */ /* 0x000fe200078e0a03 */
[----:B------:R-:W-:Y:S01]  /*14e0*/  ISETP.GE.AND P3, PT, R7, RZ, PT ;  /* 0x000000ff0700720c */ /* 0x000fe20003f66270 */
[----:B------:R-:W-:Y:S01]  /*14f0*/  IMAD.MOV R13, RZ, RZ, -R13 ;  /* 0x000000ffff0d7224 */ /* 0x000fe200078e0a0d */
[----:B------:R1:W-:Y:S01]  /*1500*/  STL [R1+0x7bc], R17 ;  /* 0x0007bc1101007387 */ /* 0x0003e20000100800 */
[----:B------:R-:W-:-:S02]  /*1510*/  IMAD.MOV R14, RZ, RZ, -R14 ;  /* 0x000000ffff0e7224 */ /* 0x000fc400078e0a0e */
[----:B------:R-:W-:Y:S01]  /*1520*/  @!P4 IMAD.IADD R6, R6, 0x1, -R3 ;  /* 0x000000010606c824 */ /* 0x000fe200078e0a03 */
[----:B------:R-:W-:Y:S01]  /*1530*/  ISETP.GE.AND P4, PT, R11, RZ, PT ;  /* 0x000000ff0b00720c */ /* 0x000fe20003f86270 */
[C---:B------:R-:W-:Y:S02]  /*1540*/  IMAD R12, R3.reuse, R13, R12 ;  /* 0x0000000d030c7224 */ /* 0x040fe400078e020c */
[----:B------:R-:W-:Y:S02]  /*1550*/  IMAD R16, R3, R14, R16 ;  /* 0x0000000e03107224 */ /* 0x000fe400078e0210 */
[----:B0-----:R-:W-:Y:S02]  /*1560*/  IMAD.MOV.U32 R15, RZ, RZ, R6 ;  /* 0x000000ffff0f7224 */ /* 0x001fe400078e0006 */
[----:B-1----:R-:W-:Y:S02]  /*1570*/  IMAD.MOV.U32 R17, RZ, RZ, R9 ;  /* 0x000000ffff117224 */ /* 0x002fe400078e0009 */
[----:B------:R-:W-:-:S02]  /*1580*/  @!P2 IMAD.IADD R19, R19, 0x1, -R3 ;  /* 0x000000011313a824 */ /* 0x000fc400078e0a03 */
[----:B------:R-:W-:Y:S01]  /*1590*/  @!P5 IMAD.MOV R17, RZ, RZ, -R17 ;  /* 0x000000ffff11d224 */ /* 0x000fe200078e0a11 */
[C---:B------:R-:W-:Y:S01]  /*15a0*/  ISETP.GT.U32.AND P5, PT, R3.reuse, R12, PT ;  /* 0x0000000c0300720c */ /* 0x040fe20003fa4070 */
[----:B------:R-:W-:Y:S01]  /*15b0*/  @!P6 IMAD.MOV R15, RZ, RZ, -R15 ;  /* 0x000000ffff0fe224 */ /* 0x000fe200078e0a0f */
[----:B------:R-:W-:Y:S01]  /*15c0*/  ISETP.GT.U32.AND P6, PT, R3, R16, PT ;  /* 0x000000100300720c */ /* 0x000fe20003fc4070 */
[----:B------:R-:W-:Y:S01]  /*15d0*/  VIADD R0, R5, 0x1ef ;  /* 0x000001ef05007836 */ /* 0x000fe20000000000 */
[----:B------:R-:W-:Y:S01]  /*15e0*/  ISETP.GT.U32.AND P2, PT, R3, R19, PT ;  /* 0x000000130300720c */ /* 0x000fe20003f44070 */
[--C-:B------:R-:W-:Y:S01]  /*15f0*/  @!P1 IMAD.IADD R10, R10, 0x1, -R3.reuse ;  /* 0x000000010a0a9824 */ /* 0x100fe200078e0a03 */
[----:B------:R-:W-:Y:S01]  /*1600*/  STL [R1+0x7c0], R17 ;  /* 0x0007c01101007387 */ /* 0x000fe20000100800 */
[----:B------:R-:W-:Y:S01]  /*1610*/  VIADD R7, R5, 0x1ee ;  /* 0x000001ee05077836 */ /* 0x000fe20000000000 */
[----:B------:R-:W-:Y:S02]  /*1620*/  IABS R14, R0 ;  /* 0x00000000000e7213 */ /* 0x000fe40000000000 */
[----:B------:R-:W-:Y:S01]  /*1630*/  ISETP.GT.U32.AND P1, PT, R3, R10, PT ;  /* 0x0000000a0300720c */ /* 0x000fe20003f24070 */
[----:B------:R-:W-:Y:S01]  /*1640*/  STL [R1+0x7c8], R15 ;  /* 0x0007c80f01007387 */ /* 0x000fe20000100800 */
[----:B------:R-:W-:Y:S01]  /*1650*/  IABS R6, R7 ;  /* 0x0000000700067213 */ /* 0x000fe20000000000 */
[----:B------:R-:W-:-:S02]  /*1660*/  @!P5 IMAD.IADD R12, R12, 0x1, -R3 ;  /* 0x000000010c0cd824 */ /* 0x000fc400078e0a03 */
[--C-:B------:R-:W-:Y:S02]  /*1670*/  @!P6 IMAD.IADD R16, R16, 0x1, -R3.reuse ;  /* 0x000000011010e824 */ /* 0x100fe400078e0a03 */
[----:B------:R-:W-:Y:S01]  /*1680*/  IMAD.HI.U32 R9, R2, R14, RZ ;  /* 0x0000000e02097227 */ /* 0x000fe200078e00ff */
[C---:B------:R-:W-:Y:S02]  /*1690*/  ISETP.GT.U32.AND P5, PT, R3.reuse, R12, PT ;  /* 0x0000000c0300720c */ /* 0x040fe40003fa4070 */
[----:B------:R-:W-:Y:S01]  /*16a0*/  ISETP.GT.U32.AND P6, PT, R3, R16, PT ;  /* 0x000000100300720c */ /* 0x000fe20003fc4070 */
[----:B------:R-:W-:Y:S01]  /*16b0*/  @!P2 IMAD.IADD R19, R19, 0x1, -R3 ;  /* 0x000000011313a824 */ /* 0x000fe200078e0a03 */
[----:B------:R-:W-:Y:S01]  /*16c0*/  ISETP.GE.AND P2, PT, R0, RZ, PT ;  /* 0x000000ff0000720c */ /* 0x000fe20003f46270 */
[----:B------:R-:W-:-:S04]  /*16d0*/  IMAD.HI.U32 R0, R2, R6, RZ ;  /* 0x0000000602007227 */ /* 0x000fc800078e00ff */
[----:B------:R-:W-:Y:S02]  /*16e0*/  IMAD.MOV R9, RZ, RZ, -R9 ;  /* 0x000000ffff097224 */ /* 0x000fe400078e0a09 */
[----:B------:R-:W-:Y:S02]  /*16f0*/  IMAD.MOV R0, RZ, RZ, -R0 ;  /* 0x000000ffff007224 */ /* 0x000fe400078e0a00 */
[----:B------:R-:W-:Y:S02]  /*1700*/  IMAD R14, R3, R9, R14 ;  /* 0x00000009030e7224 */ /* 0x000fe400078e020e */
[----:B------:R-:W-:Y:S01]  /*1710*/  @!P1 IMAD.IADD R10, R10, 0x1, -R3 ;  /* 0x000000010a0a9824 */ /* 0x000fe200078e0a03 */
[----:B------:R-:W-:Y:S01]  /*1720*/  ISETP.GE.AND P1, PT, R8, RZ, PT ;  /* 0x000000ff0800720c */ /* 0x000fe20003f26270 */
[----:B------:R-:W-:Y:S02]  /*1730*/  VIADD R8, R5, 0x1ed ;  /* 0x000001ed05087836 */ /* 0x000fe40000000000 */
[----:B------:R-:W-:-:S02]  /*1740*/  IMAD R6, R3, R0, R6 ;  /* 0x0000000003067224 */ /* 0x000fc400078e0206 */
[--C-:B------:R-:W-:Y:S01]  /*1750*/  @!P5 IMAD.IADD R12, R12, 0x1, -R3.reuse ;  /* 0x000000010c0cd824 */ /* 0x100fe200078e0a03 */
[C---:B------:R-:W-:Y:S01]  /*1760*/  ISETP.GT.U32.AND P5, PT, R3.reuse, R14, PT ;  /* 0x0000000e0300720c */ /* 0x040fe20003fa4070 */
[----:B------:R-:W-:Y:S01]  /*1770*/  @!P6 IMAD.IADD R16, R16, 0x1, -R3 ;  /* 0x000000011010e824 */ /* 0x000fe200078e0a03 */
[----:B------:R-:W-:Y:S01]  /*1780*/  IABS R13, R8 ;  /* 0x00000008000d7213 */ /* 0x000fe20000000000 */
[----:B------:R-:W-:Y:S01]  /*1790*/  IMAD.MOV.U32 R11, RZ, RZ, R10 ;  /* 0x000000ffff0b7224 */ /* 0x000fe200078e000a */
[----:B------:R-:W-:Y:S01]  /*17a0*/  ISETP.GT.U32.AND P6, PT, R3, R6, PT ;  /* 0x000000060300720c */ /* 0x000fe20003fc4070 */
[----:B------:R-:W-:Y:S02]  /*17b0*/  VIADD R9, R5, 0x1ec ;  /* 0x000001ec05097836 */ /* 0x000fe40000000000 */
[----:B------:R-:W-:-:S03]  /*17c0*/  IMAD.HI.U32 R0, R2, R13, RZ ;  /* 0x0000000d02007227 */ /* 0x000fc600078e00ff */
[----:B------:R-:W-:Y:S01]  /*17d0*/  IABS R10, R9 ;  /* 0x00000009000a7213 */ /* 0x000fe20000000000 */
[----:B------:R-:W-:Y:S01]  /*17e0*/  @!P0 IMAD.MOV R11, RZ, RZ, -R11 ;  /* 0x000000ffff0b8224 */ /* 0x000fe200078e0a0b */
[----:B------:R-:W-:Y:S01]  /*17f0*/  ISETP.GE.AND P0, PT, R7, RZ, PT ;  /* 0x000000ff0700720c */ /* 0x000fe20003f06270 */
[----:B------:R-:W-:Y:S02]  /*1800*/  IMAD.MOV R0, RZ, RZ, -R0 ;  /* 0x000000ffff007224 */ /* 0x000fe400078e0a00 */
[----:B------:R-:W-:Y:S01]  /*1810*/  @!P5 IMAD.IADD R14, R14, 0x1, -R3 ;  /* 0x000000010e0ed824 */ /* 0x000fe200078e0a03 */
[----:B------:R0:W-:Y:S01]  /*1820*/  STL [R1+0x7cc], R11 ;  /* 0x0007cc0b01007387 */ /* 0x0001e20000100800 */
[C---:B------:R-:W-:Y:S02]  /*1830*/  IMAD R13, R3.reuse, R0, R13 ;  /* 0x00000000030d7224 */ /* 0x040fe400078e020d */
[----:B------:R-:W-:Y:S01]  /*1840*/  @!P6 IMAD.IADD R6, R6, 0x1, -R3 ;  /* 0x000000010606e824 */ /* 0x000fe200078e0a03 */
[C---:B------:R-:W-:Y:S01]  /*1850*/  ISETP.GT.U32.AND P6, PT, R3.reuse, R14, PT ;  /* 0x0000000e0300720c */ /* 0x040fe20003fc4070 */
[----:B------:R-:W-:Y:S01]  /*1860*/  IMAD.HI.U32 R20, R2, R10, RZ ;  /* 0x0000000a02147227 */ /* 0x000fe200078e00ff */
[----:B------:R-:W-:-:S03]  /*1870*/  ISETP.GT.U32.AND P5, PT, R3, R13, PT ;  /* 0x0000000d0300720c */ /* 0x000fc60003fa4070 */
[C---:B------:R-:W-:Y:S02]  /*1880*/  VIADD R7, R5.reuse, 0x1ea ;  /* 0x000001ea05077836 */ /* 0x040fe40000000000 */
[----:B0-----:R-:W-:Y:S02]  /*1890*/  VIADD R11, R5, 0x1eb ;  /* 0x000001eb050b7836 */ /* 0x001fe40000000000 */
[----:B------:R-:W-:Y:S01]  /*18a0*/  IMAD.MOV R20, RZ, RZ, -R20 ;  /* 0x000000ffff147224 */ /* 0x000fe200078e0a14 */
[----:B------:R-:W-:Y:S01]  /*18b0*/  IABS R15, R7 ;  /* 0x00000007000f7213 */ /* 0x000fe20000000000 */
[----:B------:R-:W-:Y:S01]  /*18c0*/  @!P3 IMAD.MOV R19, RZ, RZ, -R19 ;  /* 0x000000ffff13b224 */ /* 0x000fe200078e0a13 */
[----:B------:R-:W-:Y:S01]  /*18d0*/  IABS R18, R11 ;  /* 0x0000000b00127213 */ /* 0x000fe20000000000 */
[C---:B------:R-:W-:Y:S01]  /*18e0*/  IMAD R10, R3.reuse, R20, R10 ;  /* 0x00000014030a7224 */ /* 0x040fe200078e020a */
[----:B------:R-:W-:Y:S01]  /*18f0*/  ISETP.GE.AND P3, PT, R8, RZ, PT ;  /* 0x000000ff0800720c */ /* 0x000fe20003f66270 */
[----:B------:R-:W-:Y:S01]  /*1900*/  @!P6 IMAD.IADD R14, R14, 0x1, -R3 ;  /* 0x000000010e0ee824 */ /* 0x000fe200078e0a03 */
[----:B------:R0:W-:Y:S01]  /*1910*/  STL [R1+0x7c4], R19 ;  /* 0x0007c41301007387 */ /* 0x0001e20000100800 */
[----:B------:R-:W-:Y:S01]  /*1920*/  IMAD.HI.U32 R17, R2, R18, RZ ;  /* 0x0000001202117227 */ /* 0x000fe200078e00ff */
[----:B------:R-:W-:-:S03]  /*1930*/  ISETP.GT.U32.AND P6, PT, R3, R10, PT ;  /* 0x0000000a0300720c */ /* 0x000fc60003fc4070 */
[----:B------:R-:W-:Y:S02]  /*1940*/  IMAD.MOV R17, RZ, RZ, -R17 ;  /* 0x000000ffff117224 */ /* 0x000fe400078e0a11 */
[----:B------:R-:W-:Y:S02]  /*1950*/  @!P5 IMAD.IADD R13, R13, 0x1, -R3 ;  /* 0x000000010d0dd824 */ /* 0x000fe400078e0a03 */
[C---:B------:R-:W-:Y:S02]  /*1960*/  IMAD R18, R3.reuse, R17, R18 ;  /* 0x0000001103127224 */ /* 0x040fe400078e0212 */
[----:B0-----:R-:W-:Y:S01]  /*1970*/  IMAD.MOV.U32 R19, RZ, RZ, R12 ;  /* 0x000000ffff137224 */ /* 0x001fe200078e000c */
[----:B------:R-:W-:Y:S01]  /*1980*/  ISETP.GT.U32.AND P5, PT, R3, R13, PT ;  /* 0x0000000d0300720c */ /* 0x000fe20003fa4070 */
[----:B------:R-:W-:-:S04]  /*1990*/  IMAD.HI.U32 R12, R2, R15, RZ ;  /* 0x0000000f020c7227 */ /* 0x000fc800078e00ff */
[----:B------:R-:W-:Y:S02]  /*19a0*/  IMAD.MOV.U32 R17, RZ, RZ, R14 ;  /* 0x000000ffff117224 */ /* 0x000fe400078e000e */
[----:B------:R-:W-:Y:S02]  /*19b0*/  VIADD R0, R5, 0x1e9 ;  /* 0x000001e905007836 */ /* 0x000fe40000000000 */
[----:B------:R-:W-:Y:S01]  /*19c0*/  @!P4 IMAD.MOV R19, RZ, RZ, -R19 ;  /* 0x000000ffff13c224 */ /* 0x000fe200078e0a13 */
[C---:B------:R-:W-:Y:S01]  /*19d0*/  ISETP.GT.U32.AND P4, PT, R3.reuse, R6, PT ;  /* 0x000000060300720c */ /* 0x040fe20003f84070 */
[----:B------:R-:W-:Y:S01]  /*19e0*/  IMAD.MOV R12, RZ, RZ, -R12 ;  /* 0x000000ffff0c7224 */ /* 0x000fe200078e0a0c */
[----:B------:R-:W-:Y:S01]  /*19f0*/  IABS R8, R0 ;  /* 0x0000000000087213 */ /* 0x000fe20000000000 */
[----:B------:R-:W-:Y:S01]  /*1a00*/  @!P2 IMAD.MOV R17, RZ, RZ, -R17 ;  /* 0x000000ffff11a224 */ /* 0x000fe200078e0a11 */
[C---:B------:R-:W-:Y:S01]  /*1a10*/  ISETP.GT.U32.AND P2, PT, R3.reuse, R18, PT ;  /* 0x000000120300720c */ /* 0x040fe20003f44070 */
[----:B------:R-:W-:Y:S01]  /*1a20*/  IMAD R15, R3, R12, R15 ;  /* 0x0000000c030f7224 */ /* 0x000fe200078e020f */
[----:B------:R0:W-:Y:S01]  /*1a30*/  STL [R1+0xcc], R19 ;  /* 0x0000cc1301007387 */ /* 0x0001e20000100800 */
[----:B------:R-:W-:-:S02]  /*1a40*/  @!P6 IMAD.IADD R10, R10, 0x1, -R3 ;  /* 0x000000010a0ae824 */ /* 0x000fc400078e0a03 */
[--C-:B------:R-:W-:Y:S01]  /*1a50*/  @!P5 IMAD.IADD R13, R13, 0x1, -R3.reuse ;  /* 0x000000010d0dd824 */ /* 0x100fe200078e0a03 */
[----:B------:R-:W-:Y:S01]  /*1a60*/  ISETP.GT.U32.AND P6, PT, R3, R15, PT ;  /* 0x0000000f0300720c */ /* 0x000fe20003fc4070 */
[----:B------:R-:W-:Y:S01]  /*1a70*/  VIADD R12, R5, 0x1e5 ;  /* 0x000001e5050c7836 */ /* 0x000fe20000000000 */
[----:B------:R-:W-:Y:S01]  /*1a80*/  ISETP.GE.AND P5, PT, R7, RZ, PT ;  /* 0x000000ff0700720c */ /* 0x000fe20003fa6270 */
[----:B------:R-:W-:Y:S01]  /*1a90*/  @!P4 IMAD.IADD R6, R6, 0x1, -R3 ;  /* 0x000000010606c824 */ /* 0x000fe200078e0a03 */
[----:B------:R-:W-:Y:S01]  /*1aa0*/  ISETP.GE.AND P4, PT, R11, RZ, PT ;  /* 0x000000ff0b00720c */ /* 0x000fe20003f86270 */
[----:B------:R-:W-:Y:S01]  /*1ab0*/  IMAD.MOV.U32 R22, RZ, RZ, R13 ;  /* 0x000000ffff167224 */ /* 0x000fe200078e000d */
[----:B------:R-:W-:Y:S01]  /*1ac0*/  IABS R11, R12 ;  /* 0x0000000c000b7213 */ /* 0x000fe20000000000 */
[----:B0-----:R-:W-:Y:S02]  /*1ad0*/  IMAD.MOV.U32 R19, RZ, RZ, R16 ;  /* 0x000000ffff137224 */ /* 0x001fe400078e0010 */
[----:B------:R-:W-:-:S04]  /*1ae0*/  IMAD.HI.U32 R16, R2, R8, RZ ;  /* 0x0000000802107227 */ /* 0x000fc800078e00ff */
[----:B------:R-:W-:Y:S02]  /*1af0*/  IMAD.MOV R16, RZ, RZ, -R16 ;  /* 0x000000ffff107224 */ /* 0x000fe400078e0a10 */
[----:B------:R-:W-:Y:S01]  /*1b00*/  @!P1 IMAD.MOV R19, RZ, RZ, -R19 ;  /* 0x000000ffff139224 */ /* 0x000fe200078e0a13 */
[----:B------:R-:W-:Y:S01]  /*1b10*/  ISETP.GE.AND P1, PT, R9, RZ, PT ;  /* 0x000000ff0900720c */ /* 0x000fe20003f26270 */
[--C-:B------:R-:W-:Y:S02]  /*1b20*/  @!P2 IMAD.IADD R18, R18, 0x1, -R3.reuse ;  /* 0x000000011212a824 */ /* 0x100fe400078e0a03 */
[----:B------:R-:W-:Y:S01]  /*1b30*/  IMAD R7, R3, R16, R8 ;  /* 0x0000001003077224 */ /* 0x000fe200078e0208 */
[----:B------:R-:W-:Y:S01]  /*1b40*/  STL [R1+0xd4], R19 ;  /* 0x0000d41301007387 */ /* 0x000fe20000100800 */
[----:B------:R-:W-:Y:S01]  /*1b50*/  VIADD R16, R5, 0x1e8 ;  /* 0x000001e805107836 */ /* 0x000fe20000000000 */
[----:B------:R-:W-:Y:S01]  /*1b60*/  ISETP.GT.U32.AND P2, PT, R3, R18, PT ;  /* 0x000000120300720c */ /* 0x000fe20003f44070 */
[----:B------:R-:W-:Y:S01]  /*1b70*/  IMAD.MOV.U32 R9, RZ, RZ, R6 ;  /* 0x000000ffff097224 */ /* 0x000fe200078e0006 */
[----:B------:R0:W-:Y:S01]  /*1b80*/  STL [R1+0x384], R17 ;  /* 0x0003841101007387 */ /* 0x0001e20000100800 */
[----:B------:R-:W-:Y:S01]  /*1b90*/  @!P6 IMAD.IADD R15, R15, 0x1, -R3 ;  /* 0x000000010f0fe824 */ /* 0x000fe200078e0a03 */
[----:B------:R-:W-:Y:S01]  /*1ba0*/  IABS R6, R16 ;  /* 0x0000001000067213 */ /* 0x000fe20000000000 */
[----:B------:R-:W-:Y:S01]  /*1bb0*/  @!P0 IMAD.MOV R9, RZ, RZ, -R9 ;  /* 0x000000ffff098224 */ /* 0x000fe200078e0a09 */
[----:B------:R-:W-:Y:S01]  /*1bc0*/  ISETP.GT.U32.AND P0, PT, R3, R10, PT ;  /* 0x0000000a0300720c */ /* 0x000fe20003f04070 */
[----:B------:R-:W-:Y:S01]  /*1bd0*/  VIADD R8, R5, 0x1e6 ;  /* 0x000001e605087836 */ /* 0x000fe20000000000 */
[----:B------:R-:W-:Y:S01]  /*1be0*/  ISETP.GT.U32.AND P6, PT, R3, R15, PT ;  /* 0x0000000f0300720c */ /* 0x000fe20003fc4070 */
[----:B------:R-:W-:Y:S01]  /*1bf0*/  @!P3 IMAD.MOV R22, RZ, RZ, -R22 ;  /* 0x000000ffff16b224 */ /* 0x000fe200078e0a16 */
[----:B------:R1:W-:Y:S01]  /*1c00*/  STL [R1+0x3f8], R9 ;  /* 0x0003f80901007387 */ /* 0x0003e20000100800 */
[----:B0-----:R-:W-:Y:S01]  /*1c10*/  VIADD R17, R5, 0x1e7 ;  /* 0x000001e705117836 */ /* 0x001fe20000000000 */
[----:B------:R-:W-:Y:S01]  /*1c20*/  IABS R14, R8 ;  /* 0x00000008000e7213 */ /* 0x000fe20000000000 */
[----:B------:R-:W-:Y:S01]  /*1c30*/  @!P2 IMAD.IADD R18, R18, 0x1, -R3 ;  /* 0x000000011212a824 */ /* 0x000fe200078e0a03 */
[----:B------:R-:W-:Y:S01]  /*1c40*/  ISETP.GE.AND P2, PT, R0, RZ, PT ;  /* 0x000000ff0000720c */ /* 0x000fe20003f46270 */
[----:B------:R-:W-:Y:S01]  /*1c50*/  STL [R1+0xdc], R22 ;  /* 0x0000dc1601007387 */ /* 0x000fe20000100800 */
[----:B------:R-:W-:Y:S01]  /*1c60*/  IABS R19, R17 ;  /* 0x0000001100137213 */ /* 0x000fe20000000000 */
[----:B------:R-:W-:-:S02]  /*1c70*/  @!P4 IMAD.MOV R18, RZ, RZ, -R18 ;  /* 0x000000ffff12c224 */ /* 0x000fc400078e0a12 */
[----:B-1----:R-:W-:-:S04]  /*1c80*/  IMAD.HI.U32 R9, R2, R6, RZ ;  /* 0x0000000602097227 */ /* 0x002fc800078e00ff */
[----:B------:R-:W-:Y:S02]  /*1c90*/  IMAD.MOV R9, RZ, RZ, -R9 ;  /* 0x000000ffff097224 */ /* 0x000fe400078e0a09 */
[--C-:B------:R-:W-:Y:S01]  /*1ca0*/  @!P0 IMAD.IADD R10, R10, 0x1, -R3.reuse ;  /* 0x000000010a0a8824 */ /* 0x100fe200078e0a03 */
[C---:B------:R-:W-:Y:S01]  /*1cb0*/  ISETP.GT.U32.AND P0, PT, R3.reuse, R7, PT ;  /* 0x000000070300720c */ /* 0x040fe20003f04070 */
[----:B------:R-:W-:Y:S02]  /*1cc0*/  IMAD R0, R3, R9, R6 ;  /* 0x0000000903007224 */ /* 0x000fe400078e0206 */
[----:B------:R-:W-:Y:S02]  /*1cd0*/  @!P6 IMAD.IADD R15, R15, 0x1, -R3 ;  /* 0x000000010f0fe824 */ /* 0x000fe400078e0a03 */
[----:B------:R-:W-:Y:S01]  /*1ce0*/  IMAD.HI.U32 R20, R2, R19, RZ ;  /* 0x0000001302147227 */ /* 0x000fe200078e00ff */
[----:B------:R-:W-:-:S03]  /*1cf0*/  ISETP.GT.U32.AND P6, PT, R3, R0, PT ;  /* 0x000000000300720c */ /* 0x000fc60003fc4070 */
[----:B------:R-:W-:-:S04]  /*1d00*/  IMAD.HI.U32 R6, R2, R14, RZ ;  /* 0x0000000e02067227 */ /* 0x000fc800078e00ff */
[----:B------:R-:W-:Y:S01]  /*1d10*/  @!P0 IMAD.IADD R7, R7, 0x1, -R3 ;  /* 0x0000000107078824 */ /* 0x000fe200078e0a03 */
[----:B------:R-:W-:Y:S01]  /*1d20*/  ISETP.GE.AND P0, PT, R16, RZ, PT ;  /* 0x000000ff1000720c */ /* 0x000fe20003f06270 */
[----:B------:R-:W-:Y:S02]  /*1d30*/  IMAD.MOV R20, RZ, RZ, -R20 ;  /* 0x000000ffff147224 */ /* 0x000fe400078e0a14 */
[----:B------:R-:W-:-:S04]  /*1d40*/  IMAD.HI.U32 R9, R2, R11, RZ ;  /* 0x0000000b02097227 */ /* 0x000fc800078e00ff */
[----:B------:R-:W-:Y:S01]  /*1d50*/  @!P6 IMAD.IADD R0, R0, 0x1, -R3 ;  /* 0x000000010000e824 */ /* 0x000fe200078e0a03 */
[C---:B------:R-:W-:Y:S01]  /*1d60*/  ISETP.GT.U32.AND P6, PT, R3.reuse, R7, PT ;  /* 0x000000070300720c */ /* 0x040fe20003fc4070 */
[----:B------:R-:W-:Y:S02]  /*1d70*/  IMAD.MOV R6, RZ, RZ, -R6 ;  /* 0x000000ffff067224 */ /* 0x000fe400078e0a06 */
[C---:B------:R-:W-:Y:S02]  /*1d80*/  IMAD R16, R3.reuse, R20, R19 ;  /* 0x0000001403107224 */ /* 0x040fe400078e0213 */
[----:B------:R-:W-:Y:S02]  /*1d90*/  IMAD.MOV.U32 R21, RZ, RZ, R10 ;  /* 0x000000ffff157224 */ /* 0x000fe400078e000a */
[----:B------:R-:W-:Y:S01]  /*1da0*/  IMAD.MOV R9, RZ, RZ, -R9 ;  /* 0x000000ffff097224 */ /* 0x000fe200078e0a09 */
[C---:B------:R-:W-:Y:S01]  /*1db0*/  ISETP.GT.U32.AND P3, PT, R3.reuse, R16, PT ;  /* 0x000000100300720c */ /* 0x040fe20003f64070 */
[----:B------:R-:W-:-:S02]  /*1dc0*/  IMAD R14, R3, R6, R14 ;  /* 0x00000006030e7224 */ /* 0x000fc400078e020e */
[----:B------:R-:W-:Y:S02]  /*1dd0*/  VIADD R6, R5, 0x1e4 ;  /* 0x000001e405067836 */ /* 0x000fe40000000000 */
[----:B------:R-:W-:Y:S01]  /*1de0*/  @!P1 IMAD.MOV R21, RZ, RZ, -R21 ;  /* 0x000000ffff159224 */ /* 0x000fe200078e0a15 */
[C---:B------:R-:W-:Y:S01]  /*1df0*/  ISETP.GT.U32.AND P1, PT, R3.reuse, R0, PT ;  /* 0x000000000300720c */ /* 0x040fe20003f24070 */
[----:B------:R-:W-:Y:S01]  /*1e00*/  IMAD R11, R3, R9, R11 ;  /* 0x00000009030b7224 */ /* 0x000fe200078e020b */
[----:B------:R-:W-:Y:S01]  /*1e10*/  IABS R13, R6 ;  /* 0x00000006000d7213 */ /* 0x000fe20000000000 */
[----:B------:R-:W-:Y:S01]  /*1e20*/  @!P6 IMAD.IADD R7, R7, 0x1, -R3 ;  /* 0x000000010707e824 */ /* 0x000fe200078e0a03 */
[C---:B------:R-:W-:Y:S01]  /*1e30*/  ISETP.GT.U32.AND P4, PT, R3.reuse, R14, PT ;  /* 0x0000000e0300720c */ /* 0x040fe20003f84070 */
[----:B------:R-:W-:Y:S01]  /*1e40*/  IMAD.MOV.U32 R19, RZ, RZ, R15 ;  /* 0x000000ffff137224 */ /* 0x000fe200078e000f */
[C---:B------:R-:W-:Y:S01]  /*1e50*/  ISETP.GT.U32.AND P6, PT, R3.reuse, R11, PT ;  /* 0x0000000b0300720c */ /* 0x040fe20003fc4070 */
[----:B------:R-:W-:Y:S01]  /*1e60*/  IMAD.HI.U32 R15, R2, R13, RZ ;  /* 0x0000000d020f7227 */ /* 0x000fe200078e00ff */
[----:B------:R-:W-:Y:S03]  /*1e70*/  STL [R1+0xe4], R21 ;  /* 0x0000e41501007387 */ /* 0x000fe60000100800 */
[----:B------:R-:W-:Y:S01]  /*1e80*/  IMAD.MOV R15, RZ, RZ, -R15 ;  /* 0x000000ffff0f7224 */ /* 0x000fe200078e0a0f */
[----:B------:R0:W-:Y:S01]  /*1e90*/  STL [R1+0xec], R18 ;  /* 0x0000ec1201007387 */ /* 0x0001e20000100800 */
[--C-:B------:R-:W-:Y:S01]  /*1ea0*/  @!P1 IMAD.IADD R0, R0, 0x1, -R3.reuse ;  /* 0x0000000100009824 */ /* 0x100fe200078e0a03 */
[----:B------:R-:W-:Y:S01]  /*1eb0*/  ISETP.GE.AND P1, PT, R8, RZ, PT ;  /* 0x000000ff0800720c */ /* 0x000fe20003f26270 */
[----:B------:R-:W-:Y:S01]  /*1ec0*/  @!P3 IMAD.IADD R16, R16, 0x1, -R3 ;  /* 0x000000011010b824 */ /* 0x000fe200078e0a03 */
[----:B------:R-:W-:Y:S01]  /*1ed0*/  ISETP.GE.AND P3, PT, R12, RZ, PT ;  /* 0x000000ff0c00720c */ /* 0x000fe20003f66270 */
[----:B------:R-:W-:-:S02]  /*1ee0*/  IMAD R13, R3, R15, R13 ;  /* 0x0000000f030d7224 */ /* 0x000fc400078e020d */
[----:B------:R-:W-:Y:S01]  /*1ef0*/  @!P4 IMAD.IADD R14, R14, 0x1, -R3 ;  /* 0x000000010e0ec824 */ /* 0x000fe200078e0a03 */
[----:B------:R-:W-:Y:S01]  /*1f00*/  ISETP.GT.U32.AND P4, PT, R3, R16, PT ;  /* 0x000000100300720c */ /* 0x000fe20003f84070 */
[----:B------:R-:W-:Y:S02]  /*1f10*/  IMAD.MOV.U32 R12, RZ, RZ, R0 ;  /* 0x000000ffff0c7224 */ /* 0x000fe400078e0000 */
[----:B0-----:R-:W-:Y:S02]  /*1f20*/  IMAD.MOV.U32 R18, RZ, RZ, R7 ;  /* 0x000000ffff127224 */ /* 0x001fe400078e0007 */
[----:B------:R-:W-:Y:S01]  /*1f30*/  @!P6 IMAD.IADD R11, R11, 0x1, -R3 ;  /* 0x000000010b0be824 */ /* 0x000fe200078e0a03 */
[C---:B------:R-:W-:Y:S01]  /*1f40*/  ISETP.GT.U32.AND P6, PT, R3.reuse, R14, PT ;  /* 0x0000000e0300720c */ /* 0x040fe20003fc4070 */
[----:B------:R-:W-:Y:S01]  /*1f50*/  @!P0 IMAD.MOV R12, RZ, RZ, -R12 ;  /* 0x000000ffff0c8224 */ /* 0x000fe200078e0a0c */
[----:B------:R-:W-:Y:S01]  /*1f60*/  ISETP.GT.U32.AND P0, PT, R3, R13, PT ;  /* 0x0000000d0300720c */ /* 0x000fe20003f04070 */
[----:B------:R-:W-:-:S02]  /*1f70*/  VIADD R9, R5, 0x1e3 ;  /* 0x000001e305097836 */ /* 0x000fc40000000000 */
[----:B------:R-:W-:Y:S01]  /*1f80*/  @!P2 IMAD.MOV R18, RZ, RZ, -R18 ;  /* 0x000000ffff12a224 */ /* 0x000fe200078e0a12 */
[----:B------:R-:W-:Y:S01]  /*1f90*/  ISETP.GT.U32.AND P2, PT, R3, R11, PT ;  /* 0x0000000b0300720c */ /* 0x000fe20003f44070 */
[----:B------:R-:W-:Y:S01]  /*1fa0*/  @!P5 IMAD.MOV R19, RZ, RZ, -R19 ;  /* 0x000000ffff13d224 */ /* 0x000fe200078e0a13 */
[----:B------:R-:W-:Y:S01]  /*1fb0*/  ISETP.GE.AND P5, PT, R17, RZ, PT ;  /* 0x000000ff1100720c */ /* 0x000fe20003fa6270 */
[----:B------:R-:W-:Y:S01]  /*1fc0*/  @!P4 IMAD.IADD R16, R16, 0x1, -R3 ;  /* 0x000000011010c824 */ /* 0x000fe200078e0a03 */
[----:B------:R-:W-:Y:S01]  /*1fd0*/  IABS R10, R9 ;  /* 0x00000009000a7213 */ /* 0x000fe20000000000 */
[----:B------:R-:W-:Y:S01]  /*1fe0*/  VIADD R0, R5, 0x1e1 ;  /* 0x000001e105007836 */ /* 0x000fe20000000000 */
[----:B------:R-:W-:Y:S01]  /*1ff0*/  ISETP.GE.AND P4, PT, R6, RZ, PT ;  /* 0x000000ff0600720c */ /* 0x000fe20003f86270 */
[----:B------:R-:W-:Y:S01]  /*2000*/  IMAD.MOV.U32 R17, RZ, RZ, R16 ;  /* 0x000000ffff117224 */ /* 0x000fe200078e0010 */
[----:B------:R-:W-:Y:S01]  /*2010*/  STL [R1+0x114], R19 ;  /* 0x0001141301007387 */ /* 0x000fe20000100800 */
[----:B------:R-:W-:Y:S01]  /*2020*/  IMAD.HI.U32 R8, R2, R10, RZ ;  /* 0x0000000a02087227 */ /* 0x000fe200078e00ff */
[----:B------:R-:W-:-:S02]  /*2030*/  IABS R6, R0 ;  /* 0x0000000000067213 */ /* 0x000fc40000000000 */
[----:B------:R-:W-:Y:S01]  /*2040*/  STL [R1+0x120], R18 ;  /* 0x0001201201007387 */ /* 0x000fe20000100800 */
[--C-:B------:R-:W-:Y:S02]  /*2050*/  @!P0 IMAD.IADD R13, R13, 0x1, -R3.reuse ;  /* 0x000000010d0d8824 */ /* 0x100fe400078e0a03 */
[----:B------:R-:W-:Y:S01]  /*2060*/  IMAD.MOV R7, RZ, RZ, -R8 ;  /* 0x000000ffff077224 */ /* 0x000fe200078e0a08 */
[----:B------:R0:W-:Y:S01]  /*2070*/  STL [R1+0x128], R12 ;  /* 0x0001280c01007387 */ /* 0x0001e20000100800 */
[----:B------:R-:W-:Y:S01]  /*2080*/  @!P2 IMAD.IADD R11, R11, 0x1, -R3 ;  /* 0x000000010b0ba824 */ /* 0x000fe200078e0a03 */
[----:B------:R-:W-:Y:S01]  /*2090*/  ISETP.GE.AND P2, PT, R9, RZ, PT ;  /* 0x000000ff0900720c */ /* 0x000fe20003f46270 */
[C---:B------:R-:W-:Y:S02]  /*20a0*/  VIADD R8, R5.reuse, 0x1e2 ;  /* 0x000001e205087836 */ /* 0x040fe40000000000 */
[----:B------:R-:W-:Y:S02]  /*20b0*/  VIADD R9, R5, 0x1e0 ;  /* 0x000001e005097836 */ /* 0x000fe40000000000 */
[----:B------:R-:W-:Y:S01]  /*20c0*/  @!P5 IMAD.MOV R17, RZ, RZ, -R17 ;  /* 0x000000ffff11d224 */ /* 0x000fe200078e0a11 */
[C---:B------:R-:W-:Y:S01]  /*20d0*/  ISETP.GT.U32.AND P5, PT, R3.reuse, R13, PT ;  /* 0x0000000d0300720c */ /* 0x040fe20003fa4070 */
[C---:B------:R-:W-:Y:S01]  /*20e0*/  IMAD R10, R3.reuse, R7, R10 ;  /* 0x00000007030a7224 */ /* 0x040fe200078e020a */
[----:B------:R-:W-:Y:S01]  /*20f0*/  IABS R7, R8 ;  /* 0x0000000800077213 */ /* 0x000fe20000000000 */
[----:B------:R-:W-:Y:S01]  /*2100*/  @!P6 IMAD.IADD R14, R14, 0x1, -R3 ;  /* 0x000000010e0ee824 */ /* 0x000fe200078e0a03 */
[----:B------:R-:W-:Y:S01]  /*2110*/  ISETP.GE.AND P0, PT, R8, RZ, PT ;  /* 0x000000ff0800720c */ /* 0x000fe20003f06270 */
[----:B------:R-:W-:Y:S01]  /*2120*/  IMAD.MOV.U32 R16, RZ, RZ, R11 ;  /* 0x000000ffff107224 */ /* 0x000fe200078e000b */
[----:B------:R-:W-:Y:S01]  /*2130*/  IABS R8, R9 ;  /* 0x0000000900087213 */ /* 0x000fe20000000000 */
[C---:B------:R-:W-:Y:S01]  /*2140*/  IMAD.HI.U32 R15, R2.reuse, R7, RZ ;  /* 0x00000007020f7227 */ /* 0x040fe200078e00ff */
[----:B------:R-:W-:Y:S01]  /*2150*/  ISETP.GT.U32.AND P6, PT, R3, R10, PT ;  /* 0x0000000a0300720c */ /* 0x000fe20003fc4070 */
[----:B------:R1:W-:Y:S02]  /*2160*/  STL [R1+0x12c], R17 ;  /* 0x00012c1101007387 */ /* 0x0003e40000100800 */
[----:B------:R-:W-:-:S04]  /*2170*/  IMAD.HI.U32 R11, R2, R8, RZ ;  /* 0x00000008020b7227 */ /* 0x000fc800078e00ff */
[----:B------:R-:W-:Y:S01]  /*2180*/  @!P3 IMAD.MOV R16, RZ, RZ, -R16 ;  /* 0x000000ffff10b224 */ /* 0x000fe200078e0a10 */
[----:B------:R-:W-:Y:S01]  /*2190*/  ISETP.GE.AND P3, PT, R0, RZ, PT ;  /* 0x000000ff0000720c */ /* 0x000fe20003f66270 */
[----:B------:R-:W-:Y:S02]  /*21a0*/  IMAD.MOV R15, RZ, RZ, -R15 ;  /* 0x000000ffff0f7224 */ /* 0x000fe400078e0a0f */
[----:B0-----:R-:W-:-:S04]  /*21b0*/  IMAD.HI.U32 R12, R2, R6, RZ ;  /* 0x00000006020c7227 */ /* 0x001fc800078e00ff */
[----:B------:R-:W-:Y:S02]  /*21c0*/  IMAD.MOV R0, RZ, RZ, -R11 ;  /* 0x000000ffff007224 */ /* 0x000fe400078e0a0b */
[----:B------:R-:W-:Y:S02]  /*21d0*/  @!P5 IMAD.IADD R13, R13, 0x1, -R3 ;  /* 0x000000010d0dd824 */ /* 0x000fe400078e0a03 */
[C---:B------:R-:W-:Y:S02]  /*21e0*/  IMAD R7, R3.reuse, R15, R7 ;  /* 0x0000000f03077224 */ /* 0x040fe400078e0207 */
[----:B------:R-:W-:Y:S02]  /*21f0*/  IMAD.MOV R12, RZ, RZ, -R12 ;  /* 0x000000ffff0c7224 */ /* 0x000fe400078e0a0c */
[----:B------:R-:W-:Y:S02]  /*2200*/  IMAD R8, R3, R0, R8 ;  /* 0x0000000003087224 */ /* 0x000fe400078e0208 */
[----:B------:R-:W-:-:S02]  /*2210*/  IMAD.MOV.U32 R15, RZ, RZ, R13 ;  /* 0x000000ffff0f7224 */ /* 0x000fc400078e000d */
[----:B------:R-:W-:Y:S02]  /*2220*/  @!P6 IMAD.IADD R10, R10, 0x1, -R3 ;  /* 0x000000010a0ae824 */ /* 0x000fe400078e0a03 */
[C---:B------:R-:W-:Y:S02]  /*2230*/  IMAD R6, R3.reuse, R12, R6 ;  /* 0x0000000c03067224 */ /* 0x040fe400078e0206 */
[----:B------:R-:W-:Y:S01]  /*2240*/  @!P1 IMAD.MOV R14, RZ, RZ, -R14 ;  /* 0x000000ffff0e9224 */ /* 0x000fe200078e0a0e */
[C---:B------:R-:W-:Y:S01]  /*2250*/  ISETP.GT.U32.AND P1, PT, R3.reuse, R7, PT ;  /* 0x000000070300720c */ /* 0x040fe20003f24070 */
[----:B------:R-:W-:Y:S01]  /*2260*/  @!P4 IMAD.MOV R15, RZ, RZ, -R15 ;  /* 0x000000ffff0fc224 */ /* 0x000fe200078e0a0f */
[----:B------:R-:W-:Y:S01]  /*2270*/  ISETP.GT.U32.AND P4, PT, R3, R8, PT ;  /* 0x000000080300720c */ /* 0x000fe20003f84070 */
[----:B------:R-:W-:Y:S01]  /*2280*/  VIADD R12, R5, 0x1de ;  /* 0x000001de050c7836 */ /* 0x000fe20000000000 */
[C---:B------:R-:W-:Y:S01]  /*2290*/  ISETP.GT.U32.AND P6, PT, R3.reuse, R10, PT ;  /* 0x0000000a0300720c */ /* 0x040fe20003fc4070 */
[----:B------:R0:W-:Y:S01]  /*22a0*/  STL [R1+0x130], R14 ;  /* 0x0001300e01007387 */ /* 0x0001e20000100800 */
[----:B------:R-:W-:Y:S01]  /*22b0*/  ISETP.GT.U32.AND P5, PT, R3, R6, PT ;  /* 0x000000060300720c */ /* 0x000fe20003fa4070 */
[C---:B------:R-:W-:Y:S01]  /*22c0*/  VIADD R11, R5.reuse, 0x1dd ;  /* 0x000001dd050b7836 */ /* 0x040fe20000000000 */
[----:B------:R-:W-:Y:S01]  /*22d0*/  IABS R21, R12 ;  /* 0x0000000c00157213 */ /* 0x000fe20000000000 */
[----:B------:R2:W-:Y:S01]  /*22e0*/  STL [R1+0x134], R16 ;  /* 0x0001341001007387 */ /* 0x0005e20000100800 */
[----:B-1----:R-:W-:-:S02]  /*22f0*/  VIADD R17, R5, 0x1da ;  /* 0x000001da05117836 */ /* 0x002fc40000000000 */
[----:B------:R-:W-:Y:S01]  /*2300*/  IABS R0, R11 ;  /* 0x0000000b00007213 */ /* 0x000fe20000000000 */
[--C-:B------:R-:W-:Y:S01]  /*2310*/  @!P1 IMAD.IADD R7, R7, 0x1, -R3.reuse ;  /* 0x0000000107079824 */ /* 0x100fe200078e0a03 */
[----:B------:R-:W-:Y:S01]  /*2320*/  STL [R1+0x138], R15 ;  /* 0x0001380f01007387 */ /* 0x000fe20000100800 */
[--C-:B------:R-:W-:Y:S02]  /*2330*/  @!P4 IMAD.IADD R8, R8, 0x1, -R3.reuse ;  /* 0x000000010808c824 */ /* 0x100fe400078e0a03 */
[--C-:B------:R-:W-:Y:S01]  /*2340*/  @!P6 IMAD.IADD R10, R10, 0x1, -R3.reuse ;  /* 0x000000010a0ae824 */ /* 0x100fe200078e0a03 */
[----:B------:R-:W-:Y:S01]  /*2350*/  ISETP.GE.AND P6, PT, R9, RZ, PT ;  /* 0x000000ff0900720c */ /* 0x000fe20003fc6270 */
[----:B------:R-:W-:Y:S01]  /*2360*/  @!P5 IMAD.IADD R6, R6, 0x1, -R3 ;  /* 0x000000010606d824 */ /* 0x000fe200078e0a03 */
[C---:B------:R-:W-:Y:S01]  /*2370*/  ISETP.GT.U32.AND P1, PT, R3.reuse, R7, PT ;  /* 0x000000070300720c */ /* 0x040fe20003f24070 */
[----:B0-----:R-:W-:Y:S01]  /*2380*/  IMAD.MOV.U32 R14, RZ, RZ, R10 ;  /* 0x000000ffff0e7224 */ /* 0x001fe200078e000a */
[----:B------:R-:W-:Y:S01]  /*2390*/  ISETP.GT.U32.AND P4, PT, R3, R8, PT ;  /* 0x000000080300720c */ /* 0x000fe20003f84070 */
[----:B------:R-:W-:Y:S01]  /*23a0*/  VIADD R9, R5, 0x1df ;  /* 0x000001df05097836 */ /* 0x000fe20000000000 */
[----:B------:R-:W-:Y:S01]  /*23b0*/  ISETP.GT.U32.AND P5, PT, R3, R6, PT ;  /* 0x000000060300720c */ /* 0x000fe20003fa4070 */
[----:B------:R-:W-:-:S03]  /*23c0*/  IMAD.HI.U32 R10, R2, R21, RZ ;  /* 0x00000015020a7227 */ /* 0x000fc600078e00ff */
[----:B------:R-:W-:Y:S01]  /*23d0*/  IABS R20, R9 ;  /* 0x0000000900147213 */ /* 0x000fe20000000000 */
[----:B------:R-:W-:Y:S02]  /*23e0*/  IMAD.MOV R10, RZ, RZ, -R10 ;  /* 0x000000ffff0a7224 */ /* 0x000fe400078e0a0a */
[----:B------:R-:W-:Y:S01]  /*23f0*/  @!P2 IMAD.MOV R14, RZ, RZ, -R14 ;  /* 0x000000ffff0ea224 */ /* 0x000fe200078e0a0e */
[----:B------:R-:W-:Y:S01]  /*2400*/  ISETP.GE.AND P2, PT, R9, RZ, PT ;  /* 0x000000ff0900720c */ /* 0x000fe20003f46270 */
[----:B------:R-:W-:Y:S02]  /*2410*/  IMAD R21, R3, R10, R21 ;  /* 0x0000000a03157224 */ /* 0x000fe400078e0215 */
[----:B------:R-:W-:Y:S01]  /*2420*/  IMAD.HI.U32 R13, R2, R20, RZ ;  /* 0x00000014020d7227 */ /* 0x000fe200078e00ff */
[----:B------:R0:W-:Y:S03]  /*2430*/  STL [R1+0x13c], R14 ;  /* 0x00013c0e01007387 */ /* 0x0001e60000100800 */
[--C-:B------:R-:W-:Y:S01]  /*2440*/  @!P1 IMAD.IADD R7, R7, 0x1, -R3.reuse ;  /* 0x0000000107079824 */ /* 0x100fe200078e0a03 */
[----:B------:R-:W-:Y:S01]  /*2450*/  ISETP.GE.AND P1, PT, R12, RZ, PT ;  /* 0x000000ff0c00720c */ /* 0x000fe20003f26270 */
[----:B------:R-:W-:Y:S01]  /*2460*/  @!P4 IMAD.IADD R8, R8, 0x1, -R3 ;  /* 0x000000010808c824 */ /* 0x000fe200078e0a03 */
[----:B------:R-:W-:Y:S01]  /*2470*/  ISETP.GT.U32.AND P4, PT, R3, R21, PT ;  /* 0x000000150300720c */ /* 0x000fe20003f84070 */
[----:B------:R-:W-:-:S02]  /*2480*/  IMAD.MOV R12, RZ, RZ, -R13 ;  /* 0x000000ffff0c7224 */ /* 0x000fc400078e0a0d */
[----:B------:R-:W-:Y:S01]  /*2490*/  @!P5 IMAD.IADD R6, R6, 0x1, -R3 ;  /* 0x000000010606d824 */ /* 0x000fe200078e0a03 */
[----:B------:R-:W-:Y:S01]  /*24a0*/  ISETP.GE.AND P5, PT, R11, RZ, PT ;  /* 0x000000ff0b00720c */ /* 0x000fe20003fa6270 */
[----:B------:R-:W-:Y:S02]  /*24b0*/  IMAD R20, R3, R12, R20 ;  /* 0x0000000c03147224 */ /* 0x000fe400078e0214 */
[----:B--2---:R-:W-:Y:S01]  /*24c0*/  IMAD.MOV.U32 R16, RZ, RZ, R7 ;  /* 0x000000ffff107224 */ /* 0x004fe200078e0007 */
[----:B------:R-:W-:Y:S01]  /*24d0*/  IABS R7, R17 ;  /* 0x0000001100077213 */ /* 0x000fe20000000000 */
[----:B0-----:R-:W-:Y:S02]  /*24e0*/  IMAD.MOV.U32 R14, RZ, RZ, R6 ;  /* 0x000000ffff0e7224 */ /* 0x001fe400078e0006 */
[----:B------:R-:W-:-:S04]  /*24f0*/  IMAD.HI.U32 R9, R2, R0, RZ ;  /* 0x0000000002097227 */ /* 0x000fc800078e00ff */
[----:B------:R-:W-:Y:S02]  /*2500*/  VIADD R15, R5, 0x1dc ;  /* 0x000001dc050f7836 */ /* 0x000fe40000000000 */
[----:B------:R-:W-:Y:S01]  /*2510*/  @!P0 IMAD.MOV R16, RZ, RZ, -R16 ;  /* 0x000000ffff108224 */ /* 0x000fe200078e0a10 */
[----:B------:R-:W-:Y:S01]  /*2520*/  ISETP.GT.U32.AND P0, PT, R3, R20, PT ;  /* 0x000000140300720c */ /* 0x000fe20003f04070 */
[----:B------:R-:W-:Y:S01]  /*2530*/  @!P3 IMAD.MOV R14, RZ, RZ, -R14 ;  /* 0x000000ffff0eb224 */ /* 0x000fe200078e0a0e */
[----:B------:R-:W-:Y:S01]  /*2540*/  ISETP.GE.AND P3, PT, R15, RZ, PT ;  /* 0x000000ff0f00720c */ /* 0x000fe20003f66270 */
[----:B------:R-:W-:Y:S01]  /*2550*/  IMAD.MOV R9, RZ, RZ, -R9 ;  /* 0x000000ffff097224 */ /* 0x000fe200078e0a09 */
[----:B------:R-:W-:Y:S01]  /*2560*/  IABS R15, R15 ;  /* 0x0000000f000f7213 */ /* 0x000fe20000000000 */
[----:B------:R-:W-:Y:S01]  /*2570*/  VIADD R10, R5, 0x1db ;  /* 0x000001db050a7836 */ /* 0x000fe20000000000 */
[----:B------:R-:W-:Y:S01]  /*2580*/  STL [R1+0x140], R16 ;  /* 0x0001401001007387 */ /* 0x000fe20000100800 */
[----:B------:R-:W-:-:S02]  /*2590*/  @!P4 IMAD.IADD R21, R21, 0x1, -R3 ;  /* 0x000000011515c824 */ /* 0x000fc400078e0a03 */
[C---:B------:R-:W-:Y:S01]  /*25a0*/  IMAD R0, R3.reuse, R9, R0 ;  /* 0x0000000903007224 */ /* 0x040fe200078e0200 */
[----:B------:R0:W-:Y:S01]  /*25b0*/  STL [R1+0x144], R14 ;  /* 0x0001440e01007387 */ /* 0x0001e20000100800 */
[----:B------:R-:W-:Y:S01]  /*25c0*/  IMAD.MOV.U32 R18, RZ, RZ, R8 ;  /* 0x000000ffff127224 */ /* 0x000fe200078e0008 */
[----:B------:R-:W-:Y:S01]  /*25d0*/  ISETP.GT.U32.AND P4, PT, R3, R21, PT ;  /* 0x000000150300720c */ /* 0x000fe20003f84070 */
[----:B------:R-:W-:-:S04]  /*25e0*/  IMAD.HI.U32 R11, R2, R15, RZ ;  /* 0x0000000f020b7227 */ /* 0x000fc800078e00ff */
[----:B------:R-:W-:Y:S01]  /*25f0*/  @!P6 IMAD.MOV R18, RZ, RZ, -R18 ;  /* 0x000000ffff12e224 */ /* 0x000fe200078e0a12 */
[----:B------:R-:W-:Y:S01]  /*2600*/  ISETP.GT.U32.AND P6, PT, R3, R0, PT ;  /* 0x000000000300720c */ /* 0x000fe20003fc4070 */
[----:B------:R-:W-:Y:S01]  /*2610*/  VIADD R13, R5, 0x1d9 ;  /* 0x000001d9050d7836 */ /* 0x000fe20000000000 */
[----:B0-----:R-:W-:Y:S01]  /*2620*/  IABS R14, R10 ;  /* 0x0000000a000e7213 */ /* 0x001fe20000000000 */
[----:B------:R-:W-:Y:S01]  /*2630*/  @!P0 IMAD.IADD R20, R20, 0x1, -R3 ;  /* 0x0000000114148824 */ /* 0x000fe200078e0a03 */
[----:B------:R0:W-:Y:S01]  /*2640*/  STL [R1+0x148], R18 ;  /* 0x0001481201007387 */ /* 0x0001e20000100800 */
[----:B------:R-:W-:Y:S01]  /*2650*/  IMAD.MOV R11, RZ, RZ, -R11 ;  /* 0x000000ffff0b7224 */ /* 0x000fe200078e0a0b */
[----:B------:R-:W-:Y:S01]  /*2660*/  IABS R16, R13 ;  /* 0x0000000d00107213 */ /* 0x000fe20000000000 */
[----:B------:R-:W-:Y:S01]  /*2670*/  IMAD.HI.U32 R9, R2, R14, RZ ;  /* 0x0000000e02097227 */ /* 0x000fe200078e00ff */
[----:B------:R-:W-:-:S03]  /*2680*/  ISETP.GT.U32.AND P0, PT, R3, R20, PT ;  /* 0x000000140300720c */ /* 0x000fc60003f04070 */
[----:B------:R-:W-:Y:S02]  /*2690*/  IMAD.MOV R9, RZ, RZ, -R9 ;  /* 0x000000ffff097224 */ /* 0x000fe400078e0a09 */
[C---:B------:R-:W-:Y:S02]  /*26a0*/  IMAD R15, R3.reuse, R11, R15 ;  /* 0x0000000b030f7224 */ /* 0x040fe400078e020f */
[----:B------:R-:W-:Y:S02]  /*26b0*/  IMAD R14, R3, R9, R14 ;  /* 0x00000009030e7224 */ /* 0x000fe400078e020e */
[----:B------:R-:W-:Y:S01]  /*26c0*/  @!P4 IMAD.IADD R21, R21, 0x1, -R3 ;  /* 0x000000011515c824 */ /* 0x000fe200078e0a03 */
[----:B------:R-:W-:Y:S01]  /*26d0*/  ISETP.GT.U32.AND P4, PT, R3, R15, PT ;  /* 0x0000000f0300720c */ /* 0x000fe20003f84070 */
[----:B------:R-:W-:-:S04]  /*26e0*/  IMAD.HI.U32 R6, R2, R16, RZ ;  /* 0x0000001002067227 */ /* 0x000fc800078e00ff */
[----:B------:R-:W-:Y:S01]  /*26f0*/  @!P6 IMAD.IADD R0, R0, 0x1, -R3 ;  /* 0x000000010000e824 */ /* 0x000fe200078e0a03 */
[----:B------:R-:W-:Y:S01]  /*2700*/  ISETP.GT.U32.AND P6, PT, R3, R14, PT ;  /* 0x0000000e0300720c */ /* 0x000fe20003fc4070 */
        /* <DEDUP_REMOVED lines=8> */
[----:B------:R-:W-:Y:S01]  /*2790*/  VIADD R8, R5, 0x1d7 ;  /* 0x000001d705087836 */ /* 0x000fe20000000000 */
[----:B------:R-:W-:Y:S01]  /*27a0*/  IABS R9, R6 ;  /* 0x0000000600097213 */ /* 0x000fe20000000000 */
[--C-:B------:R-:W-:Y:S01]  /*27b0*/  @!P4 IMAD.IADD R15, R15, 0x1, -R3.reuse ;  /* 0x000000010f0fc824 */ /* 0x100fe200078e0a03 */
[C---:B------:R-:W-:Y:S01]  /*27c0*/  ISETP.GT.U32.AND P4, PT, R3.reuse, R0, PT ;  /* 0x000000000300720c */ /* 0x040fe20003f84070 */
[----:B------:R-:W-:Y:S01]  /*27d0*/  IMAD.MOV.U32 R23, RZ, RZ, R20 ;  /* 0x000000ffff177224 */ /* 0x000fe200078e0014 */
[----:B0-----:R-:W-:Y:S01]  /*27e0*/  IABS R18, R8 ;  /* 0x0000000800127213 */ /* 0x001fe20000000000 */
[----:B------:R-:W-:Y:S02]  /*27f0*/  @!P6 IMAD.IADD R14, R14, 0x1, -R3 ;  /* 0x000000010e0ee824 */ /* 0x000fe400078e0a03 */
[----:B------:R-:W-:Y:S01]  /*2800*/  @!P2 IMAD.MOV R23, RZ, RZ, -R23 ;  /* 0x000000ffff17a224 */ /* 0x000fe200078e0a17 */
[C---:B------:R-:W-:Y:S01]  /*2810*/  ISETP.GT.U32.AND P2, PT, R3.reuse, R15, PT ;  /* 0x0000000f0300720c */ /* 0x040fe20003f44070 */
[----:B------:R-:W-:Y:S01]  /*2820*/  IMAD.HI.U32 R22, R2, R9, RZ ;  /* 0x0000000902167227 */ /* 0x000fe200078e00ff */
[----:B------:R-:W-:-:S02]  /*2830*/  ISETP.GT.U32.AND P6, PT, R3, R14, PT ;  /* 0x0000000e0300720c */ /* 0x000fc40003fc4070 */
[----:B------:R-:W-:Y:S01]  /*2840*/  STL [R1+0x14c], R23 ;  /* 0x00014c1701007387 */ /* 0x000fe20000100800 */
[----:B------:R-:W-:-:S04]  /*2850*/  IMAD.HI.U32 R20, R2, R18, RZ ;  /* 0x0000001202147227 */ /* 0x000fc800078e00ff */
[----:B------:R-:W-:Y:S02]  /*2860*/  IMAD.MOV R22, RZ, RZ, -R22 ;  /* 0x000000ffff167224 */ /* 0x000fe400078e0a16 */
[----:B------:R-:W-:Y:S02]  /*2870*/  IMAD.MOV R20, RZ, RZ, -R20 ;  /* 0x000000ffff147224 */ /* 0x000fe400078e0a14 */
[C---:B------:R-:W-:Y:S02]  /*2880*/  IMAD R9, R3.reuse, R22, R9 ;  /* 0x0000001603097224 */ /* 0x040fe400078e0209 */
[----:B------:R-:W-:Y:S01]  /*2890*/  @!P4 IMAD.IADD R0, R0, 0x1, -R3 ;  /* 0x000000010000c824 */ /* 0x000fe200078e0a03 */
[C---:B------:R-:W-:Y:S01]  /*28a0*/  ISETP.GT.U32.AND P4, PT, R3.reuse, R16, PT ;  /* 0x000000100300720c */ /* 0x040fe20003f84070 */
[C---:B------:R-:W-:Y:S02]  /*28b0*/  IMAD R18, R3.reuse, R20, R18 ;  /* 0x0000001403127224 */ /* 0x040fe400078e0212 */
[----:B------:R-:W-:Y:S01]  /*28c0*/  @!P1 IMAD.MOV R21, RZ, RZ, -R21 ;  /* 0x000000ffff159224 */ /* 0x000fe200078e0a15 */
[----:B------:R-:W-:Y:S01]  /*28d0*/  ISETP.GT.U32.AND P1, PT, R3, R7, PT ;  /* 0x000000070300720c */ /* 0x000fe20003f24070 */
[--C-:B------:R-:W-:Y:S01]  /*28e0*/  @!P2 IMAD.IADD R15, R15, 0x1, -R3.reuse ;  /* 0x000000010f0fa824 */ /* 0x100fe200078e0a03 */
[C---:B------:R-:W-:Y:S01]  /*28f0*/  ISETP.GT.U32.AND P2, PT, R3.reuse, R9, PT ;  /* 0x000000090300720c */ /* 0x040fe20003f44070 */
[----:B------:R-:W-:Y:S01]  /*2900*/  @!P6 IMAD.IADD R14, R14, 0x1, -R3 ;  /* 0x000000010e0ee824 */ /* 0x000fe200078e0a03 */
[----:B------:R-:W-:Y:S01]  /*2910*/  ISETP.GT.U32.AND P6, PT, R3, R18, PT ;  /* 0x000000120300720c */ /* 0x000fe20003fc4070 */
[C---:B------:R-:W-:Y:S01]  /*2920*/  VIADD R11, R5.reuse, 0x1d6 ;  /* 0x000001d6050b7836 */ /* 0x040fe20000000000 */
[----:B------:R0:W-:Y:S01]  /*2930*/  STL [R1+0x154], R21 ;  /* 0x0001541501007387 */ /* 0x0001e20000100800 */
[----:B------:R-:W-:-:S02]  /*2940*/  VIADD R10, R5, 0x1d5 ;  /* 0x000001d5050a7836 */ /* 0x000fc40000000000 */
[--C-:B------:R-:W-:Y:S01]  /*2950*/  @!P4 IMAD.IADD R16, R16, 0x1, -R3.reuse ;  /* 0x000000011010c824 */ /* 0x100fe200078e0a03 */
[----:B------:R-:W-:Y:S01]  /*2960*/  IABS R19, R11 ;  /* 0x0000000b00137213 */ /* 0x000fe20000000000 */
[----:B------:R-:W-:Y:S01]  /*2970*/  IMAD.MOV.U32 R24, RZ, RZ, R0 ;  /* 0x000000ffff187224 */ /* 0x000fe200078e0000 */
[----:B------:R-:W-:Y:S01]  /*2980*/  IABS R12, R10 ;  /* 0x0000000a000c7213 */ /* 0x000fe20000000000 */
[--C-:B------:R-:W-:Y:S01]  /*2990*/  @!P1 IMAD.IADD R7, R7, 0x1, -R3.reuse ;  /* 0x0000000107079824 */ /* 0x100fe200078e0a03 */
[----:B------:R-:W-:Y:S01]  /*29a0*/  ISETP.GE.AND P1, PT, R17, RZ, PT ;  /* 0x000000ff1100720c */ /* 0x000fe20003f26270 */
[--C-:B------:R-:W-:Y:S01]  /*29b0*/  @!P2 IMAD.IADD R9, R9, 0x1, -R3.reuse ;  /* 0x000000010909a824 */ /* 0x100fe200078e0a03 */
[----:B------:R-:W-:Y:S01]  /*29c0*/  ISETP.GE.AND P4, PT, R13, RZ, PT ;  /* 0x000000ff0d00720c */ /* 0x000fe20003f86270 */
[----:B------:R-:W-:Y:S01]  /*29d0*/  @!P6 IMAD.IADD R18, R18, 0x1, -R3 ;  /* 0x000000011212e824 */ /* 0x000fe200078e0a03 */
[C---:B------:R-:W-:Y:S01]  /*29e0*/  ISETP.GT.U32.AND P6, PT, R3.reuse, R16, PT ;  /* 0x000000100300720c */ /* 0x040fe20003fc4070 */
[----:B0-----:R-:W-:Y:S01]  /*29f0*/  IMAD.HI.U32 R21, R2, R19, RZ ;  /* 0x0000001302157227 */ /* 0x001fe200078e00ff */
[----:B------:R-:W-:-:S03]  /*2a00*/  ISETP.GT.U32.AND P2, PT, R3, R7, PT ;  /* 0x000000070300720c */ /* 0x000fc60003f44070 */
[----:B------:R-:W-:Y:S02]  /*2a10*/  IMAD.MOV.U32 R23, RZ, RZ, R15 ;  /* 0x000000ffff177224 */ /* 0x000fe400078e000f */
[----:B------:R-:W-:Y:S01]  /*2a20*/  @!P5 IMAD.MOV R24, RZ, RZ, -R24 ;  /* 0x000000ffff18d224 */ /* 0x000fe200078e0a18 */
[----:B------:R-:W-:Y:S01]  /*2a30*/  ISETP.GT.U32.AND P5, PT, R3, R9, PT ;  /* 0x000000090300720c */ /* 0x000fe20003fa4070 */
[----:B------:R-:W-:-:S03]  /*2a40*/  IMAD.HI.U32 R22, R2, R12, RZ ;  /* 0x0000000c02167227 */ /* 0x000fc600078e00ff */
[----:B------:R-:W-:Y:S01]  /*2a50*/  STL [R1+0x158], R24 ;  /* 0x0001581801007387 */ /* 0x000fe20000100800 */
[----:B------:R-:W-:Y:S02]  /*2a60*/  IMAD.MOV R21, RZ, RZ, -R21 ;  /* 0x000000ffff157224 */ /* 0x000fe400078e0a15 */
[----:B------:R-:W-:Y:S01]  /*2a70*/  @!P3 IMAD.MOV R23, RZ, RZ, -R23 ;  /* 0x000000ffff17b224 */ /* 0x000fe200078e0a17 */
[----:B------:R-:W-:Y:S01]  /*2a80*/  ISETP.GT.U32.AND P3, PT, R3, R18, PT ;  /* 0x000000120300720c */ /* 0x000fe20003f64070 */
[----:B------:R-:W-:Y:S02]  /*2a90*/  IMAD.MOV R22, RZ, RZ, -R22 ;  /* 0x000000ffff167224 */ /* 0x000fe400078e0a16 */
[C---:B------:R-:W-:Y:S01]  /*2aa0*/  VIADD R17, R5.reuse, 0x1d4 ;  /* 0x000001d405117836 */ /* 0x040fe20000000000 */
[----:B------:R-:W-:Y:S01]  /*2ab0*/  STL [R1+0x1b0], R23 ;  /* 0x0001b01701007387 */ /* 0x000fe20000100800 */
[----:B------:R-:W-:Y:S02]  /*2ac0*/  VIADD R13, R5, 0x1d3 ;  /* 0x000001d3050d7836 */ /* 0x000fe40000000000 */
[C---:B------:R-:W-:Y:S01]  /*2ad0*/  IMAD R19, R3.reuse, R21, R19 ;  /* 0x0000001503137224 */ /* 0x040fe200078e0213 */
[----:B------:R-:W-:Y:S01]  /*2ae0*/  IABS R0, R17 ;  /* 0x0000001100007213 */ /* 0x000fe20000000000 */
[----:B------:R-:W-:Y:S01]  /*2af0*/  IMAD.MOV.U32 R15, RZ, RZ, R14 ;  /* 0x000000ffff0f7224 */ /* 0x000fe200078e000e */
[----:B------:R-:W-:Y:S01]  /*2b00*/  IABS R14, R13 ;  /* 0x0000000d000e7213 */ /* 0x000fe20000000000 */
[----:B------:R-:W-:-:S02]  /*2b10*/  IMAD R12, R3, R22, R12 ;  /* 0x00000016030c7224 */ /* 0x000fc400078e020c */
[----:B------:R-:W-:Y:S01]  /*2b20*/  @!P0 IMAD.MOV R15, RZ, RZ, -R15 ;  /* 0x000000ffff0f8224 */ /* 0x000fe200078e0a0f */
[C---:B------:R-:W-:Y:S01]  /*2b30*/  ISETP.GT.U32.AND P0, PT, R3.reuse, R19, PT ;  /* 0x000000130300720c */ /* 0x040fe20003f04070 */
[--C-:B------:R-:W-:Y:S01]  /*2b40*/  @!P6 IMAD.IADD R16, R16, 0x1, -R3.reuse ;  /* 0x000000011010e824 */ /* 0x100fe200078e0a03 */
[----:B------:R-:W-:Y:S01]  /*2b50*/  ISETP.GT.U32.AND P6, PT, R3, R12, PT ;  /* 0x0000000c0300720c */ /* 0x000fe20003fc4070 */
[--C-:B------:R-:W-:Y:S01]  /*2b60*/  @!P2 IMAD.IADD R7, R7, 0x1, -R3.reuse ;  /* 0x000000010707a824 */ /* 0x100fe200078e0a03 */
[----:B------:R-:W-:Y:S01]  /*2b70*/  ISETP.GE.AND P2, PT, R6, RZ, PT ;  /* 0x000000ff0600720c */ /* 0x000fe20003f46270 */
[----:B------:R-:W-:Y:S01]  /*2b80*/  @!P5 IMAD.IADD R9, R9, 0x1, -R3 ;  /* 0x000000010909d824 */ /* 0x000fe200078e0a03 */
[----:B------:R-:W-:Y:S01]  /*2b90*/  ISETP.GE.AND P5, PT, R8, RZ, PT ;  /* 0x000000ff0800720c */ /* 0x000fe20003fa6270 */
[----:B------:R-:W-:Y:S01]  /*2ba0*/  IMAD.MOV.U32 R6, RZ, RZ, R14 ;  /* 0x000000ffff067224 */ /* 0x000fe200078e000e */
[----:B------:R0:W-:Y:S01]  /*2bb0*/  STL [R1+0x1b4], R15 ;  /* 0x0001b40f01007387 */ /* 0x0001e20000100800 */
[----:B------:R-:W-:-:S04]  /*2bc0*/  IMAD.HI.U32 R8, R2, R0, RZ ;  /* 0x0000000002087227 */ /* 0x000fc800078e00ff */
[----:B------:R-:W-:Y:S01]  /*2bd0*/  @!P3 IMAD.IADD R18, R18, 0x1, -R3 ;  /* 0x000000011212b824 */ /* 0x000fe200078e0a03 */
[----:B------:R-:W-:Y:S01]  /*2be0*/  ISETP.GE.AND P3, PT, R11, RZ, PT ;  /* 0x000000ff0b00720c */ /* 0x000fe20003f66270 */
[----:B------:R-:W-:-:S04]  /*2bf0*/  IMAD.HI.U32 R11, R2, R6, RZ ;  /* 0x00000006020b7227 */ /* 0x000fc800078e00ff */
[----:B------:R-:W-:Y:S02]  /*2c00*/  IMAD.MOV R8, RZ, RZ, -R8 ;  /* 0x000000ffff087224 */ /* 0x000fe400078e0a08 */
[----:B------:R-:W-:Y:S02]  /*2c10*/  IMAD.MOV.U32 R20, RZ, RZ, R7 ;  /* 0x000000ffff147224 */ /* 0x000fe400078e0007 */
[----:B------:R-:W-:Y:S02]  /*2c20*/  IMAD.MOV R7, RZ, RZ, -R11 ;  /* 0x000000ffff077224 */ /* 0x000fe400078e0a0b */
[----:B------:R-:W-:Y:S02]  /*2c30*/  IMAD R8, R3, R8, R0 ;  /* 0x0000000803087224 */ /* 0x000fe400078e0200 */
[----:B------:R-:W-:Y:S01]  /*2c40*/  @!P0 IMAD.IADD R19, R19, 0x1, -R3 ;  /* 0x0000000113138824 */ /* 0x000fe200078e0a03 */
[----:B------:R-:W-:Y:S01]  /*2c50*/  ISETP.GE.AND P0, PT, R10, RZ, PT ;  /* 0x000000ff0a00720c */ /* 0x000fe20003f06270 */
[----:B0-----:R-:W-:-:S02]  /*2c60*/  IMAD.MOV.U32 R15, RZ, RZ, R16 ;  /* 0x000000ffff0f7224 */ /* 0x001fc400078e0010 */
[----:B------:R-:W-:Y:S01]  /*2c70*/  @!P6 IMAD.IADD R12, R12, 0x1, -R3 ;  /* 0x000000010c0ce824 */ /* 0x000fe200078e0a03 */
[----:B------:R-:W-:Y:S01]  /*2c80*/  ISETP.GE.AND P6, PT, R17, RZ, PT ;  /* 0x000000ff1100720c */ /* 0x000fe20003fc6270 */
[C---:B------:R-:W-:Y:S02]  /*2c90*/  IMAD R6, R3.reuse, R7, R6 ;  /* 0x0000000703067224 */ /* 0x040fe400078e0206 */
[----:B------:R-:W-:Y:S02]  /*2ca0*/  IMAD.MOV.U32 R10, RZ, RZ, R18 ;  /* 0x000000ffff0a7224 */ /* 0x000fe400078e0012 */
[----:B------:R-:W-:Y:S01]  /*2cb0*/  @!P2 IMAD.MOV R9, RZ, RZ, -R9 ;  /* 0x000000ffff09a224 */ /* 0x000fe200078e0a09 */
[C---:B------:R-:W-:Y:S01]  /*2cc0*/  ISETP.GT.U32.AND P2, PT, R3.reuse, R8, PT ;  /* 0x000000080300720c */ /* 0x040fe20003f44070 */
[----:B------:R-:W-:Y:S01]  /*2cd0*/  @!P4 IMAD.MOV R15, RZ, RZ, -R15 ;  /* 0x000000ffff0fc224 */ /* 0x000fe200078e0a0f */
[C---:B------:R-:W-:Y:S01]  /*2ce0*/  ISETP.GT.U32.AND P4, PT, R3.reuse, R12, PT ;  /* 0x0000000c0300720c */ /* 0x040fe20003f84070 */
[----:B------:R-:W-:Y:S01]  /*2cf0*/  @!P5 IMAD.MOV R10, RZ, RZ, -R10 ;  /* 0x000000ffff0ad224 */ /* 0x000fe200078e0a0a */
[C---:B------:R-:W-:Y:S01]  /*2d00*/  ISETP.GT.U32.AND P5, PT, R3.reuse, R6, PT ;  /* 0x000000060300720c */ /* 0x040fe20003fa4070 */
[----:B------:R-:W-:Y:S01]  /*2d10*/  @!P1 IMAD.MOV R20, RZ, RZ, -R20 ;  /* 0x000000ffff149224 */ /* 0x000fe200078e0a14 */
[----:B------:R-:W-:Y:S01]  /*2d20*/  ISETP.GT.U32.AND P1, PT, R3, R19, PT ;  /* 0x000000130300720c */ /* 0x000fe20003f24070 */
[----:B------:R-:W-:-:S02]  /*2d30*/  VIADD R0, R5, 0x1d1 ;  /* 0x000001d105007836 */ /* 0x000fc40000000000 */
[C---:B------:R-:W-:Y:S01]  /*2d40*/  VIADD R7, R5.reuse, 0x1d2 ;  /* 0x000001d205077836 */ /* 0x040fe20000000000 */
[----:B------:R-:W-:Y:S01]  /*2d50*/  STL [R1+0x1b8], R20 ;  /* 0x0001b81401007387 */ /* 0x000fe20000100800 */
[----:B------:R-:W-:Y:S02]  /*2d60*/  VIADD R16, R5, 0x1cb ;  /* 0x000001cb05107836 */ /* 0x000fe40000000000 */
[--C-:B------:R-:W-:Y:S01]  /*2d70*/  @!P2 IMAD.IADD R8, R8, 0x1, -R3.reuse ;  /* 0x000000010808a824 */ /* 0x100fe200078e0a03 */
[----:B------:R-:W-:Y:S01]  /*2d80*/  STL [R1+0x1bc], R15 ;  /* 0x0001bc0f01007387 */ /* 0x000fe20000100800 */
[----:B------:R-:W-:Y:S01]  /*2d90*/  IABS R14, R7 ;  /* 0x00000007000e7213 */ /* 0x000fe20000000000 */
[--C-:B------:R-:W-:Y:S01]  /*2da0*/  @!P4 IMAD.IADD R12, R12, 0x1, -R3.reuse ;  /* 0x000000010c0cc824 */ /* 0x100fe200078e0a03 */
[----:B------:R-:W-:Y:S01]  /*2db0*/  ISETP.GE.AND P4, PT, R7, RZ, PT ;  /* 0x000000ff0700720c */ /* 0x000fe20003f86270 */
[----:B------:R0:W-:Y:S01]  /*2dc0*/  STL [R1+0x1c0], R9 ;  /* 0x0001c00901007387 */ /* 0x0001e20000100800 */
[--C-:B------:R-:W-:Y:S01]  /*2dd0*/  @!P5 IMAD.IADD R6, R6, 0x1, -R3.reuse ;  /* 0x000000010606d824 */ /* 0x100fe200078e0a03 */
[----:B------:R-:W-:Y:S01]  /*2de0*/  ISETP.GT.U32.AND P5, PT, R3, R8, PT ;  /* 0x000000080300720c */ /* 0x000fe20003fa4070 */
[----:B------:R-:W-:Y:S01]  /*2df0*/  @!P1 IMAD.IADD R19, R19, 0x1, -R3 ;  /* 0x0000000113139824 */ /* 0x000fe200078e0a03 */
[----:B------:R1:W-:Y:S01]  /*2e00*/  STL [R1+0x1c4], R10 ;  /* 0x0001c40a01007387 */ /* 0x0003e20000100800 */
[----:B------:R-:W-:-:S02]  /*2e10*/  ISETP.GE.AND P2, PT, R0, RZ, PT ;  /* 0x000000ff0000720c */ /* 0x000fc40003f46270 */
[----:B------:R-:W-:Y:S01]  /*2e20*/  ISETP.GE.AND P1, PT, R13, RZ, PT ;  /* 0x000000ff0d00720c */ /* 0x000fe20003f26270 */
[----:B------:R-:W-:Y:S01]  /*2e30*/  VIADD R13, R5, 0x1d0 ;  /* 0x000001d0050d7836 */ /* 0x000fe20000000000 */
[----:B0-----:R-:W-:Y:S01]  /*2e40*/  IABS R9, R0 ;  /* 0x0000000000097213 */ /* 0x001fe20000000000 */
[----:B-1----:R-:W-:-:S04]  /*2e50*/  IMAD.MOV.U32 R10, RZ, RZ, R19 ;  /* 0x000000ffff0a7224 */ /* 0x002fc800078e0013 */
[----:B------:R-:W-:Y:S02]  /*2e60*/  IMAD.MOV.U32 R7, RZ, RZ, R9 ;  /* 0x000000ffff077224 */ /* 0x000fe400078e0009 */
[----:B------:R-:W-:-:S04]  /*2e70*/  IMAD.HI.U32 R9, R2, R14, RZ ;  /* 0x0000000e02097227 */ /* 0x000fc800078e00ff */
[----:B------:R-:W-:Y:S02]  /*2e80*/  IMAD.MOV R9, RZ, RZ, -R9 ;  /* 0x000000ffff097224 */ /* 0x000fe400078e0a09 */
[----:B------:R-:W-:-:S04]  /*2e90*/  IMAD.HI.U32 R0, R2, R7, RZ ;  /* 0x0000000702007227 */ /* 0x000fc800078e00ff */
[C---:B------:R-:W-:Y:S02]  /*2ea0*/  IMAD R14, R3.reuse, R9, R14 ;  /* 0x00000009030e7224 */ /* 0x040fe400078e020e */
[----:B------:R-:W-:Y:S02]  /*2eb0*/  @!P5 IMAD.IADD R8, R8, 0x1, -R3 ;  /* 0x000000010808d824 */ /* 0x000fe400078e0a03 */
[----:B------:R-:W-:Y:S01]  /*2ec0*/  @!P3 IMAD.MOV R10, RZ, RZ, -R10 ;  /* 0x000000ffff0ab224 */ /* 0x000fe200078e0a0a */
[C---:B------:R-:W-:Y:S01]  /*2ed0*/  ISETP.GT.U32.AND P5, PT, R3.reuse, R14, PT ;  /* 0x0000000e0300720c */ /* 0x040fe20003fa4070 */
[----:B------:R-:W-:Y:S01]  /*2ee0*/  IMAD.MOV R0, RZ, RZ, -R0 ;  /* 0x000000ffff007224 */ /* 0x000fe200078e0a00 */
[C---:B------:R-:W-:Y:S01]  /*2ef0*/  ISETP.GT.U32.AND P3, PT, R3.reuse, R6, PT ;  /* 0x000000060300720c */ /* 0x040fe20003f64070 */
[----:B------:R-:W-:Y:S01]  /*2f00*/  IMAD.MOV.U32 R15, RZ, RZ, R8 ;  /* 0x000000ffff0f7224 */ /* 0x000fe200078e0008 */
[----:B------:R0:W-:Y:S01]  /*2f10*/  STL [R1+0x1c8], R10 ;  /* 0x0001c80a01007387 */ /* 0x0001e20000100800 */
[----:B------:R-:W-:-:S02]  /*2f20*/  IMAD R7, R3, R0, R7 ;  /* 0x0000000003077224 */ /* 0x000fc400078e0207 */
[----:B------:R-:W-:Y:S02]  /*2f30*/  @!P6 IMAD.MOV R15, RZ, RZ, -R15 ;  /* 0x000000ffff0fe224 */ /* 0x000fe400078e0a0f */
[----:B------:R-:W-:Y:S01]  /*2f40*/  VIADD R0, R5, 0x1cd ;  /* 0x000001cd05007836 */ /* 0x000fe20000000000 */
[----:B------:R-:W-:Y:S01]  /*2f50*/  ISETP.GT.U32.AND P6, PT, R3, R7, PT ;  /* 0x000000070300720c */ /* 0x000fe20003fc4070 */
[----:B------:R-:W-:Y:S02]  /*2f60*/  VIADD R19, R5, 0x1cc ;  /* 0x000001cc05137836 */ /* 0x000fe40000000000 */
[--C-:B------:R-:W-:Y:S02]  /*2f70*/  @!P5 IMAD.IADD R14, R14, 0x1, -R3.reuse ;  /* 0x000000010e0ed824 */ /* 0x100fe400078e0a03 */
[----:B0-----:R-:W-:Y:S02]  /*2f80*/  IMAD.MOV.U32 R10, RZ, RZ, R12 ;  /* 0x000000ffff0a7224 */ /* 0x001fe400078e000c */
[--C-:B------:R-:W-:Y:S01]  /*2f90*/  @!P3 IMAD.IADD R6, R6, 0x1, -R3.reuse ;  /* 0x000000010606b824 */ /* 0x100fe200078e0a03 */
[----:B------:R-:W-:Y:S01]  /*2fa0*/  ISETP.GT.U32.AND P5, PT, R3, R14, PT ;  /* 0x0000000e0300720c */ /* 0x000fe20003fa4070 */
[----:B------:R-:W-:Y:S01]  /*2fb0*/  @!P0 IMAD.MOV R10, RZ, RZ, -R10 ;  /* 0x000000ffff0a8224 */ /* 0x000fe200078e0a0a */
[----:B------:R-:W-:Y:S01]  /*2fc0*/  ISETP.GE.AND P0, PT, R13, RZ, PT ;  /* 0x000000ff0d00720c */ /* 0x000fe20003f06270 */
[----:B------:R-:W-:Y:S01]  /*2fd0*/  VIADD R12, R5, 0x1ce ;  /* 0x000001ce050c7836 */ /* 0x000fe20000000000 */
[----:B------:R-:W-:Y:S01]  /*2fe0*/  IABS R13, R13 ;  /* 0x0000000d000d7213 */ /* 0x000fe20000000000 */
[----:B------:R-:W-:Y:S01]  /*2ff0*/  IMAD.MOV.U32 R11, RZ, RZ, R6 ;  /* 0x000000ffff0b7224 */ /* 0x000fe200078e0006 */
[----:B------:R0:W-:Y:S01]  /*3000*/  STL [R1+0x1cc], R10 ;  /* 0x0001cc0a01007387 */ /* 0x0001e20000100800 */
[----:B------:R-:W-:-:S02]  /*3010*/  @!P6 IMAD.IADD R7, R7, 0x1, -R3 ;  /* 0x000000010707e824 */ /* 0x000fc400078e0a03 */
[----:B------:R-:W-:Y:S01]  /*3020*/  IMAD.HI.U32 R9, R2, R13, RZ ;  /* 0x0000000d02097227 */ /* 0x000fe200078e00ff */
[----:B------:R-:W-:Y:S02]  /*3030*/  STL [R1+0x1e4], R15 ;  /* 0x0001e40f01007387 */ /* 0x000fe40000100800 */
[----:B------:R-:W-:Y:S01]  /*3040*/  ISETP.GT.U32.AND P6, PT, R3, R7, PT ;  /* 0x000000070300720c */ /* 0x000fe20003fc4070 */
[----:B------:R-:W-:Y:S01]  /*3050*/  @!P1 IMAD.MOV R11, RZ, RZ, -R11 ;  /* 0x000000ffff0b9224 */ /* 0x000fe200078e0a0b */
[----:B------:R-:W-:Y:S01]  /*3060*/  ISETP.GE.AND P1, PT, R12, RZ, PT ;  /* 0x000000ff0c00720c */ /* 0x000fe20003f26270 */
[----:B------:R-:W-:Y:S01]  /*3070*/  IMAD.MOV R8, RZ, RZ, -R9 ;  /* 0x000000ffff087224 */ /* 0x000fe200078e0a09 */
[----:B------:R-:W-:Y:S01]  /*3080*/  IABS R12, R12 ;  /* 0x0000000c000c7213 */ /* 0x000fe20000000000 */
[----:B0-----:R-:W-:Y:S01]  /*3090*/  VIADD R10, R5, 0x1cf ;  /* 0x000001cf050a7836 */ /* 0x001fe20000000000 */
[----:B------:R0:W-:Y:S01]  /*30a0*/  STL [R1+0x1e8], R11 ;  /* 0x0001e80b01007387 */ /* 0x0001e20000100800 */
[----:B------:R-:W-:-:S02]  /*30b0*/  IMAD R13, R3, R8, R13 ;  /* 0x00000008030d7224 */ /* 0x000fc400078e020d */
[----:B------:R-:W-:Y:S01]  /*30c0*/  IMAD.HI.U32 R8, R2, R12, RZ ;  /* 0x0000000c02087227 */ /* 0x000fe200078e00ff */
[----:B------:R-:W-:Y:S02]  /*30d0*/  ISETP.GE.AND P3, PT, R10, RZ, PT ;  /* 0x000000ff0a00720c */ /* 0x000fe40003f66270 */
[----:B------:R-:W-:Y:S01]  /*30e0*/  IABS R10, R10 ;  /* 0x0000000a000a7213 */ /* 0x000fe20000000000 */
[----:B------:R-:W-:Y:S01]  /*30f0*/  @!P5 IMAD.IADD R14, R14, 0x1, -R3 ;  /* 0x000000010e0ed824 */ /* 0x000fe200078e0a03 */
[----:B------:R-:W-:Y:S01]  /*3100*/  ISETP.GT.U32.AND P5, PT, R3, R13, PT ;  /* 0x0000000d0300720c */ /* 0x000fe20003fa4070 */
[----:B------:R-:W-:Y:S01]  /*3110*/  IMAD.MOV R8, RZ, RZ, -R8 ;  /* 0x000000ffff087224 */ /* 0x000fe200078e0a08 */
[----:B0-----:R-:W-:Y:S01]  /*3120*/  IABS R11, R0 ;  /* 0x00000000000b7213 */ /* 0x001fe20000000000 */
[----:B------:R-:W-:-:S04]  /*3130*/  IMAD.HI.U32 R6, R2, R10, RZ ;  /* 0x0000000a02067227 */ /* 0x000fc800078e00ff */
[----:B------:R-:W-:-:S04]  /*3140*/  IMAD.HI.U32 R9, R2, R11, RZ ;  /* 0x0000000b02097227 */ /* 0x000fc800078e00ff */
[----:B------:R-:W-:Y:S02]  /*3150*/  IMAD.MOV R6, RZ, RZ, -R6 ;  /* 0x000000ffff067224 */ /* 0x000fe400078e0a06 */
[----:B------:R-:W-:Y:S02]  /*3160*/  IMAD.MOV R9, RZ, RZ, -R9 ;  /* 0x000000ffff097224 */ /* 0x000fe400078e0a09 */
[C---:B------:R-:W-:Y:S02]  /*3170*/  IMAD R12, R3.reuse, R8, R12 ;  /* 0x00000008030c7224 */ /* 0x040fe400078e020c */
[C---:B------:R-:W-:Y:S01]  /*3180*/  IMAD R10, R3.reuse, R6, R10 ;  /* 0x00000006030a7224 */ /* 0x040fe200078e020a */
[----:B------:R-:W-:Y:S01]  /*3190*/  IABS R6, R19 ;  /* 0x0000001300067213 */ /* 0x000fe20000000000 */
[----:B------:R-:W-:Y:S02]  /*31a0*/  IMAD.MOV.U32 R15, RZ, RZ, R14 ;  /* 0x000000ffff0f7224 */ /* 0x000fe400078e000e */
[----:B------:R-:W-:-:S02]  /*31b0*/  IMAD R11, R3, R9, R11 ;  /* 0x00000009030b7224 */ /* 0x000fc400078e020b */
[----:B------:R-:W-:Y:S01]  /*31c0*/  @!P6 IMAD.IADD R7, R7, 0x1, -R3 ;  /* 0x000000010707e824 */ /* 0x000fe200078e0a03 */
[C---:B------:R-:W-:Y:S01]  /*31d0*/  ISETP.GT.U32.AND P6, PT, R3.reuse, R12, PT ;  /* 0x0000000c0300720c */ /* 0x040fe20003fc4070 */
[----:B------:R-:W-:Y:S01]  /*31e0*/  @!P4 IMAD.MOV R15, RZ, RZ, -R15 ;  /* 0x000000ffff0fc224 */ /* 0x000fe200078e0a0f */
[----:B------:R-:W-:Y:S01]  /*31f0*/  ISETP.GT.U32.AND P4, PT, R3, R10, PT ;  /* 0x0000000a0300720c */ /* 0x000fe20003f84070 */
[----:B------:R-:W-:Y:S01]  /*3200*/  @!P5 IMAD.IADD R13, R13, 0x1, -R3 ;  /* 0x000000010d0dd824 */ /* 0x000fe200078e0a03 */
[----:B------:R-:W-:Y:S01]  /*3210*/  ISETP.GT.U32.AND P5, PT, R3, R11, PT ;  /* 0x0000000b0300720c */ /* 0x000fe20003fa4070 */
[----:B------:R-:W-:Y:S01]  /*3220*/  IMAD.MOV.U32 R14, RZ, RZ, R7 ;  /* 0x000000ffff0e7224 */ /* 0x000fe200078e0007 */
[----:B------:R0:W-:Y:S01]  /*3230*/  STL [R1+0x1ec], R15 ;  /* 0x0001ec0f01007387 */ /* 0x0001e20000100800 */
[----:B------:R-:W-:-:S04]  /*3240*/  IMAD.HI.U32 R8, R2, R6, RZ ;  /* 0x0000000602087227 */ /* 0x000fc800078e00ff */
[----:B------:R-:W-:Y:S02]  /*3250*/  IMAD.MOV R8, RZ, RZ, -R8 ;  /* 0x000000ffff087224 */ /* 0x000fe400078e0a08 */
[--C-:B------:R-:W-:Y:S02]  /*3260*/  @!P6 IMAD.IADD R12, R12, 0x1, -R3.reuse ;  /* 0x000000010c0ce824 */ /* 0x100fe400078e0a03 */
[--C-:B------:R-:W-:Y:S01]  /*3270*/  @!P4 IMAD.IADD R10, R10, 0x1, -R3.reuse ;  /* 0x000000010a0ac824 */ /* 0x100fe200078e0a03 */
[----:B0-----:R-:W-:Y:S01]  /*3280*/  IABS R15, R16 ;  /* 0x00000010000f7213 */ /* 0x001fe20000000000 */
[----:B------:R-:W-:Y:S01]  /*3290*/  @!P5 IMAD.IADD R11, R11, 0x1, -R3 ;  /* 0x000000010b0bd824 */ /* 0x000fe200078e0a03 */
[C---:B------:R-:W-:Y:S01]  /*32a0*/  ISETP.GT.U32.AND P4, PT, R3.reuse, R13, PT ;  /* 0x0000000d0300720c */ /* 0x040fe20003f84070 */
[----:B------:R-:W-:Y:S01]  /*32b0*/  @!P2 IMAD.MOV R14, RZ, RZ, -R14 ;  /* 0x000000ffff0ea224 */ /* 0x000fe200078e0a0e */
[C---:B------:R-:W-:Y:S01]  /*32c0*/  ISETP.GT.U32.AND P5, PT, R3.reuse, R12, PT ;  /* 0x0000000c0300720c */ /* 0x040fe20003fa4070 */
[----:B------:R-:W-:Y:S01]  /*32d0*/  IMAD.HI.U32 R7, R2, R15, RZ ;  /* 0x0000000f02077227 */ /* 0x000fe200078e00ff */
[----:B------:R-:W-:-:S02]  /*32e0*/  ISETP.GT.U32.AND P2, PT, R3, R11, PT ;  /* 0x0000000b0300720c */ /* 0x000fc40003f44070 */
[C---:B------:R-:W-:Y:S01]  /*32f0*/  ISETP.GT.U32.AND P6, PT, R3.reuse, R10, PT ;  /* 0x0000000a0300720c */ /* 0x040fe20003fc4070 */
[----:B------:R-:W-:Y:S01]  /*3300*/  IMAD.MOV R7, RZ, RZ, -R7 ;  /* 0x000000ffff077224 */ /* 0x000fe200078e0a07 */
[----:B------:R0:W-:Y:S01]  /*3310*/  STL [R1+0x1f0], R14 ;  /* 0x0001f00e01007387 */ /* 0x0001e20000100800 */
[C---:B------:R-:W-:Y:S02]  /*3320*/  IMAD R6, R3.reuse, R8, R6 ;  /* 0x0000000803067224 */ /* 0x040fe400078e0206 */
[----:B------:R-:W-:Y:S02]  /*3330*/  IMAD R15, R3, R7, R15 ;  /* 0x00000007030f7224 */ /* 0x000fe400078e020f */
[--C-:B------:R-:W-:Y:S01]  /*3340*/  @!P4 IMAD.IADD R13, R13, 0x1, -R3.reuse ;  /* 0x000000010d0dc824 */ /* 0x100fe200078e0a03 */
[C---:B------:R-:W-:Y:S01]  /*3350*/  ISETP.GT.U32.AND P4, PT, R3.reuse, R6, PT ;  /* 0x000000060300720c */ /* 0x040fe20003f84070 */
[----:B------:R-:W-:Y:S01]  /*3360*/  @!P5 IMAD.IADD R12, R12, 0x1, -R3 ;  /* 0x000000010c0cd824 */ /* 0x000fe200078e0a03 */
[----:B------:R-:W-:Y:S01]  /*3370*/  ISETP.GT.U32.AND P5, PT, R3, R15, PT ;  /* 0x0000000f0300720c */ /* 0x000fe20003fa4070 */
[----:B------:R-:W-:-:S02]  /*3380*/  VIADD R7, R5, 0x1c8 ;  /* 0x000001c805077836 */ /* 0x000fc40000000000 */
[----:B------:R-:W-:Y:S02]  /*3390*/  VIADD R9, R5, 0x1ca ;  /* 0x000001ca05097836 */ /* 0x000fe40000000000 */
[--C-:B------:R-:W-:Y:S01]  /*33a0*/  @!P2 IMAD.IADD R11, R11, 0x1, -R3.reuse ;  /* 0x000000010b0ba824 */ /* 0x100fe200078e0a03 */
[----:B------:R-:W-:Y:S01]  /*33b0*/  ISETP.GE.AND P2, PT, R19, RZ, PT ;  /* 0x000000ff1300720c */ /* 0x000fe20003f46270 */
[----:B------:R-:W-:Y:S01]  /*33c0*/  VIADD R8, R5, 0x1c9 ;  /* 0x000001c905087836 */ /* 0x000fe20000000000 */
[----:B------:R-:W-:Y:S01]  /*33d0*/  IABS R19, R7 ;  /* 0x0000000700137213 */ /* 0x000fe20000000000 */
[--C-:B------:R-:W-:Y:S01]  /*33e0*/  @!P6 IMAD.IADD R10, R10, 0x1, -R3.reuse ;  /* 0x000000010a0ae824 */ /* 0x100fe200078e0a03 */
[----:B------:R-:W-:Y:S01]  /*33f0*/  IABS R18, R9 ;  /* 0x0000000900127213 */ /* 0x000fe20000000000 */
[--C-:B------:R-:W-:Y:S01]  /*3400*/  @!P4 IMAD.IADD R6, R6, 0x1, -R3.reuse ;  /* 0x000000010606c824 */ /* 0x100fe200078e0a03 */
[----:B------:R-:W-:Y:S01]  /*3410*/  ISETP.GE.AND P4, PT, R16, RZ, PT ;  /* 0x000000ff1000720c */ /* 0x000fe20003f86270 */
[----:B------:R-:W-:Y:S01]  /*3420*/  @!P5 IMAD.IADD R15, R15, 0x1, -R3 ;  /* 0x000000010f0fd824 */ /* 0x000fe200078e0a03 */
[----:B------:R-:W-:Y:S01]  /*3430*/  IABS R17, R8 ;  /* 0x0000000800117213 */ /* 0x000fe20000000000 */
[----:B------:R-:W-:Y:S01]  /*3440*/  IMAD.MOV.U32 R16, RZ, RZ, R19 ;  /* 0x000000ffff107224 */ /* 0x000fe200078e0013 */
[----:B------:R-:W-:Y:S01]  /*3450*/  ISETP.GE.AND P6, PT, R0, RZ, PT ;  /* 0x000000ff0000720c */ /* 0x000fe20003fc6270 */
[----:B0-----:R-:W-:Y:S01]  /*3460*/  IMAD.HI.U32 R14, R2, R18, RZ ;  /* 0x00000012020e7227 */ /* 0x001fe200078e00ff */
[----:B------:R-:W-:-:S03]  /*3470*/  ISETP.GT.U32.AND P5, PT, R3, R15, PT ;  /* 0x0000000f0300720c */ /* 0x000fc60003fa4070 */
[----:B------:R-:W-:Y:S02]  /*3480*/  IMAD.MOV.U32 R21, RZ, RZ, R13 ;  /* 0x000000ffff157224 */ /* 0x000fe400078e000d */
[----:B------:R-:W-:-:S04]  /*3490*/  IMAD.HI.U32 R13, R2, R16, RZ ;  /* 0x00000010020d7227 */ /* 0x000fc800078e00ff */
[----:B------:R-:W-:Y:S02]  /*34a0*/  IMAD.MOV R14, RZ, RZ, -R14 ;  /* 0x000000ffff0e7224 */ /* 0x000fe400078e0a0e */
[----:B------:R-:W-:Y:S02]  /*34b0*/  IMAD.MOV.U32 R20, RZ, RZ, R10 ;  /* 0x000000ffff147224 */ /* 0x000fe400078e000a */
[----:B------:R-:W-:Y:S01]  /*34c0*/  @!P0 IMAD.MOV R21, RZ, RZ, -R21 ;  /* 0x000000ffff158224 */ /* 0x000fe200078e0a15 */
[C---:B------:R-:W-:Y:S01]  /*34d0*/  ISETP.GT.U32.AND P0, PT, R3.reuse, R6, PT ;  /* 0x000000060300720c */ /* 0x040fe20003f04070 */
[----:B------:R-:W-:Y:S02]  /*34e0*/  IMAD.MOV R10, RZ, RZ, -R13 ;  /* 0x000000ffff0a7224 */ /* 0x000fe400078e0a0d */
[C---:B------:R-:W-:Y:S01]  /*34f0*/  IMAD R18, R3.reuse, R14, R18 ;  /* 0x0000000e03127224 */ /* 0x040fe200078e0212 */
[----:B------:R0:W-:Y:S01]  /*3500*/  STL [R1+0x1f4], R21 ;  /* 0x0001f41501007387 */ /* 0x0001e20000100800 */
[----:B------:R-:W-:-:S02]  /*3510*/  IMAD R16, R3, R10, R16 ;  /* 0x0000000a03107224 */ /* 0x000fc400078e0210 */
[----:B------:R-:W-:-:S04]  /*3520*/  IMAD.HI.U32 R0, R2, R17, RZ ;  /* 0x0000001102007227 */ /* 0x000fc800078e00ff */
[----:B------:R-:W-:Y:S01]  /*3530*/  @!P3 IMAD.MOV R20, RZ, RZ, -R20 ;  /* 0x000000ffff14b224 */ /* 0x000fe200078e0a14 */
[----:B------:R-:W-:Y:S01]  /*3540*/  ISETP.GT.U32.AND P3, PT, R3, R18, PT ;  /* 0x000000120300720c */ /* 0x000fe20003f64070 */
[--C-:B------:R-:W-:Y:S01]  /*3550*/  @!P5 IMAD.IADD R15, R15, 0x1, -R3.reuse ;  /* 0x000000010f0fd824 */ /* 0x100fe200078e0a03 */
[C---:B------:R-:W-:Y:S01]  /*3560*/  ISETP.GT.U32.AND P5, PT, R3.reuse, R16, PT ;  /* 0x000000100300720c */ /* 0x040fe20003fa4070 */
[----:B------:R-:W-:Y:S01]  /*3570*/  IMAD.MOV R0, RZ, RZ, -R0 ;  /* 0x000000ffff007224 */ /* 0x000fe200078e0a00 */
[----:B------:R-:W-:Y:S01]  /*3580*/  STL [R1+0x1fc], R20 ;  /* 0x0001fc1401007387 */ /* 0x000fe20000100800 */
[----:B------:R-:W-:Y:S01]  /*3590*/  @!P0 IMAD.IADD R6, R6, 0x1, -R3 ;  /* 0x0000000106068824 */ /* 0x000fe200078e0a03 */
[----:B------:R-:W-:Y:S01]  /*35a0*/  ISETP.GE.AND P0, PT, R8, RZ, PT ;  /* 0x000000ff0800720c */ /* 0x000fe20003f06270 */
[----:B------:R-:W-:Y:S02]  /*35b0*/  IMAD R17, R3, R0, R17 ;  /* 0x0000000003117224 */ /* 0x000fe400078e0211 */
[----:B------:R-:W-:Y:S01]  /*35c0*/  @!P1 IMAD.MOV R12, RZ, RZ, -R12 ;  /* 0x000000ffff0c9224 */ /* 0x000fe200078e0a0c */
[----:B------:R-:W-:Y:S01]  /*35d0*/  ISETP.GE.AND P1, PT, R9, RZ, PT ;  /* 0x000000ff0900720c */ /* 0x000fe20003f26270 */
[----:B------:R-:W-:Y:S01]  /*35e0*/  @!P6 IMAD.MOV R11, RZ, RZ, -R11 ;  /* 0x000000ffff0be224 */ /* 0x000fe200078e0a0b */
[----:B------:R-:W-:Y:S01]  /*35f0*/  ISETP.GT.U32.AND P6, PT, R3, R17, PT ;  /* 0x000000110300720c */ /* 0x000fe20003fc4070 */
[----:B------:R-:W-:Y:S01]  /*3600*/  VIADD R8, R5, 0x1c6 ;  /* 0x000001c605087836 */ /* 0x000fe20000000000 */
[----:B------:R-:W-:Y:S01]  /*3610*/  STL [R1+0x200], R12 ;  /* 0x0002000c01007387 */ /* 0x000fe20000100800 */
[----:B------:R-:W-:-:S02]  /*3620*/  IMAD.MOV.U32 R9, RZ, RZ, R6 ;  /* 0x000000ffff097224 */ /* 0x000fc400078e0006 */
[----:B------:R-:W-:Y:S01]  /*3630*/  @!P3 IMAD.IADD R18, R18, 0x1, -R3 ;  /* 0x000000011212b824 */ /* 0x000fe200078e0a03 */
[----:B------:R-:W-:Y:S01]  /*3640*/  ISETP.GE.AND P3, PT, R7, RZ, PT ;  /* 0x000000ff0700720c */ /* 0x000fe20003f66270 */
[----:B------:R-:W-:Y:S01]  /*3650*/  @!P2 IMAD.MOV R9, RZ, RZ, -R9 ;  /* 0x000000ffff09a224 */ /* 0x000fe200078e0a09 */
[----:B------:R-:W-:Y:S01]  /*3660*/  IABS R7, R8 ;  /* 0x0000000800077213 */ /* 0x000fe20000000000 */
[--C-:B------:R-:W-:Y:S01]  /*3670*/  @!P5 IMAD.IADD R16, R16, 0x1, -R3.reuse ;  /* 0x000000011010d824 */ /* 0x100fe200078e0a03 */
[----:B------:R1:W-:Y:S01]  /*3680*/  STL [R1+0x204], R11 ;  /* 0x0002040b01007387 */ /* 0x0003e20000100800 */
[----:B------:R-:W-:Y:S02]  /*3690*/  VIADD R0, R5, 0x1c7 ;  /* 0x000001c705007836 */ /* 0x000fe40000000000 */
[----:B------:R-:W-:Y:S01]  /*36a0*/  @!P6 IMAD.IADD R17, R17, 0x1, -R3 ;  /* 0x000000011111e824 */ /* 0x000fe200078e0a03 */
[----:B------:R2:W-:Y:S01]  /*36b0*/  STL [R1+0x208], R9 ;  /* 0x0002080901007387 */ /* 0x0005e20000100800 */
[----:B------:R-:W-:Y:S01]  /*36c0*/  ISETP.GT.U32.AND P5, PT, R3, R16, PT ;  /* 0x000000100300720c */ /* 0x000fe20003fa4070 */
[----:B------:R-:W-:Y:S01]  /*36d0*/  VIADD R6, R5, 0x1c4 ;  /* 0x000001c405067836 */ /* 0x000fe20000000000 */
[----:B------:R-:W-:Y:S01]  /*36e0*/  IABS R13, R0 ;  /* 0x00000000000d7213 */ /* 0x000fe20000000000 */
[----:B0-----:R-:W-:Y:S01]  /*36f0*/  IMAD.MOV.U32 R21, RZ, RZ, R15 ;  /* 0x000000ffff157224 */ /* 0x001fe200078e000f */
[----:B------:R-:W-:Y:S01]  /*3700*/  ISETP.GT.U32.AND P6, PT, R3, R18, PT ;  /* 0x000000120300720c */ /* 0x000fe20003fc4070 */
[----:B-1----:R-:W-:Y:S01]  /*3710*/  VIADD R11, R5, 0x1c5 ;  /* 0x000001c5050b7836 */ /* 0x002fe20000000000 */
[----:B------:R-:W-:Y:S01]  /*3720*/  ISETP.GT.U32.AND P2, PT, R3, R17, PT ;  /* 0x000000110300720c */ /* 0x000fe20003f44070 */
[----:B------:R-:W-:-:S03]  /*3730*/  IMAD.HI.U32 R10, R2, R13, RZ ;  /* 0x0000000d020a7227 */ /* 0x000fc600078e00ff */
[----:B------:R-:W-:Y:S01]  /*3740*/  IABS R14, R11 ;  /* 0x0000000b000e7213 */ /* 0x000fe20000000000 */
[----:B--2---:R-:W-:-:S04]  /*3750*/  IMAD.HI.U32 R9, R2, R7, RZ ;  /* 0x0000000702097227 */ /* 0x004fc800078e00ff */
[----:B------:R-:W-:Y:S02]  /*3760*/  IMAD.MOV R9, RZ, RZ, -R9 ;  /* 0x000000ffff097224 */ /* 0x000fe400078e0a09 */
[----:B------:R-:W-:Y:S02]  /*3770*/  IMAD.MOV R10, RZ, RZ, -R10 ;  /* 0x000000ffff0a7224 */ /* 0x000fe400078e0a0a */
[C---:B------:R-:W-:Y:S02]  /*3780*/  IMAD R7, R3.reuse, R9, R7 ;  /* 0x0000000903077224 */ /* 0x040fe400078e0207 */
[----:B------:R-:W-:Y:S02]  /*3790*/  @!P5 IMAD.IADD R16, R16, 0x1, -R3 ;  /* 0x000000011010d824 */ /* 0x000fe400078e0a03 */
[C---:B------:R-:W-:Y:S01]  /*37a0*/  IMAD R13, R3.reuse, R10, R13 ;  /* 0x0000000a030d7224 */ /* 0x040fe200078e020d */
[----:B------:R-:W-:Y:S01]  /*37b0*/  ISETP.GT.U32.AND P5, PT, R3, R7, PT ;  /* 0x000000070300720c */ /* 0x000fe20003fa4070 */
[--C-:B------:R-:W-:Y:S01]  /*37c0*/  @!P6 IMAD.IADD R18, R18, 0x1, -R3.reuse ;  /* 0x000000011212e824 */ /* 0x100fe200078e0a03 */
[----:B------:R-:W-:Y:S01]  /*37d0*/  IABS R10, R6 ;  /* 0x00000006000a7213 */ /* 0x000fe20000000000 */
[----:B------:R-:W-:Y:S01]  /*37e0*/  VIADD R9, R5, 0x1c3 ;  /* 0x000001c305097836 */ /* 0x000fe20000000000 */
[----:B------:R-:W-:Y:S01]  /*37f0*/  ISETP.GT.U32.AND P6, PT, R3, R13, PT ;  /* 0x0000000d0300720c */ /* 0x000fe20003fc4070 */
[----:B------:R-:W-:Y:S01]  /*3800*/  @!P2 IMAD.IADD R17, R17, 0x1, -R3 ;  /* 0x000000011111a824 */ /* 0x000fe200078e0a03 */
[----:B------:R-:W-:Y:S01]  /*3810*/  ISETP.GE.AND P2, PT, R0, RZ, PT ;  /* 0x000000ff0000720c */ /* 0x000fe20003f46270 */
[----:B------:R-:W-:Y:S01]  /*3820*/  IMAD.HI.U32 R19, R2, R14, RZ ;  /* 0x0000000e02137227 */ /* 0x000fe200078e00ff */
[----:B------:R-:W-:-:S03]  /*3830*/  IABS R12, R9 ;  /* 0x00000009000c7213 */ /* 0x000fc60000000000 */
[----:B------:R-:W-:Y:S02]  /*3840*/  @!P4 IMAD.MOV R21, RZ, RZ, -R21 ;  /* 0x000000ffff15c224 */ /* 0x000fe400078e0a15 */
[--C-:B------:R-:W-:Y:S02]  /*3850*/  @!P5 IMAD.IADD R7, R7, 0x1, -R3.reuse ;  /* 0x000000010707d824 */ /* 0x100fe400078e0a03 */
[----:B------:R-:W-:Y:S01]  /*3860*/  IMAD.HI.U32 R15, R2, R12, RZ ;  /* 0x0000000c020f7227 */ /* 0x000fe200078e00ff */
[----:B------:R-:W-:Y:S02]  /*3870*/  STL [R1+0x20c], R21 ;  /* 0x00020c1501007387 */ /* 0x000fe40000100800 */
[----:B------:R-:W-:Y:S01]  /*3880*/  ISETP.GT.U32.AND P5, PT, R3, R7, PT ;  /* 0x000000070300720c */ /* 0x000fe20003fa4070 */
[----:B------:R-:W-:Y:S01]  /*3890*/  @!P6 IMAD.IADD R13, R13, 0x1, -R3 ;  /* 0x000000010d0de824 */ /* 0x000fe200078e0a03 */
[----:B------:R-:W-:Y:S01]  /*38a0*/  ISETP.GE.AND P6, PT, R8, RZ, PT ;  /* 0x000000ff0800720c */ /* 0x000fe20003fc6270 */
[----:B------:R-:W-:-:S02]  /*38b0*/  IMAD.MOV R15, RZ, RZ, -R15 ;  /* 0x000000ffff0f7224 */ /* 0x000fc400078e0a0f */
[----:B------:R-:W-:Y:S01]  /*38c0*/  IMAD.HI.U32 R0, R2, R10, RZ ;  /* 0x0000000a02007227 */ /* 0x000fe200078e00ff */
[----:B------:R-:W-:-:S03]  /*38d0*/  ISETP.GT.U32.AND P4, PT, R3, R13, PT ;  /* 0x0000000d0300720c */ /* 0x000fc60003f84070 */
[----:B------:R-:W-:Y:S02]  /*38e0*/  IMAD.MOV R19, RZ, RZ, -R19 ;  /* 0x000000ffff137224 */ /* 0x000fe400078e0a13 */
[----:B------:R-:W-:Y:S01]  /*38f0*/  @!P0 IMAD.MOV R17, RZ, RZ, -R17 ;  /* 0x000000ffff118224 */ /* 0x000fe200078e0a11 */
[----:B------:R-:W-:Y:S01]  /*3900*/  ISETP.GE.AND P0, PT, R11, RZ, PT ;  /* 0x000000ff0b00720c */ /* 0x000fe20003f06270 */
[C---:B------:R-:W-:Y:S02]  /*3910*/  IMAD R11, R3.reuse, R15, R12 ;  /* 0x0000000f030b7224 */ /* 0x040fe400078e020c */
[----:B------:R-:W-:Y:S02]  /*3920*/  IMAD.MOV R0, RZ, RZ, -R0 ;  /* 0x000000ffff007224 */ /* 0x000fe400078e0a00 */
[----:B------:R-:W-:Y:S02]  /*3930*/  IMAD R14, R3, R19, R14 ;  /* 0x00000013030e7224 */ /* 0x000fe400078e020e */
[----:B------:R-:W-:-:S02]  /*3940*/  IMAD.MOV.U32 R20, RZ, RZ, R18 ;  /* 0x000000ffff147224 */ /* 0x000fc400078e0012 */
[--C-:B------:R-:W-:Y:S01]  /*3950*/  @!P5 IMAD.IADD R7, R7, 0x1, -R3.reuse ;  /* 0x000000010707d824 */ /* 0x100fe200078e0a03 */
[C---:B------:R-:W-:Y:S01]  /*3960*/  ISETP.GT.U32.AND P5, PT, R3.reuse, R11, PT ;  /* 0x0000000b0300720c */ /* 0x040fe20003fa4070 */
[C---:B------:R-:W-:Y:S02]  /*3970*/  IMAD R10, R3.reuse, R0, R10 ;  /* 0x00000000030a7224 */ /* 0x040fe400078e020a */
[----:B------:R-:W-:Y:S01]  /*3980*/  @!P1 IMAD.MOV R20, RZ, RZ, -R20 ;  /* 0x000000ffff149224 */ /* 0x000fe200078e0a14 */
[----:B------:R-:W-:Y:S01]  /*3990*/  ISETP.GT.U32.AND P1, PT, R3, R14, PT ;  /* 0x0000000e0300720c */ /* 0x000fe20003f24070 */
[----:B------:R-:W-:Y:S01]  /*39a0*/  @!P4 IMAD.IADD R13, R13, 0x1, -R3 ;  /* 0x000000010d0dc824 */ /* 0x000fe200078e0a03 */
[----:B------:R-:W-:Y:S01]  /*39b0*/  ISETP.GE.AND P4, PT, R6, RZ, PT ;  /* 0x000000ff0600720c */ /* 0x000fe20003f86270 */
[----:B------:R-:W-:Y:S01]  /*39c0*/  @!P3 IMAD.MOV R16, RZ, RZ, -R16 ;  /* 0x000000ffff10b224 */ /* 0x000fe200078e0a10 */
[----:B------:R-:W-:Y:S01]  /*39d0*/  ISETP.GT.U32.AND P3, PT, R3, R10, PT ;  /* 0x0000000a0300720c */ /* 0x000fe20003f64070 */
[----:B------:R-:W-:Y:S01]  /*39e0*/  IMAD.MOV.U32 R15, RZ, RZ, R13 ;  /* 0x000000ffff0f7224 */ /* 0x000fe200078e000d */
[----:B------:R-:W-:Y:S01]  /*39f0*/  STL [R1+0x210], R20 ;  /* 0x0002101401007387 */ /* 0x000fe20000100800 */
[----:B------:R-:W-:-:S02]  /*3a00*/  VIADD R6, R5, 0x1c1 ;  /* 0x000001c105067836 */ /* 0x000fc40000000000 */
[----:B------:R-:W-:Y:S01]  /*3a10*/  VIADD R8, R5, 0x1c2 ;  /* 0x000001c205087836 */ /* 0x000fe20000000000 */
[----:B------:R-:W-:Y:S01]  /*3a20*/  STL [R1+0x214], R17 ;  /* 0x0002141101007387 */ /* 0x000fe20000100800 */
[----:B------:R-:W-:Y:S01]  /*3a30*/  @!P2 IMAD.MOV R15, RZ, RZ, -R15 ;  /* 0x000000ffff0fa224 */ /* 0x000fe200078e0a0f */
[----:B------:R-:W-:Y:S01]  /*3a40*/  IABS R13, R6 ;  /* 0x00000006000d7213 */ /* 0x000fe20000000000 */
[--C-:B------:R-:W-:Y:S01]  /*3a50*/  @!P5 IMAD.IADD R11, R11, 0x1, -R3.reuse ;  /* 0x000000010b0bd824 */ /* 0x100fe200078e0a03 */
[----:B------:R-:W-:Y:S01]  /*3a60*/  IABS R0, R8 ;  /* 0x0000000800007213 */ /* 0x000fe20000000000 */
[--C-:B------:R-:W-:Y:S01]  /*3a70*/  @!P1 IMAD.IADD R14, R14, 0x1, -R3.reuse ;  /* 0x000000010e0e9824 */ /* 0x100fe200078e0a03 */
[----:B------:R-:W-:Y:S01]  /*3a80*/  STL [R1+0x218], R16 ;  /* 0x0002181001007387 */ /* 0x000fe20000100800 */
[----:B------:R-:W-:Y:S01]  /*3a90*/  @!P3 IMAD.IADD R10, R10, 0x1, -R3 ;  /* 0x000000010a0ab824 */ /* 0x000fe200078e0a03 */
[C---:B------:R-:W-:Y:S01]  /*3aa0*/  ISETP.GT.U32.AND P5, PT, R3.reuse, R11, PT ;  /* 0x0000000b0300720c */ /* 0x040fe20003fa4070 */
[----:B------:R-:W-:Y:S01]  /*3ab0*/  IMAD.HI.U32 R12, R2, R0, RZ ;  /* 0x00000000020c7227 */ /* 0x000fe200078e00ff */
[----:B------:R0:W-:Y:S01]  /*3ac0*/  STL [R1+0x21c], R15 ;  /* 0x00021c0f01007387 */ /* 0x0001e20000100800 */
[----:B------:R-:W-:-:S02]  /*3ad0*/  ISETP.GT.U32.AND P3, PT, R3, R14, PT ;  /* 0x0000000e0300720c */ /* 0x000fc40003f64070 */
[----:B------:R-:W-:Y:S01]  /*3ae0*/  IMAD.MOV R12, RZ, RZ, -R12 ;  /* 0x000000ffff0c7224 */ /* 0x000fe200078e0a0c */
[----:B------:R-:W-:Y:S02]  /*3af0*/  ISETP.GT.U32.AND P2, PT, R3, R10, PT ;  /* 0x0000000a0300720c */ /* 0x000fe40003f44070 */
[----:B------:R-:W-:Y:S01]  /*3b00*/  ISETP.GE.AND P1, PT, R9, RZ, PT ;  /* 0x000000ff0900720c */ /* 0x000fe20003f26270 */
[----:B------:R-:W-:Y:S02]  /*3b10*/  IMAD R0, R3, R12, R0 ;  /* 0x0000000c03007224 */ /* 0x000fe400078e0200 */
[----:B------:R-:W-:Y:S02]  /*3b20*/  VIADD R9, R5, 0x1c0 ;  /* 0x000001c005097836 */ /* 0x000fe40000000000 */
[----:B0-----:R-:W-:Y:S02]  /*3b30*/  IMAD.MOV.U32 R15, RZ, RZ, R7 ;  /* 0x000000ffff0f7224 */ /* 0x001fe400078e0007 */
[----:B------:R-:W-:Y:S01]  /*3b40*/  IMAD.HI.U32 R7, R2, R13, RZ ;  /* 0x0000000d02077227 */ /* 0x000fe200078e00ff */
[----:B------:R-:W-:-:S03]  /*3b50*/  IABS R12, R9 ;  /* 0x00000009000c7213 */ /* 0x000fc60000000000 */
[----:B------:R-:W-:Y:S02]  /*3b60*/  IMAD.MOV R7, RZ, RZ, -R7 ;  /* 0x000000ffff077224 */ /* 0x000fe400078e0a07 */
[----:B------:R-:W-:Y:S02]  /*3b70*/  @!P5 IMAD.IADD R11, R11, 0x1, -R3 ;  /* 0x000000010b0bd824 */ /* 0x000fe400078e0a03 */
[C---:B------:R-:W-:Y:S02]  /*3b80*/  IMAD R13, R3.reuse, R7, R13 ;  /* 0x00000007030d7224 */ /* 0x040fe400078e020d */
[--C-:B------:R-:W-:Y:S01]  /*3b90*/  @!P3 IMAD.IADD R14, R14, 0x1, -R3.reuse ;  /* 0x000000010e0eb824 */ /* 0x100fe200078e0a03 */
[C---:B------:R-:W-:Y:S01]  /*3ba0*/  ISETP.GT.U32.AND P3, PT, R3.reuse, R0, PT ;  /* 0x000000000300720c */ /* 0x040fe20003f64070 */
[----:B------:R-:W-:Y:S01]  /*3bb0*/  @!P2 IMAD.IADD R10, R10, 0x1, -R3 ;  /* 0x000000010a0aa824 */ /* 0x000fe200078e0a03 */
[----:B------:R-:W-:Y:S01]  /*3bc0*/  ISETP.GT.U32.AND P5, PT, R3, R13, PT ;  /* 0x0000000d0300720c */ /* 0x000fe20003fa4070 */
[----:B------:R-:W-:Y:S01]  /*3bd0*/  @!P6 IMAD.MOV R15, RZ, RZ, -R15 ;  /* 0x000000ffff0fe224 */ /* 0x000fe200078e0a0f */
[----:B------:R-:W-:Y:S01]  /*3be0*/  ISETP.GE.AND P2, PT, R6, RZ, PT ;  /* 0x000000ff0600720c */ /* 0x000fe20003f46270 */
[----:B------:R-:W-:Y:S01]  /*3bf0*/  VIADD R6, R5, 0x1bf ;  /* 0x000001bf05067836 */ /* 0x000fe20000000000 */
[----:B------:R-:W-:Y:S01]  /*3c00*/  ISETP.GE.AND P6, PT, R8, RZ, PT ;  /* 0x000000ff0800720c */ /* 0x000fe20003fc6270 */
[----:B------:R-:W-:Y:S01]  /*3c10*/  IMAD.HI.U32 R16, R2, R12, RZ ;  /* 0x0000000c02107227 */ /* 0x000fe200078e00ff */
[----:B------:R0:W-:Y:S02]  /*3c20*/  STL [R1+0x224], R15 ;  /* 0x0002240f01007387 */ /* 0x0001e40000100800 */
[----:B------:R-:W-:Y:S01]  /*3c30*/  IABS R8, R6 ;  /* 0x0000000600087213 */ /* 0x000fe20000000000 */
[----:B------:R-:W-:-:S02]  /*3c40*/  IMAD.MOV.U32 R17, RZ, RZ, R14 ;  /* 0x000000ffff117224 */ /* 0x000fc400078e000e */
[--C-:B------:R-:W-:Y:S01]  /*3c50*/  @!P3 IMAD.IADD R0, R0, 0x1, -R3.reuse ;  /* 0x000000010000b824 */ /* 0x100fe200078e0a03 */
[----:B------:R-:W-:Y:S01]  /*3c60*/  ISETP.GE.AND P3, PT, R9, RZ, PT ;  /* 0x000000ff0900720c */ /* 0x000fe20003f66270 */
[----:B------:R-:W-:Y:S02]  /*3c70*/  @!P5 IMAD.IADD R13, R13, 0x1, -R3 ;  /* 0x000000010d0dd824 */ /* 0x000fe400078e0a03 */
[----:B------:R-:W-:Y:S02]  /*3c80*/  IMAD.MOV R16, RZ, RZ, -R16 ;  /* 0x000000ffff107224 */ /* 0x000fe400078e0a10 */
[----:B------:R-:W-:Y:S01]  /*3c90*/  VIADD R7, R5, 0x1be ;  /* 0x000001be05077836 */ /* 0x000fe20000000000 */
[C---:B------:R-:W-:Y:S01]  /*3ca0*/  ISETP.GT.U32.AND P5, PT, R3.reuse, R13, PT ;  /* 0x0000000d0300720c */ /* 0x040fe20003fa4070 */
[----:B------:R-:W-:Y:S01]  /*3cb0*/  @!P0 IMAD.MOV R17, RZ, RZ, -R17 ;  /* 0x000000ffff118224 */ /* 0x000fe200078e0a11 */
[----:B------:R-:W-:Y:S01]  /*3cc0*/  ISETP.GT.U32.AND P0, PT, R3, R0, PT ;  /* 0x000000000300720c */ /* 0x000fe20003f04070 */
[----:B------:R-:W-:Y:S01]  /*3cd0*/  IMAD.HI.U32 R9, R2, R8, RZ ;  /* 0x0000000802097227 */ /* 0x000fe200078e00ff */
[----:B0-----:R-:W-:-:S02]  /*3ce0*/  IABS R15, R7 ;  /* 0x00000007000f7213 */ /* 0x001fc40000000000 */
[----:B------:R-:W-:Y:S01]  /*3cf0*/  STL [R1+0x228], R17 ;  /* 0x0002281101007387 */ /* 0x000fe20000100800 */
[C---:B------:R-:W-:Y:S02]  /*3d00*/  IMAD R12, R3.reuse, R16, R12 ;  /* 0x00000010030c7224 */ /* 0x040fe400078e020c */
[----:B------:R-:W-:Y:S02]  /*3d10*/  IMAD.MOV.U32 R14, RZ, RZ, R10 ;  /* 0x000000ffff0e7224 */ /* 0x000fe400078e000a */
[----:B------:R-:W-:Y:S02]  /*3d20*/  IMAD.MOV R9, RZ, RZ, -R9 ;  /* 0x000000ffff097224 */ /* 0x000fe400078e0a09 */
[----:B------:R-:W-:Y:S01]  /*3d30*/  @!P4 IMAD.MOV R14, RZ, RZ, -R14 ;  /* 0x000000ffff0ec224 */ /* 0x000fe200078e0a0e */
[C---:B------:R-:W-:Y:S01]  /*3d40*/  ISETP.GT.U32.AND P4, PT, R3.reuse, R12, PT ;  /* 0x0000000c0300720c */ /* 0x040fe20003f84070 */
[----:B------:R-:W-:Y:S02]  /*3d50*/  IMAD R8, R3, R9, R8 ;  /* 0x0000000903087224 */ /* 0x000fe400078e0208 */
[----:B------:R-:W-:Y:S01]  /*3d60*/  IMAD.HI.U32 R10, R2, R15, RZ ;  /* 0x0000000f020a7227 */ /* 0x000fe200078e00ff */
[----:B------:R0:W-:Y:S03]  /*3d70*/  STL [R1+0x22c], R14 ;  /* 0x00022c0e01007387 */ /* 0x0001e60000100800 */
[----:B------:R-:W-:Y:S01]  /*3d80*/  @!P5 IMAD.IADD R13, R13, 0x1, -R3 ;  /* 0x000000010d0dd824 */ /* 0x000fe200078e0a03 */
[----:B------:R-:W-:Y:S01]  /*3d90*/  ISETP.GT.U32.AND P5, PT, R3, R8, PT ;  /* 0x000000080300720c */ /* 0x000fe20003fa4070 */
[----:B------:R-:W-:-:S02]  /*3da0*/  IMAD.MOV R10, RZ, RZ, -R10 ;  /* 0x000000ffff0a7224 */ /* 0x000fc400078e0a0a */
[----:B------:R-:W-:Y:S01]  /*3db0*/  @!P0 IMAD.IADD R0, R0, 0x1, -R3 ;  /* 0x0000000100008824 */ /* 0x000fe200078e0a03 */
[----:B------:R-:W-:Y:S01]  /*3dc0*/  ISETP.GE.AND P0, PT, R7, RZ, PT ;  /* 0x000000ff0700720c */ /* 0x000fe20003f06270 */
[C---:B------:R-:W-:Y:S02]  /*3dd0*/  IMAD R15, R3.reuse, R10, R15 ;  /* 0x0000000a030f7224 */ /* 0x040fe400078e020f */
[----:B------:R-:W-:Y:S02]  /*3de0*/  IMAD.MOV.U32 R16, RZ, RZ, R0 ;  /* 0x000000ffff107224 */ /* 0x000fe400078e0000 */
[----:B------:R-:W-:Y:S02]  /*3df0*/  @!P4 IMAD.IADD R12, R12, 0x1, -R3 ;  /* 0x000000010c0cc824 */ /* 0x000fe400078e0a03 */
[----:B------:R-:W-:Y:S01]  /*3e00*/  @!P6 IMAD.MOV R16, RZ, RZ, -R16 ;  /* 0x000000ffff10e224 */ /* 0x000fe200078e0a10 */
[C---:B------:R-:W-:Y:S01]  /*3e10*/  ISETP.GT.U32.AND P6, PT, R3.reuse, R15, PT ;  /* 0x0000000f0300720c */ /* 0x040fe20003fc4070 */
[----:B------:R-:W-:Y:S01]  /*3e20*/  @!P1 IMAD.MOV R11, RZ, RZ, -R11 ;  /* 0x000000ffff0b9224 */ /* 0x000fe200078e0a0b */
[----:B------:R-:W-:Y:S01]  /*3e30*/  ISETP.GT.U32.AND P4, PT, R3, R12, PT ;  /* 0x0000000c0300720c */ /* 0x000fe20003f84070 */
[----:B------:R-:W-:Y:S01]  /*3e40*/  @!P5 IMAD.IADD R8, R8, 0x1, -R3 ;  /* 0x000000010808d824 */ /* 0x000fe200078e0a03 */
[----:B------:R-:W-:Y:S01]  /*3e50*/  ISETP.GE.AND P1, PT, R6, RZ, PT ;  /* 0x000000ff0600720c */ /* 0x000fe20003f26270 */
[----:B------:R-:W-:Y:S01]  /*3e60*/  VIADD R10, R5, 0x1bc ;  /* 0x000001bc050a7836 */ /* 0x000fe20000000000 */
[----:B------:R1:W-:Y:S01]  /*3e70*/  STL [R1+0x230], R11 ;  /* 0x0002300b01007387 */ /* 0x0003e20000100800 */
[----:B0-----:R-:W-:Y:S01]  /*3e80*/  IMAD.MOV.U32 R14, RZ, RZ, R13 ;  /* 0x000000ffff0e7224 */ /* 0x001fe200078e000d */
[----:B------:R-:W-:Y:S01]  /*3e90*/  ISETP.GT.U32.AND P5, PT, R3, R8, PT ;  /* 0x000000080300720c */ /* 0x000fe20003fa4070 */
[----:B------:R-:W-:Y:S01]  /*3ea0*/  VIADD R6, R5, 0x1bb ;  /* 0x000001bb05067836 */ /* 0x000fe20000000000 */
[----:B------:R-:W-:Y:S01]  /*3eb0*/  IABS R9, R10 ;  /* 0x0000000a00097213 */ /* 0x000fe20000000000 */
[----:B------:R-:W-:Y:S01]  /*3ec0*/  @!P2 IMAD.MOV R14, RZ, RZ, -R14 ;  /* 0x000000ffff0ea224 */ /* 0x000fe200078e0a0e */
[----:B------:R-:W-:Y:S01]  /*3ed0*/  STL [R1+0x238], R16 ;  /* 0x0002381001007387 */ /* 0x000fe20000100800 */
[--C-:B------:R-:W-:Y:S01]  /*3ee0*/  @!P6 IMAD.IADD R15, R15, 0x1, -R3.reuse ;  /* 0x000000010f0fe824 */ /* 0x100fe200078e0a03 */
[----:B------:R-:W-:Y:S01]  /*3ef0*/  IABS R0, R6 ;  /* 0x0000000600007213 */ /* 0x000fe20000000000 */
[----:B------:R-:W-:Y:S01]  /*3f00*/  @!P4 IMAD.IADD R12, R12, 0x1, -R3 ;  /* 0x000000010c0cc824 */ /* 0x000fe200078e0a03 */
[----:B------:R-:W-:Y:S01]  /*3f10*/  ISETP.GE.AND P4, PT, R10, RZ, PT ;  /* 0x000000ff0a00720c */ /* 0x000fe20003f86270 */
[----:B-1----:R-:W-:Y:S01]  /*3f20*/  VIADD R11, R5, 0x1bd ;  /* 0x000001bd050b7836 */ /* 0x002fe20000000000 */
[----:B------:R0:W-:Y:S01]  /*3f30*/  STL [R1+0x23c], R14 ;  /* 0x00023c0e01007387 */ /* 0x0001e20000100800 */
[----:B------:R-:W-:Y:S01]  /*3f40*/  IMAD.HI.U32 R10, R2, R9, RZ ;  /* 0x00000009020a7227 */ /* 0x000fe200078e00ff */
[----:B------:R-:W-:-:S02]  /*3f50*/  ISETP.GT.U32.AND P6, PT, R3, R15, PT ;  /* 0x0000000f0300720c */ /* 0x000fc40003fc4070 */
[----:B------:R-:W-:Y:S01]  /*3f60*/  IABS R7, R11 ;  /* 0x0000000b00077213 */ /* 0x000fe20000000000 */
[----:B------:R-:W-:Y:S01]  /*3f70*/  IMAD.MOV R10, RZ, RZ, -R10 ;  /* 0x000000ffff0a7224 */ /* 0x000fe200078e0a0a */
[----:B------:R-:W-:Y:S01]  /*3f80*/  ISETP.GE.AND P2, PT, R11, RZ, PT ;  /* 0x000000ff0b00720c */ /* 0x000fe20003f46270 */
[----:B------:R-:W-:Y:S02]  /*3f90*/  @!P5 IMAD.IADD R8, R8, 0x1, -R3 ;  /* 0x000000010808d824 */ /* 0x000fe400078e0a03 */
[----:B------:R-:W-:-:S04]  /*3fa0*/  IMAD.HI.U32 R13, R2, R7, RZ ;  /* 0x00000007020d7227 */ /* 0x000fc800078e00ff */
[----:B0-----:R-:W-:Y:S02]  /*3fb0*/  IMAD.MOV.U32 R14, RZ, RZ, R12 ;  /* 0x000000ffff0e7224 */ /* 0x001fe400078e000c */
[----:B------:R-:W-:Y:S02]  /*3fc0*/  IMAD.MOV R13, RZ, RZ, -R13 ;  /* 0x000000ffff0d7224 */ /* 0x000fe400078e0a0d */
[----:B------:R-:W-:Y:S01]  /*3fd0*/  @!P3 IMAD.MOV R14, RZ, RZ, -R14 ;  /* 0x000000ffff0eb224 */ /* 0x000fe200078e0a0e */
[----:B------:R-:W-:Y:S01]  /*3fe0*/  ISETP.GE.AND P3, PT, R6, RZ, PT ;  /* 0x000000ff0600720c */ /* 0x000fe20003f66270 */
[C---:B------:R-:W-:Y:S02]  /*3ff0*/  IMAD R7, R3.reuse, R13, R7 ;  /* 0x0000000d03077224 */ /* 0x040fe400078e0207 */
[C---:B------:R-:W-:Y:S01]  /*4000*/  IMAD R6, R3.reuse, R10, R9 ;  /* 0x0000000a03067224 */ /* 0x040fe200078e0209 */
[----:B------:R-:W-:Y:S01]  /*4010*/  STL [R1+0x240], R14 ;  /* 0x0002400e01007387 */ /* 0x000fe20000100800 */
[----:B------:R-:W-:Y:S01]  /*4020*/  IMAD.MOV.U32 R12, RZ, RZ, R8 ;  /* 0x000000ffff0c7224 */ /* 0x000fe200078e0008 */
[----:B------:R-:W-:Y:S01]  /*4030*/  ISETP.GT.U32.AND P5, PT, R3, R7, PT ;  /* 0x000000070300720c */ /* 0x000fe20003fa4070 */
[----:B------:R-:W-:-:S04]  /*4040*/  IMAD.HI.U32 R11, R2, R0, RZ ;  /* 0x00000000020b7227 */ /* 0x000fc800078e00ff */
[----:B------:R-:W-:Y:S01]  /*4050*/  @!P1 IMAD.MOV R12, RZ, RZ, -R12 ;  /* 0x000000ffff0c9224 */ /* 0x000fe200078e0a0c */
[----:B------:R-:W-:Y:S01]  /*4060*/  ISETP.GT.U32.AND P1, PT, R3, R6, PT ;  /* 0x000000060300720c */ /* 0x000fe20003f24070 */
[----:B------:R-:W-:Y:S02]  /*4070*/  IMAD.MOV R11, RZ, RZ, -R11 ;  /* 0x000000ffff0b7224 */ /* 0x000fe400078e0a0b */
[----:B------:R-:W-:Y:S01]  /*4080*/  @!P6 IMAD.IADD R15, R15, 0x1, -R3 ;  /* 0x000000010f0fe824 */ /* 0x000fe200078e0a03 */
[----:B------:R0:W-:Y:S01]  /*4090*/  STL [R1+0x244], R12 ;  /* 0x0002440c01007387 */ /* 0x0001e20000100800 */
[----:B------:R-:W-:Y:S02]  /*40a0*/  IMAD R0, R3, R11, R0 ;  /* 0x0000000b03007224 */ /* 0x000fe400078e0200 */
[----:B------:R-:W-:Y:S02]  /*40b0*/  IMAD.MOV.U32 R17, RZ, RZ, R15 ;  /* 0x000000ffff117224 */ /* 0x000fe400078e000f */
[----:B------:R-:W-:-:S02]  /*40c0*/  VIADD R11, R5, 0x1ba ;  /* 0x000001ba050b7836 */ /* 0x000fc40000000000 */
[----:B------:R-:W-:Y:S01]  /*40d0*/  @!P0 IMAD.MOV R17, RZ, RZ, -R17 ;  /* 0x000000ffff118224 */ /* 0x000fe200078e0a11 */
[----:B------:R-:W-:Y:S01]  /*40e0*/  ISETP.GT.U32.AND P0, PT, R3, R0, PT ;  /* 0x000000000300720c */ /* 0x000fe20003f04070 */
[--C-:B------:R-:W-:Y:S01]  /*40f0*/  @!P5 IMAD.IADD R7, R7, 0x1, -R3.reuse ;  /* 0x000000010707d824 */ /* 0x100fe200078e0a03 */
[----:B------:R-:W-:Y:S01]  /*4100*/  ISETP.GE.AND P6, PT, R11, RZ, PT ;  /* 0x000000ff0b00720c */ /* 0x000fe20003fc6270 */
[--C-:B------:R-:W-:Y:S01]  /*4110*/  @!P1 IMAD.IADD R6, R6, 0x1, -R3.reuse ;  /* 0x0000000106069824 */ /* 0x100fe200078e0a03 */
[----:B------:R-:W-:Y:S01]  /*4120*/  IABS R11, R11 ;  /* 0x0000000b000b7213 */ /* 0x000fe20000000000 */
[----:B------:R-:W-:Y:S01]  /*4130*/  VIADD R8, R5, 0x1b9 ;  /* 0x000001b905087836 */ /* 0x000fe20000000000 */
[----:B------:R-:W-:Y:S01]  /*4140*/  ISETP.GT.U32.AND P5, PT, R3, R7, PT ;  /* 0x000000070300720c */ /* 0x000fe20003fa4070 */
[----:B------:R-:W-:Y:S01]  /*4150*/  VIADD R10, R5, 0x1b7 ;  /* 0x000001b7050a7836 */ /* 0x000fe20000000000 */
[----:B------:R-:W-:Y:S01]  /*4160*/  ISETP.GT.U32.AND P1, PT, R3, R6, PT ;  /* 0x000000060300720c */ /* 0x000fe20003f24070 */
[----:B------:R-:W-:Y:S01]  /*4170*/  IMAD.HI.U32 R15, R2, R11, RZ ;  /* 0x0000000b020f7227 */ /* 0x000fe200078e00ff */
[----:B0-----:R-:W-:Y:S01]  /*4180*/  IABS R12, R8 ;  /* 0x00000008000c7213 */ /* 0x001fe20000000000 */
[----:B------:R-:W-:Y:S01]  /*4190*/  STL [R1+0x280], R17 ;  /* 0x0002801101007387 */ /* 0x000fe20000100800 */
[----:B------:R-:W-:Y:S01]  /*41a0*/  IABS R14, R10 ;  /* 0x0000000a000e7213 */ /* 0x000fe20000000000 */
[----:B------:R-:W-:-:S02]  /*41b0*/  @!P0 IMAD.IADD R0, R0, 0x1, -R3 ;  /* 0x0000000100008824 */ /* 0x000fc400078e0a03 */
[----:B------:R-:W-:Y:S02]  /*41c0*/  IMAD.MOV R15, RZ, RZ, -R15 ;  /* 0x000000ffff0f7224 */ /* 0x000fe400078e0a0f */
[----:B------:R-:W-:Y:S01]  /*41d0*/  IMAD.HI.U32 R16, R2, R12, RZ ;  /* 0x0000000c02107227 */ /* 0x000fe200078e00ff */
[----:B------:R-:W-:-:S03]  /*41e0*/  ISETP.GT.U32.AND P0, PT, R3, R0, PT ;  /* 0x000000000300720c */ /* 0x000fc60003f04070 */
[----:B------:R-:W-:Y:S01]  /*41f0*/  @!P5 IMAD.IADD R7, R7, 0x1, -R3 ;  /* 0x000000010707d824 */ /* 0x000fe200078e0a03 */
[----:B------:R-:W-:Y:S01]  /*4200*/  ISETP.GE.AND P5, PT, R8, RZ, PT ;  /* 0x000000ff0800720c */ /* 0x000fe20003fa6270 */
[C---:B------:R-:W-:Y:S02]  /*4210*/  IMAD R11, R3.reuse, R15, R11 ;  /* 0x0000000f030b7224 */ /* 0x040fe400078e020b */
[----:B------:R-:W-:Y:S02]  /*4220*/  @!P1 IMAD.IADD R6, R6, 0x1, -R3 ;  /* 0x0000000106069824 */ /* 0x000fe400078e0a03 */
[----:B------:R-:W-:Y:S01]  /*4230*/  IMAD.MOV.U32 R19, RZ, RZ, R7 ;  /* 0x000000ffff137224 */ /* 0x000fe200078e0007 */
[----:B------:R-:W-:Y:S01]  /*4240*/  ISETP.GT.U32.AND P1, PT, R3, R11, PT ;  /* 0x0000000b0300720c */ /* 0x000fe20003f24070 */
[----:B------:R-:W-:Y:S02]  /*4250*/  IMAD.MOV.U32 R18, RZ, RZ, R6 ;  /* 0x000000ffff127224 */ /* 0x000fe400078e0006 */
[----:B------:R-:W-:-:S02]  /*4260*/  IMAD.MOV R16, RZ, RZ, -R16 ;  /* 0x000000ffff107224 */ /* 0x000fc400078e0a10 */
[----:B------:R-:W-:-:S04]  /*4270*/  IMAD.HI.U32 R8, R2, R14, RZ ;  /* 0x0000000e02087227 */ /* 0x000fc800078e00ff */
[----:B------:R-:W-:Y:S02]  /*4280*/  @!P2 IMAD.MOV R19, RZ, RZ, -R19 ;  /* 0x000000ffff13a224 */ /* 0x000fe400078e0a13 */
[----:B------:R-:W-:Y:S02]  /*4290*/  @!P4 IMAD.MOV R18, RZ, RZ, -R18 ;  /* 0x000000ffff12c224 */ /* 0x000fe400078e0a12 */
[----:B------:R-:W-:Y:S01]  /*42a0*/  IMAD R12, R3, R16, R12 ;  /* 0x00000010030c7224 */ /* 0x000fe200078e020c */
[----:B------:R-:W-:Y:S01]  /*42b0*/  STL [R1+0x284], R19 ;  /* 0x0002841301007387 */ /* 0x000fe20000100800 */
[----:B------:R-:W-:Y:S02]  /*42c0*/  IMAD.MOV R8, RZ, RZ, -R8 ;  /* 0x000000ffff087224 */ /* 0x000fe400078e0a08 */
[----:B------:R-:W-:Y:S01]  /*42d0*/  @!P0 IMAD.IADD R0, R0, 0x1, -R3 ;  /* 0x0000000100008824 */ /* 0x000fe200078e0a03 */
[----:B------:R0:W-:Y:S01]  /*42e0*/  STL [R1+0x288], R18 ;  /* 0x0002881201007387 */ /* 0x0001e20000100800 */
[----:B------:R-:W-:Y:S01]  /*42f0*/  VIADD R9, R5, 0x1b8 ;  /* 0x000001b805097836 */ /* 0x000fe20000000000 */
[C---:B------:R-:W-:Y:S01]  /*4300*/  ISETP.GT.U32.AND P2, PT, R3.reuse, R12, PT ;  /* 0x0000000c0300720c */ /* 0x040fe20003f44070 */
[----:B------:R-:W-:-:S02]  /*4310*/  IMAD R6, R3, R8, R14 ;  /* 0x0000000803067224 */ /* 0x000fc400078e020e */
[----:B------:R-:W-:Y:S01]  /*4320*/  @!P1 IMAD.IADD R11, R11, 0x1, -R3 ;  /* 0x000000010b0b9824 */ /* 0x000fe200078e0a03 */
[----:B------:R-:W-:Y:S01]  /*4330*/  IABS R13, R9 ;  /* 0x00000009000d7213 */ /* 0x000fe20000000000 */
[----:B------:R-:W-:Y:S01]  /*4340*/  VIADD R7, R5, 0x1b6 ;  /* 0x000001b605077836 */ /* 0x000fe20000000000 */
[----:B------:R-:W-:Y:S01]  /*4350*/  ISETP.GE.AND P4, PT, R9, RZ, PT ;  /* 0x000000ff0900720c */ /* 0x000fe20003f86270 */
[----:B------:R-:W-:Y:S01]  /*4360*/  VIADD R9, R5, 0x1b4 ;  /* 0x000001b405097836 */ /* 0x000fe20000000000 */
[----:B------:R-:W-:Y:S01]  /*4370*/  ISETP.GT.U32.AND P1, PT, R3, R11, PT ;  /* 0x0000000b0300720c */ /* 0x000fe20003f24070 */
[----:B0-----:R-:W-:Y:S01]  /*4380*/  IMAD.MOV.U32 R18, RZ, RZ, R0 ;  /* 0x000000ffff127224 */ /* 0x001fe200078e0000 */
[----:B------:R-:W-:Y:S01]  /*4390*/  IABS R15, R7 ;  /* 0x00000007000f7213 */ /* 0x000fe20000000000 */
[----:B------:R-:W-:Y:S01]  /*43a0*/  IMAD.HI.U32 R17, R2, R13, RZ ;  /* 0x0000000d02117227 */ /* 0x000fe200078e00ff */
[----:B------:R-:W-:-:S03]  /*43b0*/  IABS R0, R9 ;  /* 0x0000000900007213 */ /* 0x000fc60000000000 */
[----:B------:R-:W-:Y:S01]  /*43c0*/  @!P3 IMAD.MOV R18, RZ, RZ, -R18 ;  /* 0x000000ffff12b224 */ /* 0x000fe200078e0a12 */
[----:B------:R-:W-:Y:S01]  /*43d0*/  ISETP.GT.U32.AND P3, PT, R3, R6, PT ;  /* 0x000000060300720c */ /* 0x000fe20003f64070 */
[----:B------:R-:W-:Y:S02]  /*43e0*/  IMAD.MOV R17, RZ, RZ, -R17 ;  /* 0x000000ffff117224 */ /* 0x000fe400078e0a11 */
[----:B------:R-:W-:Y:S01]  /*43f0*/  @!P2 IMAD.IADD R12, R12, 0x1, -R3 ;  /* 0x000000010c0ca824 */ /* 0x000fe200078e0a03 */
[----:B------:R0:W-:Y:S01]  /*4400*/  STL [R1+0x28c], R18 ;  /* 0x00028c1201007387 */ /* 0x0001e20000100800 */
[----:B------:R-:W-:Y:S02]  /*4410*/  VIADD R8, R5, 0x1b5 ;  /* 0x000001b505087836 */ /* 0x000fe40000000000 */
[C---:B------:R-:W-:Y:S01]  /*4420*/  IMAD R13, R3.reuse, R17, R13 ;  /* 0x00000011030d7224 */ /* 0x040fe200078e020d */
[----:B------:R-:W-:Y:S01]  /*4430*/  ISETP.GT.U32.AND P2, PT, R3, R12, PT ;  /* 0x0000000c0300720c */ /* 0x000fe20003f44070 */
[----:B------:R-:W-:Y:S01]  /*4440*/  IMAD.HI.U32 R16, R2, R15, RZ ;  /* 0x0000000f02107227 */ /* 0x000fe200078e00ff */
[----:B------:R-:W-:-:S02]  /*4450*/  IABS R14, R8 ;  /* 0x00000008000e7213 */ /* 0x000fc40000000000 */
[----:B------:R-:W-:Y:S01]  /*4460*/  ISETP.GT.U32.AND P0, PT, R3, R13, PT ;  /* 0x0000000d0300720c */ /* 0x000fe20003f04070 */
[--C-:B------:R-:W-:Y:S02]  /*4470*/  @!P3 IMAD.IADD R6, R6, 0x1, -R3.reuse ;  /* 0x000000010606b824 */ /* 0x100fe400078e0a03 */
[----:B------:R-:W-:Y:S01]  /*4480*/  @!P1 IMAD.IADD R11, R11, 0x1, -R3 ;  /* 0x000000010b0b9824 */ /* 0x000fe200078e0a03 */
[----:B------:R-:W-:Y:S01]  /*4490*/  ISETP.GE.AND P1, PT, R10, RZ, PT ;  /* 0x000000ff0a00720c */ /* 0x000fe20003f26270 */
[----:B------:R-:W-:Y:S01]  /*44a0*/  IMAD.MOV R16, RZ, RZ, -R16 ;  /* 0x000000ffff107224 */ /* 0x000fe200078e0a10 */
[----:B------:R-:W-:Y:S01]  /*44b0*/  ISETP.GT.U32.AND P3, PT, R3, R6, PT ;  /* 0x000000060300720c */ /* 0x000fe20003f64070 */
[----:B------:R-:W-:Y:S02]  /*44c0*/  IMAD.MOV.U32 R10, RZ, RZ, R0 ;  /* 0x000000ffff0a7224 */ /* 0x000fe400078e0000 */
[----:B------:R-:W-:-:S04]  /*44d0*/  IMAD.HI.U32 R0, R2, R14, RZ ;  /* 0x0000000e02007227 */ /* 0x000fc800078e00ff */
[C---:B------:R-:W-:Y:S02]  /*44e0*/  IMAD R15, R3.reuse, R16, R15 ;  /* 0x00000010030f7224 */ /* 0x040fe400078e020f */
[----:B------:R-:W-:Y:S02]  /*44f0*/  IMAD.MOV R0, RZ, RZ, -R0 ;  /* 0x000000ffff007224 */ /* 0x000fe400078e0a00 */
[--C-:B------:R-:W-:Y:S01]  /*4500*/  @!P2 IMAD.IADD R12, R12, 0x1, -R3.reuse ;  /* 0x000000010c0ca824 */ /* 0x100fe200078e0a03 */
[C---:B------:R-:W-:Y:S01]  /*4510*/  ISETP.GT.U32.AND P2, PT, R3.reuse, R15, PT ;  /* 0x0000000f0300720c */ /* 0x040fe20003f44070 */
[----:B------:R-:W-:Y:S02]  /*4520*/  IMAD R14, R3, R0, R14 ;  /* 0x00000000030e7224 */ /* 0x000fe400078e020e */
[--C-:B------:R-:W-:Y:S02]  /*4530*/  @!P0 IMAD.IADD R13, R13, 0x1, -R3.reuse ;  /* 0x000000010d0d8824 */ /* 0x100fe400078e0a03 */
[----:B------:R-:W-:Y:S01]  /*4540*/  @!P3 IMAD.IADD R6, R6, 0x1, -R3 ;  /* 0x000000010606b824 */ /* 0x000fe200078e0a03 */
[C---:B------:R-:W-:Y:S01]  /*4550*/  ISETP.GT.U32.AND P3, PT, R3.reuse, R14, PT ;  /* 0x0000000e0300720c */ /* 0x040fe20003f64070 */
[----:B0-----:R-:W-:Y:S01]  /*4560*/  IMAD.MOV.U32 R18, RZ, RZ, R11 ;  /* 0x000000ffff127224 */ /* 0x001fe200078e000b */
[----:B------:R-:W-:Y:S01]  /*4570*/  ISETP.GT.U32.AND P0, PT, R3, R13, PT ;  /* 0x0000000d0300720c */ /* 0x000fe20003f04070 */
[----:B------:R-:W-:-:S02]  /*4580*/  IMAD.MOV.U32 R17, RZ, RZ, R12 ;  /* 0x000000ffff117224 */ /* 0x000fc400078e000c */
[----:B------:R-:W-:-:S04]  /*4590*/  IMAD.HI.U32 R11, R2, R10, RZ ;  /* 0x0000000a020b7227 */ /* 0x000fc800078e00ff */
[----:B------:R-:W-:Y:S02]  /*45a0*/  @!P2 IMAD.IADD R15, R15, 0x1, -R3 ;  /* 0x000000010f0fa824 */ /* 0x000fe400078e0a03 */
[----:B------:R-:W-:Y:S02]  /*45b0*/  VIADD R0, R5, 0x1b3 ;  /* 0x000001b305007836 */ /* 0x000fe40000000000 */
[----:B------:R-:W-:Y:S01]  /*45c0*/  @!P6 IMAD.MOV R18, RZ, RZ, -R18 ;  /* 0x000000ffff12e224 */ /* 0x000fe200078e0a12 */
[----:B------:R-:W-:Y:S01]  /*45d0*/  ISETP.GE.AND P6, PT, R7, RZ, PT ;  /* 0x000000ff0700720c */ /* 0x000fe20003fc6270 */
[----:B------:R-:W-:Y:S01]  /*45e0*/  @!P5 IMAD.MOV R17, RZ, RZ, -R17 ;  /* 0x000000ffff11d224 */ /* 0x000fe200078e0a11 */
[----:B------:R-:W-:Y:S01]  /*45f0*/  ISETP.GE.AND P5, PT, R8, RZ, PT ;  /* 0x000000ff0800720c */ /* 0x000fe20003fa6270 */
[----:B------:R-:W-:Y:S01]  /*4600*/  IMAD.MOV R11, RZ, RZ, -R11 ;  /* 0x000000ffff0b7224 */ /* 0x000fe200078e0a0b */
[----:B------:R-:W-:Y:S01]  /*4610*/  ISETP.GT.U32.AND P2, PT, R3, R15, PT ;  /* 0x0000000f0300720c */ /* 0x000fe20003f44070 */
[----:B------:R-:W-:Y:S01]  /*4620*/  VIADD R7, R5, 0x1b2 ;  /* 0x000001b205077836 */ /* 0x000fe20000000000 */
[----:B------:R-:W-:Y:S01]  /*4630*/  IABS R8, R0 ;  /* 0x0000000000087213 */ /* 0x000fe20000000000 */
[--C-:B------:R-:W-:Y:S01]  /*4640*/  @!P3 IMAD.IADD R14, R14, 0x1, -R3.reuse ;  /* 0x000000010e0eb824 */ /* 0x100fe200078e0a03 */
[----:B------:R-:W-:Y:S01]  /*4650*/  STL [R1+0x290], R18 ;  /* 0x0002901201007387 */ /* 0x000fe20000100800 */
[----:B------:R-:W-:Y:S01]  /*4660*/  @!P0 IMAD.IADD R13, R13, 0x1, -R3 ;  /* 0x000000010d0d8824 */ /* 0x000fe200078e0a03 */
[----:B------:R-:W-:Y:S01]  /*4670*/  ISETP.GE.AND P0, PT, R9, RZ, PT ;  /* 0x000000ff0900720c */ /* 0x000fe20003f06270 */
[C---:B------:R-:W-:Y:S01]  /*4680*/  IMAD R10, R3.reuse, R11, R10 ;  /* 0x0000000b030a7224 */ /* 0x040fe200078e020a */
[----:B------:R-:W-:Y:S01]  /*4690*/  IABS R11, R7 ;  /* 0x00000007000b7213 */ /* 0x000fe20000000000 */
[----:B------:R-:W-:Y:S01]  /*46a0*/  IMAD.MOV.U32 R12, RZ, RZ, R6 ;  /* 0x000000ffff0c7224 */ /* 0x000fe200078e0006 */
[----:B------:R-:W-:Y:S01]  /*46b0*/  ISETP.GT.U32.AND P3, PT, R3, R14, PT ;  /* 0x0000000e0300720c */ /* 0x000fe20003f64070 */
[----:B------:R-:W-:Y:S01]  /*46c0*/  IMAD.MOV.U32 R16, RZ, RZ, R13 ;  /* 0x000000ffff107224 */ /* 0x000fe200078e000d */
[----:B------:R0:W-:Y:S01]  /*46d0*/  STL [R1+0x298], R17 ;  /* 0x0002981101007387 */ /* 0x0001e20000100800 */
[----:B------:R-:W-:-:S04]  /*46e0*/  IMAD.HI.U32 R13, R2, R8, RZ ;  /* 0x00000008020d7227 */ /* 0x000fc800078e00ff */
[----:B------:R-:W-:Y:S01]  /*46f0*/  @!P1 IMAD.MOV R12, RZ, RZ, -R12 ;  /* 0x000000ffff0c9224 */ /* 0x000fe200078e0a0c */
[----:B------:R-:W-:Y:S01]  /*4700*/  ISETP.GE.AND P1, PT, R7, RZ, PT ;  /* 0x000000ff0700720c */ /* 0x000fe20003f26270 */
[----:B------:R-:W-:-:S04]  /*4710*/  IMAD.HI.U32 R7, R2, R11, RZ ;  /* 0x0000000b02077227 */ /* 0x000fc800078e00ff */
[----:B------:R-:W-:Y:S02]  /*4720*/  IMAD.MOV R13, RZ, RZ, -R13 ;  /* 0x000000ffff0d7224 */ /* 0x000fe400078e0a0d */
[----:B------:R-:W-:Y:S01]  /*4730*/  @!P2 IMAD.IADD R15, R15, 0x1, -R3 ;  /* 0x000000010f0fa824 */ /* 0x000fe200078e0a03 */
[C---:B------:R-:W-:Y:S01]  /*4740*/  ISETP.GT.U32.AND P2, PT, R3.reuse, R10, PT ;  /* 0x0000000a0300720c */ /* 0x040fe20003f44070 */
[----:B------:R-:W-:Y:S02]  /*4750*/  IMAD.MOV R7, RZ, RZ, -R7 ;  /* 0x000000ffff077224 */ /* 0x000fe400078e0a07 */
[C---:B------:R-:W-:Y:S02]  /*4760*/  IMAD R8, R3.reuse, R13, R8 ;  /* 0x0000000d03087224 */ /* 0x040fe400078e0208 */
[C---:B------:R-:W-:Y:S02]  /*4770*/  IMAD R11, R3.reuse, R7, R11 ;  /* 0x00000007030b7224 */ /* 0x040fe400078e020b */
[----:B------:R-:W-:Y:S01]  /*4780*/  @!P3 IMAD.IADD R14, R14, 0x1, -R3 ;  /* 0x000000010e0eb824 */ /* 0x000fe200078e0a03 */
[----:B------:R-:W-:Y:S01]  /*4790*/  ISETP.GT.U32.AND P3, PT, R3, R8, PT ;  /* 0x000000080300720c */ /* 0x000fe20003f64070 */
[----:B0-----:R-:W-:-:S02]  /*47a0*/  IMAD.MOV.U32 R17, RZ, RZ, R15 ;  /* 0x000000ffff117224 */ /* 0x001fc400078e000f */
[----:B------:R-:W-:Y:S01]  /*47b0*/  @!P4 IMAD.MOV R16, RZ, RZ, -R16 ;  /* 0x000000ffff10c224 */ /* 0x000fe200078e0a10 */
[----:B------:R-:W-:Y:S01]  /*47c0*/  ISETP.GE.AND P4, PT, R0, RZ, PT ;  /* 0x000000ff0000720c */ /* 0x000fe20003f86270 */
[----:B------:R-:W-:Y:S01]  /*47d0*/  @!P6 IMAD.MOV R17, RZ, RZ, -R17 ;  /* 0x000000ffff11e224 */ /* 0x000fe200078e0a11 */
[----:B------:R-:W-:Y:S01]  /*47e0*/  ISETP.GT.U32.AND P6, PT, R3, R11, PT ;  /* 0x0000000b0300720c */ /* 0x000fe20003fc4070 */
[--C-:B------:R-:W-:Y:S01]  /*47f0*/  @!P2 IMAD.IADD R10, R10, 0x1, -R3.reuse ;  /* 0x000000010a0aa824 */ /* 0x100fe200078e0a03 */
[----:B------:R0:W-:Y:S01]  /*4800*/  STL [R1+0x29c], R16 ;  /* 0x00029c1001007387 */ /* 0x0001e20000100800 */
[C---:B------:R-:W-:Y:S02]  /*4810*/  VIADD R0, R5.reuse, 0x1b1 ;  /* 0x000001b105007836 */ /* 0x040fe40000000000 */
[----:B------:R-:W-:Y:S01]  /*4820*/  VIADD R19, R5, 0x1ad ;  /* 0x000001ad05137836 */ /* 0x000fe20000000000 */
[----:B------:R1:W-:Y:S01]  /*4830*/  STL [R1+0x2a0], R12 ;  /* 0x0002a00c01007387 */ /* 0x0003e20000100800 */
[C---:B------:R-:W-:Y:S01]  /*4840*/  ISETP.GT.U32.AND P2, PT, R3.reuse, R10, PT ;  /* 0x0000000a0300720c */ /* 0x040fe20003f44070 */
[--C-:B------:R-:W-:Y:S01]  /*4850*/  @!P3 IMAD.IADD R8, R8, 0x1, -R3.reuse ;  /* 0x000000010808b824 */ /* 0x100fe200078e0a03 */
[----:B------:R-:W-:Y:S01]  /*4860*/  IABS R9, R0 ;  /* 0x0000000000097213 */ /* 0x000fe20000000000 */
[----:B------:R2:W-:Y:S01]  /*4870*/  STL [R1+0x2a4], R17 ;  /* 0x0002a41101007387 */ /* 0x0005e20000100800 */
[----:B------:R-:W-:Y:S01]  /*4880*/  IABS R20, R19 ;  /* 0x0000001300147213 */ /* 0x000fe20000000000 */
[----:B0-----:R-:W-:Y:S01]  /*4890*/  IMAD.MOV.U32 R16, RZ, RZ, R14 ;  /* 0x000000ffff107224 */ /* 0x001fe200078e000e */
[----:B------:R-:W-:Y:S01]  /*48a0*/  ISETP.GT.U32.AND P3, PT, R3, R8, PT ;  /* 0x000000080300720c */ /* 0x000fe20003f64070 */
[----:B------:R-:W-:-:S02]  /*48b0*/  @!P6 IMAD.IADD R11, R11, 0x1, -R3 ;  /* 0x000000010b0be824 */ /* 0x000fc400078e0a03 */
[----:B-1----:R-:W-:Y:S02]  /*48c0*/  VIADD R12, R5, 0x1b0 ;  /* 0x000001b0050c7836 */ /* 0x002fe40000000000 */
[C---:B------:R-:W-:Y:S01]  /*48d0*/  IMAD.HI.U32 R13, R2.reuse, R9, RZ ;  /* 0x00000009020d7227 */ /* 0x040fe200078e00ff */
[----:B------:R-:W-:Y:S02]  /*48e0*/  ISETP.GT.U32.AND P6, PT, R3, R11, PT ;  /* 0x0000000b0300720c */ /* 0x000fe40003fc4070 */
[----:B------:R-:W-:Y:S01]  /*48f0*/  IABS R6, R12 ;  /* 0x0000000c00067213 */ /* 0x000fe20000000000 */
[----:B------:R-:W-:Y:S02]  /*4900*/  IMAD.MOV R13, RZ, RZ, -R13 ;  /* 0x000000ffff0d7224 */ /* 0x000fe400078e0a0d */
[----:B--2---:R-:W-:Y:S02]  /*4910*/  VIADD R17, R5, 0x1af ;  /* 0x000001af05117836 */ /* 0x004fe40000000000 */
[----:B------:R-:W-:-:S04]  /*4920*/  IMAD.HI.U32 R7, R2, R6, RZ ;  /* 0x0000000602077227 */ /* 0x000fc800078e00ff */
[----:B------:R-:W-:Y:S02]  /*4930*/  IMAD.MOV R7, RZ, RZ, -R7 ;  /* 0x000000ffff077224 */ /* 0x000fe400078e0a07 */
[----:B------:R-:W-:Y:S01]  /*4940*/  @!P5 IMAD.MOV R16, RZ, RZ, -R16 ;  /* 0x000000ffff10d224 */ /* 0x000fe200078e0a10 */
[----:B------:R-:W-:Y:S01]  /*4950*/  ISETP.GE.AND P5, PT, R0, RZ, PT ;  /* 0x000000ff0000720c */ /* 0x000fe20003fa6270 */
[----:B------:R-:W-:Y:S01]  /*4960*/  @!P2 IMAD.IADD R10, R10, 0x1, -R3 ;  /* 0x000000010a0aa824 */ /* 0x000fe200078e0a03 */
[----:B------:R-:W-:Y:S01]  /*4970*/  ISETP.GE.AND P2, PT, R12, RZ, PT ;  /* 0x000000ff0c00720c */ /* 0x000fe20003f46270 */
[C---:B------:R-:W-:Y:S01]  /*4980*/  IMAD R6, R3.reuse, R7, R6 ;  /* 0x0000000703067224 */ /* 0x040fe200078e0206 */
[----:B------:R-:W-:Y:S01]  /*4990*/  IABS R12, R17 ;  /* 0x00000011000c7213 */ /* 0x000fe20000000000 */
[----:B------:R-:W-:Y:S01]  /*49a0*/  IMAD R0, R3, R13, R9 ;  /* 0x0000000d03007224 */ /* 0x000fe200078e0209 */
[----:B------:R0:W-:Y:S01]  /*49b0*/  STL [R1+0x2a8], R16 ;  /* 0x0002a81001007387 */ /* 0x0001e20000100800 */
[----:B------:R-:W-:-:S02]  /*49c0*/  VIADD R7, R5, 0x1ae ;  /* 0x000001ae05077836 */ /* 0x000fc40000000000 */
[----:B------:R-:W-:Y:S01]  /*49d0*/  @!P3 IMAD.IADD R8, R8, 0x1, -R3 ;  /* 0x000000010808b824 */ /* 0x000fe200078e0a03 */
[----:B------:R-:W-:Y:S01]  /*49e0*/  ISETP.GT.U32.AND P3, PT, R3, R0, PT ;  /* 0x000000000300720c */ /* 0x000fe20003f64070 */
[----:B------:R-:W-:Y:S01]  /*49f0*/  IMAD.HI.U32 R13, R2, R12, RZ ;  /* 0x0000000c020d7227 */ /* 0x000fe200078e00ff */
[----:B------:R-:W-:-:S03]  /*4a00*/  IABS R22, R7 ;  /* 0x0000000700167213 */ /* 0x000fc60000000000 */
[----:B------:R-:W-:Y:S01]  /*4a10*/  @!P6 IMAD.IADD R11, R11, 0x1, -R3 ;  /* 0x000000010b0be824 */ /* 0x000fe200078e0a03 */
[----:B------:R-:W-:Y:S01]  /*4a20*/  ISETP.GT.U32.AND P6, PT, R3, R6, PT ;  /* 0x000000060300720c */ /* 0x000fe20003fc4070 */
[----:B------:R-:W-:Y:S02]  /*4a30*/  IMAD.MOV R13, RZ, RZ, -R13 ;  /* 0x000000ffff0d7224 */ /* 0x000fe400078e0a0d */
[----:B------:R-:W-:-:S04]  /*4a40*/  IMAD.HI.U32 R21, R2, R22, RZ ;  /* 0x0000001602157227 */ /* 0x000fc800078e00ff */
[C---:B------:R-:W-:Y:S02]  /*4a50*/  IMAD R12, R3.reuse, R13, R12 ;  /* 0x0000000d030c7224 */ /* 0x040fe400078e020c */
[----:B------:R-:W-:Y:S02]  /*4a60*/  IMAD.MOV R21, RZ, RZ, -R21 ;  /* 0x000000ffff157224 */ /* 0x000fe400078e0a15 */
[--C-:B------:R-:W-:Y:S01]  /*4a70*/  @!P3 IMAD.IADD R0, R0, 0x1, -R3.reuse ;  /* 0x000000010000b824 */ /* 0x100fe200078e0a03 */
[C---:B------:R-:W-:Y:S01]  /*4a80*/  ISETP.GT.U32.AND P3, PT, R3.reuse, R12, PT ;  /* 0x0000000c0300720c */ /* 0x040fe20003f64070 */
[C---:B------:R-:W-:Y:S02]  /*4a90*/  IMAD R21, R3.reuse, R21, R22 ;  /* 0x0000001503157224 */ /* 0x040fe400078e0216 */
[----:B------:R-:W-:Y:S02]  /*4aa0*/  @!P6 IMAD.IADD R6, R6, 0x1, -R3 ;  /* 0x000000010606e824 */ /* 0x000fe400078e0a03 */
[----:B------:R-:W-:Y:S01]  /*4ab0*/  IMAD.HI.U32 R23, R2, R20, RZ ;  /* 0x0000001402177227 */ /* 0x000fe200078e00ff */
[----:B------:R-:W-:-:S03]  /*4ac0*/  ISETP.GT.U32.AND P6, PT, R3, R21, PT ;  /* 0x000000150300720c */ /* 0x000fc60003fc4070 */
[C---:B------:R-:W-:Y:S02]  /*4ad0*/  VIADD R14, R5.reuse, 0x1ac ;  /* 0x000001ac050e7836 */ /* 0x040fe40000000000 */
[----:B0-----:R-:W-:Y:S02]  /*4ae0*/  VIADD R16, R5, 0x1ab ;  /* 0x000001ab05107836 */ /* 0x001fe40000000000 */
[----:B------:R-:W-:Y:S01]  /*4af0*/  IMAD.MOV R23, RZ, RZ, -R23 ;  /* 0x000000ffff177224 */ /* 0x000fe200078e0a17 */
[----:B------:R-:W-:Y:S01]  /*4b00*/  IABS R9, R14 ;  /* 0x0000000e00097213 */ /* 0x000fe20000000000 */
[--C-:B------:R-:W-:Y:S01]  /*4b10*/  @!P3 IMAD.IADD R12, R12, 0x1, -R3.reuse ;  /* 0x000000010c0cb824 */ /* 0x100fe200078e0a03 */
[----:B------:R-:W-:Y:S01]  /*4b20*/  IABS R15, R16 ;  /* 0x00000010000f7213 */ /* 0x000fe20000000000 */
[C---:B------:R-:W-:Y:S01]  /*4b30*/  IMAD R20, R3.reuse, R23, R20 ;  /* 0x0000001703147224 */ /* 0x040fe200078e0214 */
[----:B------:R-:W-:Y:S01]  /*4b40*/  ISETP.GT.U32.AND P3, PT, R3, R0, PT ;  /* 0x000000000300720c */ /* 0x000fe20003f64070 */
[----:B------:R-:W-:Y:S01]  /*4b50*/  @!P6 IMAD.IADD R21, R21, 0x1, -R3 ;  /* 0x000000011515e824 */ /* 0x000fe200078e0a03 */
[----:B------:R-:W-:Y:S01]  /*4b60*/  ISETP.GT.U32.AND P6, PT, R3, R12, PT ;  /* 0x0000000c0300720c */ /* 0x000fe20003fc4070 */
[----:B------:R-:W-:-:S04]  /*4b70*/  IMAD.HI.U32 R18, R2, R9, RZ ;  /* 0x0000000902127227 */ /* 0x000fc800078e00ff */
[----:B------:R-:W-:Y:S02]  /*4b80*/  IMAD.MOV.U32 R24, RZ, RZ, R10 ;  /* 0x000000ffff187224 */ /* 0x000fe400078e000a */
[----:B------:R-:W-:Y:S01]  /*4b90*/  @!P1 IMAD.MOV R11, RZ, RZ, -R11 ;  /* 0x000000ffff0b9224 */ /* 0x000fe200078e0a0b */
[----:B------:R-:W-:Y:S01]  /*4ba0*/  ISETP.GT.U32.AND P1, PT, R3, R20, PT ;  /* 0x000000140300720c */ /* 0x000fe20003f24070 */
[----:B------:R-:W-:-:S04]  /*4bb0*/  IMAD.HI.U32 R13, R2, R15, RZ ;  /* 0x0000000f020d7227 */ /* 0x000fc800078e00ff */
[----:B------:R-:W-:Y:S02]  /*4bc0*/  IMAD.MOV.U32 R22, RZ, RZ, R8 ;  /* 0x000000ffff167224 */ /* 0x000fe400078e0008 */
[----:B------:R-:W-:Y:S02]  /*4bd0*/  IMAD.MOV R18, RZ, RZ, -R18 ;  /* 0x000000ffff127224 */ /* 0x000fe400078e0a12 */
[----:B------:R-:W-:Y:S01]  /*4be0*/  @!P0 IMAD.MOV R24, RZ, RZ, -R24 ;  /* 0x000000ffff188224 */ /* 0x000fe200078e0a18 */
[C---:B------:R-:W-:Y:S01]  /*4bf0*/  ISETP.GT.U32.AND P0, PT, R3.reuse, R6, PT ;  /* 0x000000060300720c */ /* 0x040fe20003f04070 */
[----:B------:R-:W-:Y:S02]  /*4c00*/  IMAD.MOV R13, RZ, RZ, -R13 ;  /* 0x000000ffff0d7224 */ /* 0x000fe400078e0a0d */
[----:B------:R-:W-:Y:S01]  /*4c10*/  @!P4 IMAD.MOV R22, RZ, RZ, -R22 ;  /* 0x000000ffff16c224 */ /* 0x000fe200078e0a16 */
[C---:B------:R-:W-:Y:S01]  /*4c20*/  ISETP.GT.U32.AND P4, PT, R3.reuse, R21, PT ;  /* 0x000000150300720c */ /* 0x040fe20003f84070 */
[C---:B------:R-:W-:Y:S01]  /*4c30*/  IMAD R9, R3.reuse, R18, R9 ;  /* 0x0000001203097224 */ /* 0x040fe200078e0209 */
[----:B------:R-:W-:Y:S01]  /*4c40*/  STL [R1+0x2e4], R24 ;  /* 0x0002e41801007387 */ /* 0x000fe20000100800 */
[----:B------:R-:W-:-:S02]  /*4c50*/  IMAD R13, R3, R13, R15 ;  /* 0x0000000d030d7224 */ /* 0x000fc400078e020f */
[----:B------:R-:W-:Y:S01]  /*4c60*/  VIADD R15, R5, 0x1a9 ;  /* 0x000001a9050f7836 */ /* 0x000fe20000000000 */
[----:B------:R-:W-:Y:S01]  /*4c70*/  STL [R1+0x2e8], R22 ;  /* 0x0002e81601007387 */ /* 0x000fe20000100800 */
[--C-:B------:R-:W-:Y:S01]  /*4c80*/  @!P3 IMAD.IADD R0, R0, 0x1, -R3.reuse ;  /* 0x000000010000b824 */ /* 0x100fe200078e0a03 */
[----:B------:R-:W-:Y:S01]  /*4c90*/  ISETP.GT.U32.AND P3, PT, R3, R9, PT ;  /* 0x000000090300720c */ /* 0x000fe20003f64070 */
[----:B------:R-:W-:Y:S01]  /*4ca0*/  VIADD R18, R5, 0x1aa ;  /* 0x000001aa05127836 */ /* 0x000fe20000000000 */
[----:B------:R-:W-:Y:S01]  /*4cb0*/  IABS R8, R15 ;  /* 0x0000000f00087213 */ /* 0x000fe20000000000 */
[--C-:B------:R-:W-:Y:S01]  /*4cc0*/  @!P6 IMAD.IADD R12, R12, 0x1, -R3.reuse ;  /* 0x000000010c0ce824 */ /* 0x100fe200078e0a03 */
[----:B------:R-:W-:Y:S01]  /*4cd0*/  ISETP.GT.U32.AND P6, PT, R3, R13, PT ;  /* 0x0000000d0300720c */ /* 0x000fe20003fc4070 */
[--C-:B------:R-:W-:Y:S01]  /*4ce0*/  @!P1 IMAD.IADD R20, R20, 0x1, -R3.reuse ;  /* 0x0000000114149824 */ /* 0x100fe200078e0a03 */
[----:B------:R-:W-:Y:S01]  /*4cf0*/  IABS R10, R18 ;  /* 0x00000012000a7213 */ /* 0x000fe20000000000 */
[----:B------:R-:W-:Y:S01]  /*4d00*/  IMAD.MOV.U32 R23, RZ, RZ, R0 ;  /* 0x000000ffff177224 */ /* 0x000fe200078e0000 */
[----:B------:R0:W-:Y:S01]  /*4d10*/  STL [R1+0x2ec], R11 ;  /* 0x0002ec0b01007387 */ /* 0x0001e20000100800 */
[----:B------:R-:W-:Y:S01]  /*4d20*/  @!P0 IMAD.IADD R6, R6, 0x1, -R3 ;  /* 0x0000000106068824 */ /* 0x000fe200078e0a03 */
[----:B------:R-:W-:Y:S01]  /*4d30*/  ISETP.GE.AND P0, PT, R17, RZ, PT ;  /* 0x000000ff1100720c */ /* 0x000fe20003f06270 */
[----:B------:R-:W-:Y:S01]  /*4d40*/  @!P5 IMAD.MOV R23, RZ, RZ, -R23 ;  /* 0x000000ffff17d224 */ /* 0x000fe200078e0a17 */
[----:B------:R-:W-:Y:S01]  /*4d50*/  ISETP.GT.U32.AND P5, PT, R3, R20, PT ;  /* 0x000000140300720c */ /* 0x000fe20003fa4070 */
[----:B------:R-:W-:Y:S01]  /*4d60*/  IMAD.HI.U32 R17, R2, R8, RZ ;  /* 0x0000000802117227 */ /* 0x000fe200078e00ff */
[----:B------:R-:W-:-:S02]  /*4d70*/  ISETP.GE.AND P1, PT, R19, RZ, PT ;  /* 0x000000ff1300720c */ /* 0x000fc40003f26270 */
[----:B------:R-:W-:Y:S01]  /*4d80*/  STL [R1+0x2f0], R23 ;  /* 0x0002f01701007387 */ /* 0x000fe20000100800 */
[----:B------:R-:W-:Y:S01]  /*4d90*/  @!P4 IMAD.IADD R21, R21, 0x1, -R3 ;  /* 0x000000011515c824 */ /* 0x000fe200078e0a03 */
[----:B------:R-:W-:Y:S01]  /*4da0*/  ISETP.GE.AND P4, PT, R7, RZ, PT ;  /* 0x000000ff0700720c */ /* 0x000fe20003f86270 */
[----:B0-----:R-:W-:-:S04]  /*4db0*/  IMAD.HI.U32 R11, R2, R10, RZ ;  /* 0x0000000a020b7227 */ /* 0x001fc800078e00ff */
[----:B------:R-:W-:Y:S02]  /*4dc0*/  IMAD.MOV R17, RZ, RZ, -R17 ;  /* 0x000000ffff117224 */ /* 0x000fe400078e0a11 */
[----:B------:R-:W-:Y:S02]  /*4dd0*/  IMAD.MOV R11, RZ, RZ, -R11 ;  /* 0x000000ffff0b7224 */ /* 0x000fe400078e0a0b */
[--C-:B------:R-:W-:Y:S01]  /*4de0*/  @!P3 IMAD.IADD R9, R9, 0x1, -R3.reuse ;  /* 0x000000010909b824 */ /* 0x100fe200078e0a03 */
[----:B------:R-:W-:Y:S01]  /*4df0*/  ISETP.GE.AND P3, PT, R14, RZ, PT ;  /* 0x000000ff0e00720c */ /* 0x000fe20003f66270 */
[----:B------:R-:W-:Y:S02]  /*4e00*/  IMAD.MOV.U32 R22, RZ, RZ, R6 ;  /* 0x000000ffff167224 */ /* 0x000fe400078e0006 */
[----:B------:R-:W-:Y:S02]  /*4e10*/  @!P6 IMAD.IADD R13, R13, 0x1, -R3 ;  /* 0x000000010d0de824 */ /* 0x000fe400078e0a03 */
[----:B------:R-:W-:-:S02]  /*4e20*/  IMAD R8, R3, R17, R8 ;  /* 0x0000001103087224 */ /* 0x000fc400078e0208 */
[C---:B------:R-:W-:Y:S01]  /*4e30*/  IMAD R10, R3.reuse, R11, R10 ;  /* 0x0000000b030a7224 */ /* 0x040fe200078e020a */
[C---:B------:R-:W-:Y:S01]  /*4e40*/  ISETP.GT.U32.AND P6, PT, R3.reuse, R13, PT ;  /* 0x0000000d0300720c */ /* 0x040fe20003fc4070 */
[----:B------:R-:W-:Y:S01]  /*4e50*/  @!P2 IMAD.MOV R22, RZ, RZ, -R22 ;  /* 0x000000ffff16a224 */ /* 0x000fe200078e0a16 */
[----:B------:R-:W-:Y:S01]  /*4e60*/  ISETP.GT.U32.AND P2, PT, R3, R9, PT ;  /* 0x000000090300720c */ /* 0x000fe20003f44070 */
[----:B------:R-:W-:Y:S02]  /*4e70*/  IMAD.MOV.U32 R11, RZ, RZ, R12 ;  /* 0x000000ffff0b7224 */ /* 0x000fe400078e000c */
[----:B------:R-:W-:Y:S01]  /*4e80*/  VIADD R0, R5, 0x1a8 ;  /* 0x000001a805007836 */ /* 0x000fe20000000000 */
[----:B------:R-:W-:Y:S01]  /*4e90*/  STL [R1+0x2f4], R22 ;  /* 0x0002f41601007387 */ /* 0x000fe20000100800 */
[----:B------:R-:W-:Y:S02]  /*4ea0*/  IMAD.MOV.U32 R7, RZ, RZ, R21 ;  /* 0x000000ffff077224 */ /* 0x000fe400078e0015 */
[----:B------:R-:W-:Y:S01]  /*4eb0*/  @!P5 IMAD.IADD R20, R20, 0x1, -R3 ;  /* 0x000000011414d824 */ /* 0x000fe200078e0a03 */
[C---:B------:R-:W-:Y:S01]  /*4ec0*/  ISETP.GT.U32.AND P5, PT, R3.reuse, R8, PT ;  /* 0x000000080300720c */ /* 0x040fe20003fa4070 */
[----:B------:R-:W-:Y:S01]  /*4ed0*/  @!P0 IMAD.MOV R11, RZ, RZ, -R11 ;  /* 0x000000ffff0b8224 */ /* 0x000fe200078e0a0b */
[----:B------:R-:W-:Y:S01]  /*4ee0*/  ISETP.GT.U32.AND P0, PT, R3, R10, PT ;  /* 0x0000000a0300720c */ /* 0x000fe20003f04070 */
[----:B------:R-:W-:Y:S01]  /*4ef0*/  @!P4 IMAD.MOV R7, RZ, RZ, -R7 ;  /* 0x000000ffff07c224 */ /* 0x000fe200078e0a07 */
[----:B------:R-:W-:Y:S01]  /*4f00*/  IABS R14, R0 ;  /* 0x00000000000e7213 */ /* 0x000fe20000000000 */
[----:B------:R-:W-:Y:S01]  /*4f10*/  VIADD R6, R5, 0x1a7 ;  /* 0x000001a705067836 */ /* 0x000fe20000000000 */
[----:B------:R0:W-:Y:S01]  /*4f20*/  STL [R1+0x2f8], R11 ;  /* 0x0002f80b01007387 */ /* 0x0001e20000100800 */
[----:B------:R-:W-:Y:S01]  /*4f30*/  ISETP.GE.AND P4, PT, R16, RZ, PT ;  /* 0x000000ff1000720c */ /* 0x000fe20003f86270 */
[--C-:B------:R-:W-:Y:S01]  /*4f40*/  @!P2 IMAD.IADD R9, R9, 0x1, -R3.reuse ;  /* 0x000000010909a824 */ /* 0x100fe200078e0a03 */
[----:B------:R-:W-:Y:S01]  /*4f50*/  ISETP.GE.AND P2, PT, R18, RZ, PT ;  /* 0x000000ff1200720c */ /* 0x000fe20003f46270 */
[----:B------:R1:W-:Y:S01]  /*4f60*/  STL [R1+0x2fc], R7 ;  /* 0x0002fc0701007387 */ /* 0x0003e20000100800 */
[--C-:B------:R-:W-:Y:S01]  /*4f70*/  @!P6 IMAD.IADD R13, R13, 0x1, -R3.reuse ;  /* 0x000000010d0de824 */ /* 0x100fe200078e0a03 */
[----:B------:R-:W-:Y:S01]  /*4f80*/  IABS R17, R6 ;  /* 0x0000000600117213 */ /* 0x000fe20000000000 */
[--C-:B------:R-:W-:Y:S01]  /*4f90*/  @!P5 IMAD.IADD R8, R8, 0x1, -R3.reuse ;  /* 0x000000010808d824 */ /* 0x100fe200078e0a03 */
[----:B------:R-:W-:Y:S01]  /*4fa0*/  ISETP.GE.AND P6, PT, R15, RZ, PT ;  /* 0x000000ff0f00720c */ /* 0x000fe20003fc6270 */
[----:B------:R-:W-:Y:S01]  /*4fb0*/  @!P0 IMAD.IADD R10, R10, 0x1, -R3 ;  /* 0x000000010a0a8824 */ /* 0x000fe200078e0a03 */
[----:B------:R-:W-:Y:S01]  /*4fc0*/  ISETP.GE.AND P0, PT, R0, RZ, PT ;  /* 0x000000ff0000720c */ /* 0x000fe20003f06270 */
[----:B------:R-:W-:Y:S01]  /*4fd0*/  IMAD.MOV.U32 R12, RZ, RZ, R20 ;  /* 0x000000ffff0c7224 */ /* 0x000fe200078e0014 */
[----:B------:R-:W-:Y:S01]  /*4fe0*/  ISETP.GT.U32.AND P5, PT, R3, R8, PT ;  /* 0x000000080300720c */ /* 0x000fe20003fa4070 */
[----:B0-----:R-:W-:-:S02]  /*4ff0*/  IMAD.MOV.U32 R11, RZ, RZ, R9 ;  /* 0x000000ffff0b7224 */ /* 0x001fc400078e0009 */
[----:B-1----:R-:W-:-:S04]  /*5000*/  IMAD.HI.U32 R7, R2, R14, RZ ;  /* 0x0000000e02077227 */ /* 0x002fc800078e00ff */
[----:B------:R-:W-:Y:S02]  /*5010*/  IMAD.MOV R7, RZ, RZ, -R7 ;  /* 0x000000ffff077224 */ /* 0x000fe400078e0a07 */
[----:B------:R-:W-:Y:S02]  /*5020*/  IMAD.MOV.U32 R9, RZ, RZ, R13 ;  /* 0x000000ffff097224 */ /* 0x000fe400078e000d */
[----:B------:R-:W-:Y:S02]  /*5030*/  IMAD R14, R3, R7, R14 ;  /* 0x00000007030e7224 */ /* 0x000fe400078e020e */
[----:B------:R-:W-:-:S04]  /*5040*/  IMAD.HI.U32 R0, R2, R17, RZ ;  /* 0x0000001102007227 */ /* 0x000fc800078e00ff */
[----:B------:R-:W-:Y:S01]  /*5050*/  @!P1 IMAD.MOV R12, RZ, RZ, -R12 ;  /* 0x000000ffff0c9224 */ /* 0x000fe200078e0a0c */
[C---:B------:R-:W-:Y:S01]  /*5060*/  ISETP.GT.U32.AND P1, PT, R3.reuse, R10, PT ;  /* 0x0000000a0300720c */ /* 0x040fe20003f24070 */
[----:B------:R-:W-:Y:S01]  /*5070*/  @!P4 IMAD.MOV R9, RZ, RZ, -R9 ;  /* 0x000000ffff09c224 */ /* 0x000fe200078e0a09 */
[----:B------:R-:W-:Y:S01]  /*5080*/  ISETP.GT.U32.AND P4, PT, R3, R14, PT ;  /* 0x0000000e0300720c */ /* 0x000fe20003f84070 */
[----:B------:R-:W-:Y:S01]  /*5090*/  IMAD.MOV R0, RZ, RZ, -R0 ;  /* 0x000000ffff007224 */ /* 0x000fe200078e0a00 */
[----:B------:R0:W-:Y:S01]  /*50a0*/  STL [R1+0x300], R12 ;  /* 0x0003000c01007387 */ /* 0x0001e20000100800 */
[----:B------:R-:W-:Y:S02]  /*50b0*/  VIADD R15, R5, 0x1a6 ;  /* 0x000001a6050f7836 */ /* 0x000fe40000000000 */
[----:B------:R-:W-:Y:S02]  /*50c0*/  IMAD R17, R3, R0, R17 ;  /* 0x0000000003117224 */ /* 0x000fe400078e0211 */
[----:B------:R-:W-:-:S02]  /*50d0*/  @!P5 IMAD.IADD R8, R8, 0x1, -R3 ;  /* 0x000000010808d824 */ /* 0x000fc400078e0a03 */
[----:B------:R-:W-:Y:S01]  /*50e0*/  @!P3 IMAD.MOV R11, RZ, RZ, -R11 ;  /* 0x000000ffff0bb224 */ /* 0x000fe200078e0a0b */
[----:B------:R-:W-:Y:S01]  /*50f0*/  ISETP.GT.U32.AND P5, PT, R3, R17, PT ;  /* 0x000000110300720c */ /* 0x000fe20003fa4070 */
[--C-:B------:R-:W-:Y:S01]  /*5100*/  @!P1 IMAD.IADD R10, R10, 0x1, -R3.reuse ;  /* 0x000000010a0a9824 */ /* 0x100fe200078e0a03 */
[----:B------:R-:W-:Y:S01]  /*5110*/  ISETP.GE.AND P1, PT, R15, RZ, PT ;  /* 0x000000ff0f00720c */ /* 0x000fe20003f26270 */
[--C-:B------:R-:W-:Y:S01]  /*5120*/  @!P4 IMAD.IADD R14, R14, 0x1, -R3.reuse ;  /* 0x000000010e0ec824 */ /* 0x100fe200078e0a03 */
[----:B------:R-:W-:Y:S01]  /*5130*/  IABS R15, R15 ;  /* 0x0000000f000f7213 */ /* 0x000fe20000000000 */
[----:B------:R1:W-:Y:S01]  /*5140*/  STL [R1+0x304], R11 ;  /* 0x0003040b01007387 */ /* 0x0003e20000100800 */
[C---:B------:R-:W-:Y:S01]  /*5150*/  VIADD R0, R5.reuse, 0x1a4 ;  /* 0x000001a405007836 */ /* 0x040fe20000000000 */
[----:B------:R-:W-:Y:S01]  /*5160*/  ISETP.GE.AND P3, PT, R6, RZ, PT ;  /* 0x000000ff0600720c */ /* 0x000fe20003f66270 */
[----:B------:R-:W-:Y:S01]  /*5170*/  VIADD R6, R5, 0x1a5 ;  /* 0x000001a505067836 */ /* 0x000fe20000000000 */
[----:B------:R2:W-:Y:S01]  /*5180*/  STL [R1+0x308], R9 ;  /* 0x0003080901007387 */ /* 0x0005e20000100800 */
[----:B------:R-:W-:Y:S01]  /*5190*/  ISETP.GT.U32.AND P4, PT, R3, R14, PT ;  /* 0x0000000e0300720c */ /* 0x000fe20003f84070 */
[----:B------:R-:W-:Y:S01]  /*51a0*/  IMAD.MOV.U32 R7, RZ, RZ, R10 ;  /* 0x000000ffff077224 */ /* 0x000fe200078e000a */
[----:B0-----:R-:W-:Y:S01]  /*51b0*/  IABS R12, R0 ;  /* 0x00000000000c7213 */ /* 0x001fe20000000000 */
[----:B------:R-:W-:-:S02]  /*51c0*/  @!P5 IMAD.IADD R17, R17, 0x1, -R3 ;  /* 0x000000011111d824 */ /* 0x000fc400078e0a03 */
[----:B------:R-:W-:Y:S01]  /*51d0*/  @!P2 IMAD.MOV R7, RZ, RZ, -R7 ;  /* 0x000000ffff07a224 */ /* 0x000fe200078e0a07 */
[----:B-1----:R-:W-:Y:S01]  /*51e0*/  IABS R11, R6 ;  /* 0x00000006000b7213 */ /* 0x002fe20000000000 */
[----:B------:R-:W-:Y:S01]  /*51f0*/  @!P6 IMAD.MOV R8, RZ, RZ, -R8 ;  /* 0x000000ffff08e224 */ /* 0x000fe200078e0a08 */
[----:B------:R-:W-:Y:S01]  /*5200*/  ISETP.GE.AND P2, PT, R6, RZ, PT ;  /* 0x000000ff0600720c */ /* 0x000fe20003f46270 */
[----:B--2---:R-:W-:Y:S01]  /*5210*/  IMAD.HI.U32 R9, R2, R15, RZ ;  /* 0x0000000f02097227 */ /* 0x004fe200078e00ff */
[----:B------:R0:W-:Y:S01]  /*5220*/  STL [R1+0x30c], R7 ;  /* 0x00030c0701007387 */ /* 0x0001e20000100800 */
[C---:B------:R-:W-:Y:S02]  /*5230*/  ISETP.GT.U32.AND P5, PT, R3.reuse, R17, PT ;  /* 0x000000110300720c */ /* 0x040fe40003fa4070 */
[----:B------:R-:W-:Y:S01]  /*5240*/  IMAD.MOV R9, RZ, RZ, -R9 ;  /* 0x000000ffff097224 */ /* 0x000fe200078e0a09 */
[----:B------:R-:W-:Y:S01]  /*5250*/  ISETP.GE.AND P6, PT, R0, RZ, PT ;  /* 0x000000ff0000720c */ /* 0x000fe20003fc6270 */
[----:B------:R-:W-:Y:S01]  /*5260*/  IMAD.HI.U32 R6, R2, R12, RZ ;  /* 0x0000000c02067227 */ /* 0x000fe200078e00ff */
[----:B------:R1:W-:Y:S03]  /*5270*/  STL [R1+0x314], R8 ;  /* 0x0003140801007387 */ /* 0x0003e60000100800 */
[----:B------:R-:W-:-:S02]  /*5280*/  IMAD R15, R3, R9, R15 ;  /* 0x00000009030f7224 */ /* 0x000fc400078e020f */
[----:B0-----:R-:W-:-:S04]  /*5290*/  IMAD.HI.U32 R7, R2, R11, RZ ;  /* 0x0000000b02077227 */ /* 0x001fc800078e00ff */
[----:B------:R-:W-:Y:S01]  /*52a0*/  @!P4 IMAD.IADD R14, R14, 0x1, -R3 ;  /* 0x000000010e0ec824 */ /* 0x000fe200078e0a03 */
[C---:B------:R-:W-:Y:S01]  /*52b0*/  ISETP.GT.U32.AND P4, PT, R3.reuse, R15, PT ;  /* 0x0000000f0300720c */ /* 0x040fe20003f84070 */
[----:B------:R-:W-:Y:S02]  /*52c0*/  IMAD.MOV R6, RZ, RZ, -R6 ;  /* 0x000000ffff067224 */ /* 0x000fe400078e0a06 */
[----:B------:R-:W-:Y:S02]  /*52d0*/  IMAD.MOV R7, RZ, RZ, -R7 ;  /* 0x000000ffff077224 */ /* 0x000fe400078e0a07 */
[C---:B------:R-:W-:Y:S02]  /*52e0*/  IMAD R12, R3.reuse, R6, R12 ;  /* 0x00000006030c7224 */ /* 0x040fe400078e020c */
[----:B------:R-:W-:Y:S02]  /*52f0*/  IMAD.MOV.U32 R18, RZ, RZ, R14 ;  /* 0x000000ffff127224 */ /* 0x000fe400078e000e */
[----:B------:R-:W-:-:S02]  /*5300*/  IMAD R11, R3, R7, R11 ;  /* 0x00000007030b7224 */ /* 0x000fc400078e020b */
[----:B------:R-:W-:Y:S01]  /*5310*/  @!P0 IMAD.MOV R18, RZ, RZ, -R18 ;  /* 0x000000ffff128224 */ /* 0x000fe200078e0a12 */
[----:B------:R-:W-:Y:S01]  /*5320*/  ISETP.GT.U32.AND P0, PT, R3, R12, PT ;  /* 0x0000000c0300720c */ /* 0x000fe20003f04070 */
[----:B------:R-:W-:Y:S02]  /*5330*/  VIADD R0, R5, 0x1a3 ;  /* 0x000001a305007836 */ /* 0x000fe40000000000 */
[--C-:B------:R-:W-:Y:S01]  /*5340*/  @!P5 IMAD.IADD R17, R17, 0x1, -R3.reuse ;  /* 0x000000011111d824 */ /* 0x100fe200078e0a03 */
[----:B------:R-:W-:Y:S01]  /*5350*/  ISETP.GT.U32.AND P5, PT, R3, R11, PT ;  /* 0x0000000b0300720c */ /* 0x000fe20003fa4070 */
[----:B------:R-:W-:Y:S01]  /*5360*/  @!P4 IMAD.IADD R15, R15, 0x1, -R3 ;  /* 0x000000010f0fc824 */ /* 0x000fe200078e0a03 */
[----:B------:R-:W-:Y:S01]  /*5370*/  IABS R7, R0 ;  /* 0x0000000000077213 */ /* 0x000fe20000000000 */
[----:B------:R-:W-:Y:S01]  /*5380*/  VIADD R10, R5, 0x1a1 ;  /* 0x000001a1050a7836 */ /* 0x000fe20000000000 */
[----:B------:R-:W-:Y:S01]  /*5390*/  STL [R1+0x310], R18 ;  /* 0x0003101201007387 */ /* 0x000fe20000100800 */
[----:B------:R-:W-:Y:S01]  /*53a0*/  @!P3 IMAD.MOV R17, RZ, RZ, -R17 ;  /* 0x000000ffff11b224 */ /* 0x000fe200078e0a11 */
[----:B------:R-:W-:Y:S01]  /*53b0*/  ISETP.GT.U32.AND P4, PT, R3, R15, PT ;  /* 0x0000000f0300720c */ /* 0x000fe20003f84070 */
[----:B------:R-:W-:Y:S01]  /*53c0*/  IMAD.HI.U32 R14, R2, R7, RZ ;  /* 0x00000007020e7227 */ /* 0x000fe200078e00ff */
[----:B------:R-:W-:-:S02]  /*53d0*/  ISETP.GE.AND P3, PT, R0, RZ, PT ;  /* 0x000000ff0000720c */ /* 0x000fc40003f66270 */
[----:B------:R-:W-:Y:S01]  /*53e0*/  IABS R13, R10 ;  /* 0x0000000a000d7213 */ /* 0x000fe20000000000 */
[--C-:B------:R-:W-:Y:S01]  /*53f0*/  @!P0 IMAD.IADD R12, R12, 0x1, -R3.reuse ;  /* 0x000000010c0c8824 */ /* 0x100fe200078e0a03 */
[----:B------:R0:W-:Y:S01]  /*5400*/  STL [R1+0x318], R17 ;  /* 0x0003181101007387 */ /* 0x0001e20000100800 */
[----:B------:R-:W-:Y:S02]  /*5410*/  IMAD.MOV R14, RZ, RZ, -R14 ;  /* 0x000000ffff0e7224 */ /* 0x000fe400078e0a0e */
[----:B------:R-:W-:Y:S01]  /*5420*/  @!P5 IMAD.IADD R11, R11, 0x1, -R3 ;  /* 0x000000010b0bd824 */ /* 0x000fe200078e0a03 */
[----:B------:R-:W-:Y:S01]  /*5430*/  ISETP.GT.U32.AND P0, PT, R3, R12, PT ;  /* 0x0000000c0300720c */ /* 0x000fe20003f04070 */
[C---:B------:R-:W-:Y:S02]  /*5440*/  VIADD R9, R5.reuse, 0x1a2 ;  /* 0x000001a205097836 */ /* 0x040fe40000000000 */
[----:B------:R-:W-:Y:S01]  /*5450*/  VIADD R6, R5, 0x1a0 ;  /* 0x000001a005067836 */ /* 0x000fe20000000000 */
[C---:B------:R-:W-:Y:S01]  /*5460*/  ISETP.GT.U32.AND P5, PT, R3.reuse, R11, PT ;  /* 0x0000000b0300720c */ /* 0x040fe20003fa4070 */
[----:B------:R-:W-:Y:S01]  /*5470*/  IMAD R0, R3, R14, R7 ;  /* 0x0000000e03007224 */ /* 0x000fe200078e0207 */
[----:B------:R-:W-:Y:S01]  /*5480*/  IABS R16, R9 ;  /* 0x0000000900107213 */ /* 0x000fe20000000000 */
[----:B------:R-:W-:Y:S01]  /*5490*/  @!P4 IMAD.IADD R15, R15, 0x1, -R3 ;  /* 0x000000010f0fc824 */ /* 0x000fe200078e0a03 */
[----:B-1----:R-:W-:Y:S01]  /*54a0*/  IABS R8, R6 ;  /* 0x0000000600087213 */ /* 0x002fe20000000000 */
[----:B------:R-:W-:Y:S01]  /*54b0*/  IMAD.HI.U32 R7, R2, R13, RZ ;  /* 0x0000000d02077227 */ /* 0x000fe200078e00ff */
[----:B------:R-:W-:-:S03]  /*54c0*/  ISETP.GT.U32.AND P4, PT, R3, R0, PT ;  /* 0x000000000300720c */ /* 0x000fc60003f84070 */
[----:B0-----:R-:W-:-:S04]  /*54d0*/  IMAD.HI.U32 R17, R2, R16, RZ ;  /* 0x0000001002117227 */ /* 0x001fc800078e00ff */
[----:B------:R-:W-:-:S04]  /*54e0*/  IMAD.HI.U32 R14, R2, R8, RZ ;  /* 0x00000008020e7227 */ /* 0x000fc800078e00ff */
[----:B------:R-:W-:Y:S02]  /*54f0*/  IMAD.MOV R7, RZ, RZ, -R7 ;  /* 0x000000ffff077224 */ /* 0x000fe400078e0a07 */
[----:B------:R-:W-:Y:S02]  /*5500*/  IMAD.MOV R17, RZ, RZ, -R17 ;  /* 0x000000ffff117224 */ /* 0x000fe400078e0a11 */
[----:B------:R-:W-:Y:S02]  /*5510*/  IMAD.MOV R14, RZ, RZ, -R14 ;  /* 0x000000ffff0e7224 */ /* 0x000fe400078e0a0e */
[----:B------:R-:W-:Y:S02]  /*5520*/  IMAD R13, R3, R7, R13 ;  /* 0x00000007030d7224 */ /* 0x000fe400078e020d */
[--C-:B------:R-:W-:Y:S02]  /*5530*/  @!P0 IMAD.IADD R12, R12, 0x1, -R3.reuse ;  /* 0x000000010c0c8824 */ /* 0x100fe400078e0a03 */
[----:B------:R-:W-:Y:S01]  /*5540*/  VIADD R7, R5, 0x19f ;  /* 0x0000019f05077836 */ /* 0x000fe20000000000 */
[----:B------:R-:W-:Y:S01]  /*5550*/  ISETP.GT.U32.AND P0, PT, R3, R13, PT ;  /* 0x0000000d0300720c */ /* 0x000fe20003f04070 */
[----:B------:R-:W-:Y:S01]  /*5560*/  @!P5 IMAD.IADD R11, R11, 0x1, -R3 ;  /* 0x000000010b0bd824 */ /* 0x000fe200078e0a03 */
[----:B------:R-:W-:Y:S01]  /*5570*/  ISETP.GE.AND P5, PT, R9, RZ, PT ;  /* 0x000000ff0900720c */ /* 0x000fe20003fa6270 */
[----:B------:R-:W-:-:S02]  /*5580*/  IMAD.MOV.U32 R18, RZ, RZ, R15 ;  /* 0x000000ffff127224 */ /* 0x000fc400078e000f */
[C---:B------:R-:W-:Y:S02]  /*5590*/  IMAD R9, R3.reuse, R17, R16 ;  /* 0x0000001103097224 */ /* 0x040fe400078e0210 */
[C---:B------:R-:W-:Y:S01]  /*55a0*/  IMAD R8, R3.reuse, R14, R8 ;  /* 0x0000000e03087224 */ /* 0x040fe200078e0208 */
[----:B------:R-:W-:Y:S01]  /*55b0*/  IABS R14, R7 ;  /* 0x00000007000e7213 */ /* 0x000fe20000000000 */
[----:B------:R-:W-:Y:S02]  /*55c0*/  IMAD.MOV.U32 R15, RZ, RZ, R12 ;  /* 0x000000ffff0f7224 */ /* 0x000fe400078e000c */
[----:B------:R-:W-:Y:S02]  /*55d0*/  @!P4 IMAD.IADD R0, R0, 0x1, -R3 ;  /* 0x000000010000c824 */ /* 0x000fe400078e0a03 */
[----:B------:R-:W-:Y:S01]  /*55e0*/  @!P1 IMAD.MOV R18, RZ, RZ, -R18 ;  /* 0x000000ffff129224 */ /* 0x000fe200078e0a12 */
[C---:B------:R-:W-:Y:S01]  /*55f0*/  ISETP.GT.U32.AND P1, PT, R3.reuse, R9, PT ;  /* 0x000000090300720c */ /* 0x040fe20003f24070 */
[----:B------:R-:W-:Y:S01]  /*5600*/  @!P6 IMAD.MOV R15, RZ, RZ, -R15 ;  /* 0x000000ffff0fe224 */ /* 0x000fe200078e0a0f */
[C---:B------:R-:W-:Y:S01]  /*5610*/  ISETP.GT.U32.AND P6, PT, R3.reuse, R8, PT ;  /* 0x000000080300720c */ /* 0x040fe20003fc4070 */
[----:B------:R-:W-:Y:S01]  /*5620*/  IMAD.MOV.U32 R16, RZ, RZ, R11 ;  /* 0x000000ffff107224 */ /* 0x000fe200078e000b */
[----:B------:R-:W-:Y:S01]  /*5630*/  ISETP.GT.U32.AND P4, PT, R3, R0, PT ;  /* 0x000000000300720c */ /* 0x000fe20003f84070 */
[----:B------:R-:W-:Y:S01]  /*5640*/  IMAD.MOV.U32 R11, RZ, RZ, R14 ;  /* 0x000000ffff0b7224 */ /* 0x000fe200078e000e */
[----:B------:R-:W-:Y:S01]  /*5650*/  STL [R1+0x32c], R18 ;  /* 0x00032c1201007387 */ /* 0x000fe20000100800 */
[----:B------:R-:W-:Y:S01]  /*5660*/  @!P2 IMAD.MOV R16, RZ, RZ, -R16 ;  /* 0x000000ffff10a224 */ /* 0x000fe200078e0a10 */
[----:B------:R-:W-:Y:S01]  /*5670*/  ISETP.GE.AND P2, PT, R10, RZ, PT ;  /* 0x000000ff0a00720c */ /* 0x000fe20003f46270 */
[----:B------:R-:W-:-:S02]  /*5680*/  VIADD R12, R5, 0x19e ;  /* 0x0000019e050c7836 */ /* 0x000fc40000000000 */
[----:B------:R-:W-:Y:S01]  /*5690*/  IMAD.HI.U32 R10, R2, R11, RZ ;  /* 0x0000000b020a7227 */ /* 0x000fe200078e00ff */
[----:B------:R-:W-:Y:S02]  /*56a0*/  STL [R1+0x334], R16 ;  /* 0x0003341001007387 */ /* 0x000fe40000100800 */
[----:B------:R-:W-:Y:S01]  /*56b0*/  IABS R14, R12 ;  /* 0x0000000c000e7213 */ /* 0x000fe20000000000 */
[--C-:B------:R-:W-:Y:S01]  /*56c0*/  @!P0 IMAD.IADD R13, R13, 0x1, -R3.reuse ;  /* 0x000000010d0d8824 */ /* 0x100fe200078e0a03 */
[----:B------:R0:W-:Y:S01]  /*56d0*/  STL [R1+0x338], R15 ;  /* 0x0003380f01007387 */ /* 0x0001e20000100800 */
[----:B------:R-:W-:Y:S02]  /*56e0*/  IMAD.MOV R10, RZ, RZ, -R10 ;  /* 0x000000ffff0a7224 */ /* 0x000fe400078e0a0a */
[--C-:B------:R-:W-:Y:S01]  /*56f0*/  @!P1 IMAD.IADD R9, R9, 0x1, -R3.reuse ;  /* 0x0000000109099824 */ /* 0x100fe200078e0a03 */
[----:B------:R-:W-:Y:S01]  /*5700*/  ISETP.GE.AND P1, PT, R7, RZ, PT ;  /* 0x000000ff0700720c */ /* 0x000fe20003f26270 */
[--C-:B------:R-:W-:Y:S01]  /*5710*/  @!P6 IMAD.IADD R8, R8, 0x1, -R3.reuse ;  /* 0x000000010808e824 */ /* 0x100fe200078e0a03 */
[C---:B------:R-:W-:Y:S01]  /*5720*/  ISETP.GT.U32.AND P6, PT, R3.reuse, R13, PT ;  /* 0x0000000d0300720c */ /* 0x040fe20003fc4070 */
[----:B------:R-:W-:Y:S01]  /*5730*/  @!P4 IMAD.IADD R0, R0, 0x1, -R3 ;  /* 0x000000010000c824 */ /* 0x000fe200078e0a03 */
[C---:B------:R-:W-:Y:S01]  /*5740*/  ISETP.GT.U32.AND P0, PT, R3.reuse, R9, PT ;  /* 0x000000090300720c */ /* 0x040fe20003f04070 */
[----:B------:R-:W-:Y:S01]  /*5750*/  IMAD R11, R3, R10, R11 ;  /* 0x0000000a030b7224 */ /* 0x000fe200078e020b */
[----:B------:R-:W-:Y:S01]  /*5760*/  ISETP.GE.AND P4, PT, R6, RZ, PT ;  /* 0x000000ff0600720c */ /* 0x000fe20003f86270 */
[----:B------:R-:W-:-:S04]  /*5770*/  IMAD.HI.U32 R10, R2, R14, RZ ;  /* 0x0000000e020a7227 */ /* 0x000fc800078e00ff */
[----:B0-----:R-:W-:Y:S02]  /*5780*/  IMAD.MOV.U32 R15, RZ, RZ, R0 ;  /* 0x000000ffff0f7224 */ /* 0x001fe400078e0000 */
[----:B------:R-:W-:Y:S02]  /*5790*/  IMAD.MOV R10, RZ, RZ, -R10 ;  /* 0x000000ffff0a7224 */ /* 0x000fe400078e0a0a */
[----:B------:R-:W-:Y:S01]  /*57a0*/  @!P3 IMAD.MOV R15, RZ, RZ, -R15 ;  /* 0x000000ffff0fb224 */ /* 0x000fe200078e0a0f */
[C---:B------:R-:W-:Y:S01]  /*57b0*/  ISETP.GT.U32.AND P3, PT, R3.reuse, R8, PT ;  /* 0x000000080300720c */ /* 0x040fe20003f64070 */
[----:B------:R-:W-:Y:S02]  /*57c0*/  IMAD R14, R3, R10, R14 ;  /* 0x0000000a030e7224 */ /* 0x000fe400078e020e */
[----:B------:R-:W-:Y:S01]  /*57d0*/  @!P6 IMAD.IADD R13, R13, 0x1, -R3 ;  /* 0x000000010d0de824 */ /* 0x000fe200078e0a03 */
[----:B------:R0:W-:Y:S01]  /*57e0*/  STL [R1+0x36c], R15 ;  /* 0x00036c0f01007387 */ /* 0x0001e20000100800 */
[----:B------:R-:W-:Y:S01]  /*57f0*/  VIADD R6, R5, 0x19b ;  /* 0x0000019b05067836 */ /* 0x000fe20000000000 */
[----:B------:R-:W-:Y:S01]  /*5800*/  ISETP.GT.U32.AND P6, PT, R3, R14, PT ;  /* 0x0000000e0300720c */ /* 0x000fe20003fc4070 */
[----:B------:R-:W-:-:S02]  /*5810*/  VIADD R7, R5, 0x19d ;  /* 0x0000019d05077836 */ /* 0x000fc40000000000 */
[--C-:B------:R-:W-:Y:S01]  /*5820*/  @!P0 IMAD.IADD R9, R9, 0x1, -R3.reuse ;  /* 0x0000000109098824 */ /* 0x100fe200078e0a03 */
[----:B------:R-:W-:Y:S01]  /*5830*/  ISETP.GT.U32.AND P0, PT, R3, R11, PT ;  /* 0x0000000b0300720c */ /* 0x000fe20003f04070 */
[----:B------:R-:W-:Y:S01]  /*5840*/  VIADD R0, R5, 0x19c ;  /* 0x0000019c05007836 */ /* 0x000fe20000000000 */
[----:B------:R-:W-:Y:S01]  /*5850*/  IABS R16, R6 ;  /* 0x0000000600107213 */ /* 0x000fe20000000000 */
[----:B------:R-:W-:Y:S01]  /*5860*/  @!P3 IMAD.IADD R8, R8, 0x1, -R3 ;  /* 0x000000010808b824 */ /* 0x000fe200078e0a03 */
[----:B0-----:R-:W-:Y:S01]  /*5870*/  IABS R15, R7 ;  /* 0x00000007000f7213 */ /* 0x001fe20000000000 */
[----:B------:R-:W-:Y:S01]  /*5880*/  IMAD.MOV.U32 R18, RZ, RZ, R9 ;  /* 0x000000ffff127224 */ /* 0x000fe200078e0009 */
[----:B------:R-:W-:Y:S01]  /*5890*/  ISETP.GE.AND P3, PT, R12, RZ, PT ;  /* 0x000000ff0c00720c */ /* 0x000fe20003f66270 */
[----:B------:R-:W-:Y:S01]  /*58a0*/  IMAD.MOV.U32 R12, RZ, RZ, R16 ;  /* 0x000000ffff0c7224 */ /* 0x000fe200078e0010 */
[----:B------:R-:W-:Y:S01]  /*58b0*/  IABS R10, R0 ;  /* 0x00000000000a7213 */ /* 0x000fe20000000000 */
[----:B------:R-:W-:-:S04]  /*58c0*/  IMAD.HI.U32 R16, R2, R15, RZ ;  /* 0x0000000f02107227 */ /* 0x000fc800078e00ff */
[----:B------:R-:W-:Y:S02]  /*58d0*/  @!P6 IMAD.IADD R14, R14, 0x1, -R3 ;  /* 0x000000010e0ee824 */ /* 0x000fe400078e0a03 */
[----:B------:R-:W-:-:S03]  /*58e0*/  IMAD.HI.U32 R17, R2, R10, RZ ;  /* 0x0000000a02117227 */ /* 0x000fc600078e00ff */
[----:B------:R-:W-:Y:S01]  /*58f0*/  ISETP.GT.U32.AND P6, PT, R3, R14, PT ;  /* 0x0000000e0300720c */ /* 0x000fe20003fc4070 */
[----:B------:R-:W-:Y:S02]  /*5900*/  IMAD.MOV R16, RZ, RZ, -R16 ;  /* 0x000000ffff107224 */ /* 0x000fe400078e0a10 */
[----:B------:R-:W-:Y:S01]  /*5910*/  @!P0 IMAD.IADD R11, R11, 0x1, -R3 ;  /* 0x000000010b0b8824 */ /* 0x000fe200078e0a03 */
[----:B------:R-:W-:Y:S01]  /*5920*/  ISETP.GE.AND P0, PT, R7, RZ, PT ;  /* 0x000000ff0700720c */ /* 0x000fe20003f06270 */
[----:B------:R-:W-:-:S04]  /*5930*/  IMAD.HI.U32 R7, R2, R12, RZ ;  /* 0x0000000c02077227 */ /* 0x000fc800078e00ff */
[----:B------:R-:W-:Y:S02]  /*5940*/  IMAD.MOV R9, RZ, RZ, -R17 ;  /* 0x000000ffff097224 */ /* 0x000fe400078e0a11 */
[C---:B------:R-:W-:Y:S02]  /*5950*/  IMAD R15, R3.reuse, R16, R15 ;  /* 0x00000010030f7224 */ /* 0x040fe400078e020f */
[----:B------:R-:W-:Y:S01]  /*5960*/  @!P5 IMAD.MOV R18, RZ, RZ, -R18 ;  /* 0x000000ffff12d224 */ /* 0x000fe200078e0a12 */
[C---:B------:R-:W-:Y:S01]  /*5970*/  ISETP.GT.U32.AND P5, PT, R3.reuse, R11, PT ;  /* 0x0000000b0300720c */ /* 0x040fe20003fa4070 */
[----:B------:R-:W-:Y:S02]  /*5980*/  IMAD.MOV R7, RZ, RZ, -R7 ;  /* 0x000000ffff077224 */ /* 0x000fe400078e0a07 */
[C---:B------:R-:W-:Y:S01]  /*5990*/  IMAD R10, R3.reuse, R9, R10 ;  /* 0x00000009030a7224 */ /* 0x040fe200078e020a */
[----:B------:R0:W-:Y:S01]  /*59a0*/  STL [R1+0x380], R18 ;  /* 0x0003801201007387 */ /* 0x0001e20000100800 */
[----:B------:R-:W-:Y:S01]  /*59b0*/  @!P2 IMAD.MOV R13, RZ, RZ, -R13 ;  /* 0x000000ffff0da224 */ /* 0x000fe200078e0a0d */
[C---:B------:R-:W-:Y:S01]  /*59c0*/  ISETP.GT.U32.AND P2, PT, R3.reuse, R15, PT ;  /* 0x0000000f0300720c */ /* 0x040fe20003f44070 */
[----:B------:R-:W-:-:S02]  /*59d0*/  IMAD R12, R3, R7, R12 ;  /* 0x00000007030c7224 */ /* 0x000fc400078e020c */
[----:B------:R-:W-:Y:S01]  /*59e0*/  @!P4 IMAD.MOV R8, RZ, RZ, -R8 ;  /* 0x000000ffff08c224 */ /* 0x000fe200078e0a08 */
[C---:B------:R-:W-:Y:S01]  /*59f0*/  ISETP.GT.U32.AND P4, PT, R3.reuse, R10, PT ;  /* 0x0000000a0300720c */ /* 0x040fe20003f84070 */
[--C-:B------:R-:W-:Y:S01]  /*5a00*/  @!P6 IMAD.IADD R14, R14, 0x1, -R3.reuse ;  /* 0x000000010e0ee824 */ /* 0x100fe200078e0a03 */
[----:B------:R-:W-:Y:S01]  /*5a10*/  ISETP.GT.U32.AND P6, PT, R3, R12, PT ;  /* 0x0000000c0300720c */ /* 0x000fe20003fc4070 */
[----:B------:R-:W-:Y:S01]  /*5a20*/  VIADD R16, R5, 0x19a ;  /* 0x0000019a05107836 */ /* 0x000fe20000000000 */
[----:B------:R-:W-:Y:S01]  /*5a30*/  STL [R1+0x37c], R13 ;  /* 0x00037c0d01007387 */ /* 0x000fe20000100800 */
[--C-:B------:R-:W-:Y:S01]  /*5a40*/  @!P5 IMAD.IADD R11, R11, 0x1, -R3.reuse ;  /* 0x000000010b0bd824 */ /* 0x100fe200078e0a03 */
[----:B------:R-:W-:Y:S01]  /*5a50*/  ISETP.GE.AND P5, PT, R0, RZ, PT ;  /* 0x000000ff0000720c */ /* 0x000fe20003fa6270 */
[----:B------:R-:W-:Y:S01]  /*5a60*/  VIADD R0, R5, 0x199 ;  /* 0x0000019905007836 */ /* 0x000fe20000000000 */
[----:B------:R-:W-:Y:S01]  /*5a70*/  IABS R7, R16 ;  /* 0x0000001000077213 */ /* 0x000fe20000000000 */
[----:B------:R-:W-:Y:S01]  /*5a80*/  @!P2 IMAD.IADD R15, R15, 0x1, -R3 ;  /* 0x000000010f0fa824 */ /* 0x000fe200078e0a03 */
[----:B------:R1:W-:Y:S01]  /*5a90*/  STL [R1+0x39c], R8 ;  /* 0x00039c0801007387 */ /* 0x0003e20000100800 */
[----:B------:R-:W-:Y:S01]  /*5aa0*/  ISETP.GE.AND P2, PT, R6, RZ, PT ;  /* 0x000000ff0600720c */ /* 0x000fe20003f46270 */
[----:B------:R-:W-:-:S02]  /*5ab0*/  VIADD R6, R5, 0x198 ;  /* 0x0000019805067836 */ /* 0x000fc40000000000 */
[--C-:B------:R-:W-:Y:S01]  /*5ac0*/  @!P4 IMAD.IADD R10, R10, 0x1, -R3.reuse ;  /* 0x000000010a0ac824 */ /* 0x100fe200078e0a03 */
[C---:B------:R-:W-:Y:S01]  /*5ad0*/  ISETP.GT.U32.AND P4, PT, R3.reuse, R15, PT ;  /* 0x0000000f0300720c */ /* 0x040fe20003f84070 */
[----:B------:R-:W-:Y:S01]  /*5ae0*/  IMAD.HI.U32 R9, R2, R7, RZ ;  /* 0x0000000702097227 */ /* 0x000fe200078e00ff */
[----:B0-----:R-:W-:Y:S02]  /*5af0*/  IABS R18, R6 ;  /* 0x0000000600127213 */ /* 0x001fe40000000000 */
[----:B-1----:R-:W-:Y:S01]  /*5b00*/  IABS R8, R0 ;  /* 0x0000000000087213 */ /* 0x002fe20000000000 */
[----:B------:R-:W-:Y:S01]  /*5b10*/  @!P6 IMAD.IADD R12, R12, 0x1, -R3 ;  /* 0x000000010c0ce824 */ /* 0x000fe200078e0a03 */
[----:B------:R-:W-:Y:S01]  /*5b20*/  ISETP.GT.U32.AND P6, PT, R3, R10, PT ;  /* 0x0000000a0300720c */ /* 0x000fe20003fc4070 */
[----:B------:R-:W-:Y:S02]  /*5b30*/  IMAD.MOV.U32 R13, RZ, RZ, R11 ;  /* 0x000000ffff0d7224 */ /* 0x000fe400078e000b */
[----:B------:R-:W-:-:S02]  /*5b40*/  IMAD.MOV R9, RZ, RZ, -R9 ;  /* 0x000000ffff097224 */ /* 0x000fc400078e0a09 */
[----:B------:R-:W-:-:S04]  /*5b50*/  IMAD.HI.U32 R11, R2, R8, RZ ;  /* 0x00000008020b7227 */ /* 0x000fc800078e00ff */
[----:B------:R-:W-:Y:S02]  /*5b60*/  IMAD R7, R3, R9, R7 ;  /* 0x0000000903077224 */ /* 0x000fe400078e0207 */
[----:B------:R-:W-:Y:S02]  /*5b70*/  IMAD.MOV R11, RZ, RZ, -R11 ;  /* 0x000000ffff0b7224 */ /* 0x000fe400078e0a0b */
[--C-:B------:R-:W-:Y:S01]  /*5b80*/  @!P4 IMAD.IADD R15, R15, 0x1, -R3.reuse ;  /* 0x000000010f0fc824 */ /* 0x100fe200078e0a03 */
[C---:B------:R-:W-:Y:S01]  /*5b90*/  ISETP.GT.U32.AND P4, PT, R3.reuse, R7, PT ;  /* 0x000000070300720c */ /* 0x040fe20003f84070 */
[----:B------:R-:W-:Y:S02]  /*5ba0*/  IMAD R8, R3, R11, R8 ;  /* 0x0000000b03087224 */ /* 0x000fe400078e0208 */
[----:B------:R-:W-:Y:S02]  /*5bb0*/  @!P6 IMAD.IADD R10, R10, 0x1, -R3 ;  /* 0x000000010a0ae824 */ /* 0x000fe400078e0a03 */
[----:B------:R-:W-:Y:S01]  /*5bc0*/  VIADD R9, R5, 0x197 ;  /* 0x0000019705097836 */ /* 0x000fe20000000000 */
[----:B------:R-:W-:Y:S01]  /*5bd0*/  ISETP.GT.U32.AND P6, PT, R3, R8, PT ;  /* 0x000000080300720c */ /* 0x000fe20003fc4070 */
[----:B------:R-:W-:-:S03]  /*5be0*/  IMAD.HI.U32 R19, R2, R18, RZ ;  /* 0x0000001202137227 */ /* 0x000fc600078e00ff */
[----:B------:R-:W-:Y:S01]  /*5bf0*/  IABS R11, R9 ;  /* 0x00000009000b7213 */ /* 0x000fe20000000000 */
[----:B------:R-:W-:Y:S01]  /*5c00*/  @!P1 IMAD.MOV R13, RZ, RZ, -R13 ;  /* 0x000000ffff0d9224 */ /* 0x000fe200078e0a0d */
[----:B------:R-:W-:Y:S01]  /*5c10*/  ISETP.GT.U32.AND P1, PT, R3, R12, PT ;  /* 0x0000000c0300720c */ /* 0x000fe20003f24070 */
[----:B------:R-:W-:Y:S01]  /*5c20*/  @!P4 IMAD.IADD R7, R7, 0x1, -R3 ;  /* 0x000000010707c824 */ /* 0x000fe200078e0a03 */
[----:B------:R-:W-:Y:S01]  /*5c30*/  ISETP.GE.AND P4, PT, R0, RZ, PT ;  /* 0x000000ff0000720c */ /* 0x000fe20003f86270 */
[----:B------:R-:W-:Y:S01]  /*5c40*/  IMAD.MOV R19, RZ, RZ, -R19 ;  /* 0x000000ffff137224 */ /* 0x000fe200078e0a13 */
[----:B------:R0:W-:Y:S01]  /*5c50*/  STL [R1+0x3f4], R13 ;  /* 0x0003f40d01007387 */ /* 0x0001e20000100800 */
[----:B------:R-:W-:-:S04]  /*5c60*/  IMAD.HI.U32 R17, R2, R11, RZ ;  /* 0x0000000b02117227 */ /* 0x000fc800078e00ff */
[----:B------:R-:W-:Y:S01]  /*5c70*/  @!P6 IMAD.IADD R8, R8, 0x1, -R3 ;  /* 0x000000010808e824 */ /* 0x000fe200078e0a03 */
[C---:B------:R-:W-:Y:S01]  /*5c80*/  ISETP.GT.U32.AND P6, PT, R3.reuse, R7, PT ;  /* 0x000000070300720c */ /* 0x040fe20003fc4070 */
[C---:B------:R-:W-:Y:S02]  /*5c90*/  IMAD R0, R3.reuse, R19, R18 ;  /* 0x0000001303007224 */ /* 0x040fe400078e0212 */
[----:B------:R-:W-:Y:S02]  /*5ca0*/  IMAD.MOV R17, RZ, RZ, -R17 ;  /* 0x000000ffff117224 */ /* 0x000fe400078e0a11 */
[----:B------:R-:W-:Y:S01]  /*5cb0*/  @!P3 IMAD.MOV R14, RZ, RZ, -R14 ;  /* 0x000000ffff0eb224 */ /* 0x000fe200078e0a0e */
[----:B------:R-:W-:Y:S01]  /*5cc0*/  ISETP.GT.U32.AND P3, PT, R3, R0, PT ;  /* 0x000000000300720c */ /* 0x000fe20003f64070 */
[----:B0-----:R-:W-:Y:S02]  /*5cd0*/  VIADD R13, R5, 0x196 ;  /* 0x00000196050d7836 */ /* 0x001fe40000000000 */
[----:B------:R-:W-:Y:S01]  /*5ce0*/  IMAD.MOV.U32 R20, RZ, RZ, R15 ;  /* 0x000000ffff147224 */ /* 0x000fe200078e000f */
[----:B------:R0:W-:Y:S01]  /*5cf0*/  STL [R1+0x398], R14 ;  /* 0x0003980e01007387 */ /* 0x0001e20000100800 */
[----:B------:R-:W-:-:S02]  /*5d00*/  IMAD R11, R3, R17, R11 ;  /* 0x00000011030b7224 */ /* 0x000fc400078e020b */
[--C-:B------:R-:W-:Y:S01]  /*5d10*/  @!P1 IMAD.IADD R12, R12, 0x1, -R3.reuse ;  /* 0x000000010c0c9824 */ /* 0x100fe200078e0a03 */
[----:B------:R-:W-:Y:S01]  /*5d20*/  ISETP.GE.AND P1, PT, R16, RZ, PT ;  /* 0x000000ff1000720c */ /* 0x000fe20003f26270 */
[----:B------:R-:W-:Y:S01]  /*5d30*/  @!P0 IMAD.MOV R20, RZ, RZ, -R20 ;  /* 0x000000ffff148224 */ /* 0x000fe200078e0a14 */
[----:B------:R-:W-:Y:S01]  /*5d40*/  IABS R16, R13 ;  /* 0x0000000d00107213 */ /* 0x000fe20000000000 */
[--C-:B------:R-:W-:Y:S01]  /*5d50*/  @!P6 IMAD.IADD R7, R7, 0x1, -R3.reuse ;  /* 0x000000010707e824 */ /* 0x100fe200078e0a03 */
[C---:B------:R-:W-:Y:S01]  /*5d60*/  ISETP.GT.U32.AND P0, PT, R3.reuse, R8, PT ;  /* 0x000000080300720c */ /* 0x040fe20003f04070 */
[----:B------:R-:W-:Y:S01]  /*5d70*/  @!P3 IMAD.IADD R0, R0, 0x1, -R3 ;  /* 0x000000010000b824 */ /* 0x000fe200078e0a03 */
[----:B------:R-:W-:Y:S01]  /*5d80*/  ISETP.GT.U32.AND P6, PT, R3, R11, PT ;  /* 0x0000000b0300720c */ /* 0x000fe20003fc4070 */
[----:B0-----:R-:W-:Y:S01]  /*5d90*/  IMAD.MOV.U32 R14, RZ, RZ, R10 ;  /* 0x000000ffff0e7224 */ /* 0x001fe200078e000a */
[----:B------:R-:W-:Y:S01]  /*5da0*/  STL [R1+0x3a4], R20 ;  /* 0x0003a41401007387 */ /* 0x000fe20000100800 */
[----:B------:R-:W-:-:S02]  /*5db0*/  IMAD.MOV.U32 R10, RZ, RZ, R12 ;  /* 0x000000ffff0a7224 */ /* 0x000fc400078e000c */
[----:B------:R-:W-:Y:S01]  /*5dc0*/  @!P5 IMAD.MOV R14, RZ, RZ, -R14 ;  /* 0x000000ffff0ed224 */ /* 0x000fe200078e0a0e */
[----:B------:R-:W-:Y:S01]  /*5dd0*/  ISETP.GE.AND P5, PT, R6, RZ, PT ;  /* 0x000000ff0600720c */ /* 0x000fe20003fa6270 */
[----:B------:R-:W-:-:S03]  /*5de0*/  IMAD.HI.U32 R6, R2, R16, RZ ;  /* 0x0000001002067227 */ /* 0x000fc600078e00ff */
[----:B------:R-:W-:Y:S01]  /*5df0*/  STL [R1+0x3a8], R14 ;  /* 0x0003a80e01007387 */ /* 0x000fe20000100800 */
[----:B------:R-:W-:Y:S01]  /*5e00*/  @!P2 IMAD.MOV R10, RZ, RZ, -R10 ;  /* 0x000000ffff0aa224 */ /* 0x000fe200078e0a0a */
[----:B------:R-:W-:Y:S01]  /*5e10*/  ISETP.GE.AND P2, PT, R9, RZ, PT ;  /* 0x000000ff0900720c */ /* 0x000fe20003f46270 */
[----:B------:R-:W-:Y:S02]  /*5e20*/  VIADD R9, R5, 0x195 ;  /* 0x0000019505097836 */ /* 0x000fe40000000000 */
[----:B------:R-:W-:Y:S01]  /*5e30*/  IMAD.MOV R6, RZ, RZ, -R6 ;  /* 0x000000ffff067224 */ /* 0x000fe200078e0a06 */
[----:B------:R0:W-:Y:S01]  /*5e40*/  STL [R1+0x3c0], R10 ;  /* 0x0003c00a01007387 */ /* 0x0001e20000100800 */
[--C-:B------:R-:W-:Y:S01]  /*5e50*/  @!P0 IMAD.IADD R8, R8, 0x1, -R3.reuse ;  /* 0x0000000108088824 */ /* 0x100fe200078e0a03 */
[----:B------:R-:W-:Y:S01]  /*5e60*/  IABS R18, R9 ;  /* 0x0000000900127213 */ /* 0x000fe20000000000 */
[----:B------:R-:W-:Y:S01]  /*5e70*/  IMAD R19, R3, R6, R16 ;  /* 0x0000000603137224 */ /* 0x000fe200078e0210 */
[----:B------:R-:W-:Y:S01]  /*5e80*/  ISETP.GE.AND P3, PT, R9, RZ, PT ;  /* 0x000000ff0900720c */ /* 0x000fe20003f66270 */
[----:B------:R-:W-:Y:S01]  /*5e90*/  @!P6 IMAD.IADD R11, R11, 0x1, -R3 ;  /* 0x000000010b0be824 */ /* 0x000fe200078e0a03 */
[----:B------:R-:W-:Y:S01]  /*5ea0*/  ISETP.GT.U32.AND P6, PT, R3, R0, PT ;  /* 0x000000000300720c */ /* 0x000fe20003fc4070 */
[----:B------:R-:W-:Y:S01]  /*5eb0*/  IMAD.MOV.U32 R12, RZ, RZ, R7 ;  /* 0x000000ffff0c7224 */ /* 0x000fe200078e0007 */
[----:B------:R-:W-:Y:S01]  /*5ec0*/  ISETP.GE.AND P0, PT, R13, RZ, PT ;  /* 0x000000ff0d00720c */ /* 0x000fe20003f06270 */
[----:B------:R-:W-:Y:S01]  /*5ed0*/  @!P4 IMAD.MOV R8, RZ, RZ, -R8 ;  /* 0x000000ffff08c224 */ /* 0x000fe200078e0a08 */
[----:B------:R-:W-:Y:S01]  /*5ee0*/  ISETP.GT.U32.AND P4, PT, R3, R19, PT ;  /* 0x000000130300720c */ /* 0x000fe20003f84070 */
[----:B------:R-:W-:-:S04]  /*5ef0*/  IMAD.HI.U32 R7, R2, R18, RZ ;  /* 0x0000001202077227 */ /* 0x000fc800078e00ff */
[----:B------:R-:W-:Y:S01]  /*5f00*/  @!P1 IMAD.MOV R12, RZ, RZ, -R12 ;  /* 0x000000ffff0c9224 */ /* 0x000fe200078e0a0c */
[----:B------:R-:W-:Y:S01]  /*5f10*/  ISETP.GT.U32.AND P1, PT, R3, R11, PT ;  /* 0x0000000b0300720c */ /* 0x000fe20003f24070 */
[C---:B------:R-:W-:Y:S02]  /*5f20*/  VIADD R9, R5.reuse, 0x193 ;  /* 0x0000019305097836 */ /* 0x040fe40000000000 */
[----:B0-----:R-:W-:Y:S01]  /*5f30*/  VIADD R10, R5, 0x194 ;  /* 0x00000194050a7836 */ /* 0x001fe20000000000 */
[----:B------:R0:W-:Y:S01]  /*5f40*/  STL [R1+0x3bc], R12 ;  /* 0x0003bc0c01007387 */ /* 0x0001e20000100800 */
[----:B------:R-:W-:Y:S01]  /*5f50*/  IMAD.MOV R7, RZ, RZ, -R7 ;  /* 0x000000ffff077224 */ /* 0x000fe200078e0a07 */
[----:B------:R-:W-:Y:S01]  /*5f60*/  IABS R17, R9 ;  /* 0x0000000900117213 */ /* 0x000fe20000000000 */
[--C-:B------:R-:W-:Y:S01]  /*5f70*/  @!P6 IMAD.IADD R0, R0, 0x1, -R3.reuse ;  /* 0x000000010000e824 */ /* 0x100fe200078e0a03 */
[----:B------:R-:W-:Y:S01]  /*5f80*/  IABS R14, R10 ;  /* 0x0000000a000e7213 */ /* 0x000fe20000000000 */
[----:B------:R-:W-:Y:S01]  /*5f90*/  IMAD R18, R3, R7, R18 ;  /* 0x0000000703127224 */ /* 0x000fe200078e0212 */
[----:B------:R1:W-:Y:S01]  /*5fa0*/  STL [R1+0x3b8], R8 ;  /* 0x0003b80801007387 */ /* 0x0003e20000100800 */
[----:B------:R-:W-:Y:S01]  /*5fb0*/  @!P4 IMAD.IADD R19, R19, 0x1, -R3 ;  /* 0x000000011313c824 */ /* 0x000fe200078e0a03 */
[----:B------:R-:W-:Y:S01]  /*5fc0*/  ISETP.GE.AND P4, PT, R9, RZ, PT ;  /* 0x000000ff0900720c */ /* 0x000fe20003f86270 */
[----:B------:R-:W-:Y:S01]  /*5fd0*/  IMAD.HI.U32 R7, R2, R14, RZ ;  /* 0x0000000e02077227 */ /* 0x000fe200078e00ff */
[----:B------:R-:W-:-:S03]  /*5fe0*/  ISETP.GT.U32.AND P6, PT, R3, R18, PT ;  /* 0x000000120300720c */ /* 0x000fc60003fc4070 */
[----:B0-----:R-:W-:Y:S02]  /*5ff0*/  IMAD.MOV.U32 R12, RZ, RZ, R0 ;  /* 0x000000ffff0c7224 */ /* 0x001fe400078e0000 */
[----:B------:R-:W-:Y:S01]  /*6000*/  @!P1 IMAD.IADD R11, R11, 0x1, -R3 ;  /* 0x000000010b0b9824 */ /* 0x000fe200078e0a03 */
[----:B------:R-:W-:Y:S01]  /*6010*/  ISETP.GE.AND P1, PT, R10, RZ, PT ;  /* 0x000000ff0a00720c */ /* 0x000fe20003f26270 */
[----:B-1----:R-:W-:-:S04]  /*6020*/  IMAD.HI.U32 R8, R2, R17, RZ ;  /* 0x0000001102087227 */ /* 0x002fc800078e00ff */
[----:B------:R-:W-:Y:S01]  /*6030*/  @!P5 IMAD.MOV R12, RZ, RZ, -R12 ;  /* 0x000000ffff0cd224 */ /* 0x000fe200078e0a0c */
[C---:B------:R-:W-:Y:S01]  /*6040*/  ISETP.GT.U32.AND P5, PT, R3.reuse, R19, PT ;  /* 0x000000130300720c */ /* 0x040fe20003fa4070 */
[----:B------:R-:W-:Y:S02]  /*6050*/  IMAD.MOV R8, RZ, RZ, -R8 ;  /* 0x000000ffff087224 */ /* 0x000fe400078e0a08 */
[----:B------:R-:W-:Y:S01]  /*6060*/  IMAD.MOV R10, RZ, RZ, -R7 ;  /* 0x000000ffff0a7224 */ /* 0x000fe200078e0a07 */
[----:B------:R0:W-:Y:S01]  /*6070*/  STL [R1+0x3dc], R12 ;  /* 0x0003dc0c01007387 */ /* 0x0001e20000100800 */
[----:B------:R-:W-:Y:S02]  /*6080*/  IMAD R17, R3, R8, R17 ;  /* 0x0000000803117224 */ /* 0x000fe400078e0211 */
[----:B------:R-:W-:Y:S02]  /*6090*/  VIADD R6, R5, 0x192 ;  /* 0x0000019205067836 */ /* 0x000fe40000000000 */
[----:B------:R-:W-:-:S02]  /*60a0*/  IMAD R14, R3, R10, R14 ;  /* 0x0000000a030e7224 */ /* 0x000fc400078e020e */
[----:B------:R-:W-:Y:S01]  /*60b0*/  IMAD.MOV.U32 R8, RZ, RZ, R11 ;  /* 0x000000ffff087224 */ /* 0x000fe200078e000b */
[----:B------:R-:W-:Y:S01]  /*60c0*/  IABS R16, R6 ;  /* 0x0000000600107213 */ /* 0x000fe20000000000 */
[--C-:B------:R-:W-:Y:S02]  /*60d0*/  @!P6 IMAD.IADD R18, R18, 0x1, -R3.reuse ;  /* 0x000000011212e824 */ /* 0x100fe400078e0a03 */
[----:B------:R-:W-:Y:S01]  /*60e0*/  @!P2 IMAD.MOV R8, RZ, RZ, -R8 ;  /* 0x000000ffff08a224 */ /* 0x000fe200078e0a08 */
[----:B------:R-:W-:Y:S01]  /*60f0*/  ISETP.GT.U32.AND P2, PT, R3, R14, PT ;  /* 0x0000000e0300720c */ /* 0x000fe20003f44070 */
[----:B------:R-:W-:Y:S01]  /*6100*/  @!P5 IMAD.IADD R19, R19, 0x1, -R3 ;  /* 0x000000011313d824 */ /* 0x000fe200078e0a03 */
[C---:B------:R-:W-:Y:S01]  /*6110*/  ISETP.GT.U32.AND P6, PT, R3.reuse, R18, PT ;  /* 0x000000120300720c */ /* 0x040fe20003fc4070 */
[----:B------:R-:W-:Y:S01]  /*6120*/  IMAD.HI.U32 R7, R2, R16, RZ ;  /* 0x0000001002077227 */ /* 0x000fe200078e00ff */
[----:B------:R-:W-:Y:S01]  /*6130*/  ISETP.GT.U32.AND P5, PT, R3, R17, PT ;  /* 0x000000110300720c */ /* 0x000fe20003fa4070 */
[----:B------:R1:W-:Y:S02]  /*6140*/  STL [R1+0x3e4], R8 ;  /* 0x0003e40801007387 */ /* 0x0003e40000100800 */
[----:B------:R-:W-:-:S02]  /*6150*/  IMAD.MOV R7, RZ, RZ, -R7 ;  /* 0x000000ffff077224 */ /* 0x000fc400078e0a07 */
[----:B------:R-:W-:Y:S02]  /*6160*/  VIADD R10, R5, 0x191 ;  /* 0x00000191050a7836 */ /* 0x000fe40000000000 */
[C---:B------:R-:W-:Y:S02]  /*6170*/  IMAD R16, R3.reuse, R7, R16 ;  /* 0x0000000703107224 */ /* 0x040fe400078e0210 */
[--C-:B------:R-:W-:Y:S01]  /*6180*/  @!P2 IMAD.IADD R14, R14, 0x1, -R3.reuse ;  /* 0x000000010e0ea824 */ /* 0x100fe200078e0a03 */
[----:B0-----:R-:W-:Y:S01]  /*6190*/  IABS R12, R10 ;  /* 0x0000000a000c7213 */ /* 0x001fe20000000000 */
[--C-:B------:R-:W-:Y:S01]  /*61a0*/  @!P6 IMAD.IADD R18, R18, 0x1, -R3.reuse ;  /* 0x000000011212e824 */ /* 0x100fe200078e0a03 */
[----:B------:R-:W-:Y:S01]  /*61b0*/  ISETP.GT.U32.AND P6, PT, R3, R16, PT ;  /* 0x000000100300720c */ /* 0x000fe20003fc4070 */
[----:B------:R-:W-:Y:S01]  /*61c0*/  @!P5 IMAD.IADD R17, R17, 0x1, -R3 ;  /* 0x000000011111d824 */ /* 0x000fe200078e0a03 */
[----:B------:R-:W-:Y:S01]  /*61d0*/  ISETP.GT.U32.AND P5, PT, R3, R14, PT ;  /* 0x0000000e0300720c */ /* 0x000fe20003fa4070 */
[----:B------:R-:W-:Y:S01]  /*61e0*/  IMAD.HI.U32 R15, R2, R12, RZ ;  /* 0x0000000c020f7227 */ /* 0x000fe200078e00ff */
[----:B------:R-:W-:-:S03]  /*61f0*/  ISETP.GE.AND P2, PT, R6, RZ, PT ;  /* 0x000000ff0600720c */ /* 0x000fc60003f46270 */
[C---:B------:R-:W-:Y:S02]  /*6200*/  VIADD R0, R5.reuse, 0x190 ;  /* 0x0000019005007836 */ /* 0x040fe40000000000 */
[----:B------:R-:W-:Y:S02]  /*6210*/  IMAD.MOV R15, RZ, RZ, -R15 ;  /* 0x000000ffff0f7224 */ /* 0x000fe400078e0a0f */
[----:B------:R-:W-:Y:S01]  /*6220*/  VIADD R13, R5, 0x18e ;  /* 0x0000018e050d7836 */ /* 0x000fe20000000000 */
[----:B------:R-:W-:Y:S01]  /*6230*/  IABS R9, R0 ;  /* 0x0000000000097213 */ /* 0x000fe20000000000 */
[C---:B------:R-:W-:Y:S02]  /*6240*/  IMAD R12, R3.reuse, R15, R12 ;  /* 0x0000000f030c7224 */ /* 0x040fe400078e020c */
[--C-:B------:R-:W-:Y:S01]  /*6250*/  @!P6 IMAD.IADD R16, R16, 0x1, -R3.reuse ;  /* 0x000000011010e824 */ /* 0x100fe200078e0a03 */
[C---:B------:R-:W-:Y:S01]  /*6260*/  ISETP.GT.U32.AND P6, PT, R3.reuse, R17, PT ;  /* 0x000000110300720c */ /* 0x040fe20003fc4070 */
[----:B------:R-:W-:Y:S01]  /*6270*/  @!P5 IMAD.IADD R14, R14, 0x1, -R3 ;  /* 0x000000010e0ed824 */ /* 0x000fe200078e0a03 */
[----:B------:R-:W-:Y:S01]  /*6280*/  ISETP.GT.U32.AND P5, PT, R3, R12, PT ;  /* 0x0000000c0300720c */ /* 0x000fe20003fa4070 */
[----:B------:R-:W-:Y:S01]  /*6290*/  IMAD.HI.U32 R6, R2, R9, RZ ;  /* 0x0000000902067227 */ /* 0x000fe200078e00ff */
[----:B------:R-:W-:-:S03]  /*62a0*/  IABS R7, R13 ;  /* 0x0000000d00077213 */ /* 0x000fc60000000000 */
[----:B------:R-:W-:Y:S02]  /*62b0*/  IMAD.MOV.U32 R20, RZ, RZ, R18 ;  /* 0x000000ffff147224 */ /* 0x000fe400078e0012 */
[----:B------:R-:W-:Y:S02]  /*62c0*/  IMAD.MOV R6, RZ, RZ, -R6 ;  /* 0x000000ffff067224 */ /* 0x000fe400078e0a06 */
[----:B------:R-:W-:Y:S02]  /*62d0*/  IMAD.MOV.U32 R21, RZ, RZ, R19 ;  /* 0x000000ffff157224 */ /* 0x000fe400078e0013 */
[----:B------:R-:W-:Y:S01]  /*62e0*/  @!P3 IMAD.MOV R20, RZ, RZ, -R20 ;  /* 0x000000ffff14b224 */ /* 0x000fe200078e0a14 */
[----:B------:R-:W-:Y:S01]  /*62f0*/  ISETP.GE.AND P3, PT, R10, RZ, PT ;  /* 0x000000ff0a00720c */ /* 0x000fe20003f66270 */
[----:B------:R-:W-:Y:S02]  /*6300*/  VIADD R11, R5, 0x18f ;  /* 0x0000018f050b7836 */ /* 0x000fe40000000000 */
[----:B------:R-:W-:-:S02]  /*6310*/  IMAD R9, R3, R6, R9 ;  /* 0x0000000603097224 */ /* 0x000fc400078e0209 */
[----:B------:R-:W-:Y:S01]  /*6320*/  IMAD.HI.U32 R10, R2, R7, RZ ;  /* 0x00000007020a7227 */ /* 0x000fe200078e00ff */
[----:B-1----:R-:W-:-:S03]  /*6330*/  IABS R8, R11 ;  /* 0x0000000b00087213 */ /* 0x002fc60000000000 */
[----:B------:R-:W-:Y:S01]  /*6340*/  @!P0 IMAD.MOV R21, RZ, RZ, -R21 ;  /* 0x000000ffff158224 */ /* 0x000fe200078e0a15 */
[----:B------:R-:W-:Y:S01]  /*6350*/  ISETP.GT.U32.AND P0, PT, R3, R16, PT ;  /* 0x000000100300720c */ /* 0x000fe20003f04070 */
[----:B------:R-:W-:Y:S02]  /*6360*/  IMAD.MOV R10, RZ, RZ, -R10 ;  /* 0x000000ffff0a7224 */ /* 0x000fe400078e0a0a */
[--C-:B------:R-:W-:Y:S01]  /*6370*/  @!P6 IMAD.IADD R17, R17, 0x1, -R3.reuse ;  /* 0x000000011111e824 */ /* 0x100fe200078e0a03 */
[C---:B------:R-:W-:Y:S01]  /*6380*/  ISETP.GT.U32.AND P6, PT, R3.reuse, R9, PT ;  /* 0x000000090300720c */ /* 0x040fe20003fc4070 */
[----:B------:R-:W-:Y:S01]  /*6390*/  @!P5 IMAD.IADD R12, R12, 0x1, -R3 ;  /* 0x000000010c0cd824 */ /* 0x000fe200078e0a03 */
[----:B------:R-:W-:Y:S01]  /*63a0*/  STL [R1+0x3e0], R21 ;  /* 0x0003e01501007387 */ /* 0x000fe20000100800 */
[----:B------:R-:W-:Y:S02]  /*63b0*/  IMAD.MOV.U32 R18, RZ, RZ, R14 ;  /* 0x000000ffff127224 */ /* 0x000fe400078e000e */
[C---:B------:R-:W-:Y:S01]  /*63c0*/  IMAD R7, R3.reuse, R10, R7 ;  /* 0x0000000a03077224 */ /* 0x040fe200078e0207 */
[----:B------:R-:W-:Y:S01]  /*63d0*/  STL [R1+0x3e8], R20 ;  /* 0x0003e81401007387 */ /* 0x000fe20000100800 */
[----:B------:R-:W-:Y:S01]  /*63e0*/  @!P1 IMAD.MOV R18, RZ, RZ, -R18 ;  /* 0x000000ffff129224 */ /* 0x000fe200078e0a12 */
[----:B------:R-:W-:Y:S01]  /*63f0*/  ISETP.GT.U32.AND P1, PT, R3, R12, PT ;  /* 0x0000000c0300720c */ /* 0x000fe20003f24070 */
[----:B------:R-:W-:-:S03]  /*6400*/  IMAD.HI.U32 R15, R2, R8, RZ ;  /* 0x00000008020f7227 */ /* 0x000fc600078e00ff */
[----:B------:R-:W-:Y:S01]  /*6410*/  STL [R1+0x3f0], R18 ;  /* 0x0003f01201007387 */ /* 0x000fe20000100800 */
[----:B------:R-:W-:Y:S01]  /*6420*/  @!P4 IMAD.MOV R17, RZ, RZ, -R17 ;  /* 0x000000ffff11c224 */ /* 0x000fe200078e0a11 */
[----:B------:R-:W-:Y:S01]  /*6430*/  ISETP.GT.U32.AND P4, PT, R3, R7, PT ;  /* 0x000000070300720c */ /* 0x000fe20003f84070 */
[----:B------:R-:W-:Y:S02]  /*6440*/  IMAD.MOV R15, RZ, RZ, -R15 ;  /* 0x000000ffff0f7224 */ /* 0x000fe400078e0a0f */
[----:B------:R-:W-:Y:S01]  /*6450*/  VIADD R6, R5, 0x18d ;  /* 0x0000018d05067836 */ /* 0x000fe20000000000 */
[----:B------:R-:W-:Y:S01]  /*6460*/  STL [R1+0x3ec], R17 ;  /* 0x0003ec1101007387 */ /* 0x000fe20000100800 */
[----:B------:R-:W-:Y:S01]  /*6470*/  @!P0 IMAD.IADD R16, R16, 0x1, -R3 ;  /* 0x0000000110108824 */ /* 0x000fe200078e0a03 */
[----:B------:R-:W-:Y:S01]  /*6480*/  ISETP.GE.AND P0, PT, R0, RZ, PT ;  /* 0x000000ff0000720c */ /* 0x000fe20003f06270 */
[----:B------:R-:W-:Y:S01]  /*6490*/  IMAD R8, R3, R15, R8 ;  /* 0x0000000f03087224 */ /* 0x000fe200078e0208 */
[----:B------:R-:W-:Y:S01]  /*64a0*/  IABS R0, R6 ;  /* 0x0000000600007213 */ /* 0x000fe20000000000 */
[----:B------:R-:W-:-:S02]  /*64b0*/  VIADD R10, R5, 0x18c ;  /* 0x0000018c050a7836 */ /* 0x000fc40000000000 */
[--C-:B------:R-:W-:Y:S01]  /*64c0*/  @!P6 IMAD.IADD R9, R9, 0x1, -R3.reuse ;  /* 0x000000010909e824 */ /* 0x100fe200078e0a03 */
[C---:B------:R-:W-:Y:S01]  /*64d0*/  ISETP.GT.U32.AND P5, PT, R3.reuse, R8, PT ;  /* 0x000000080300720c */ /* 0x040fe20003fa4070 */
[----:B------:R-:W-:Y:S01]  /*64e0*/  @!P2 IMAD.MOV R16, RZ, RZ, -R16 ;  /* 0x000000ffff10a224 */ /* 0x000fe200078e0a10 */
[----:B------:R-:W-:Y:S01]  /*64f0*/  IABS R15, R10 ;  /* 0x0000000a000f7213 */ /* 0x000fe20000000000 */
[--C-:B------:R-:W-:Y:S01]  /*6500*/  @!P1 IMAD.IADD R12, R12, 0x1, -R3.reuse ;  /* 0x000000010c0c9824 */ /* 0x100fe200078e0a03 */
[----:B------:R-:W-:Y:S01]  /*6510*/  ISETP.GT.U32.AND P6, PT, R3, R9, PT ;  /* 0x000000090300720c */ /* 0x000fe20003fc4070 */
[----:B------:R-:W-:Y:S01]  /*6520*/  IMAD.HI.U32 R14, R2, R0, RZ ;  /* 0x00000000020e7227 */ /* 0x000fe200078e00ff */
[----:B------:R0:W-:Y:S01]  /*6530*/  STL [R1+0x414], R16 ;  /* 0x0004141001007387 */ /* 0x0001e20000100800 */
[----:B------:R-:W-:Y:S02]  /*6540*/  ISETP.GE.AND P2, PT, R11, RZ, PT ;  /* 0x000000ff0b00720c */ /* 0x000fe40003f46270 */
[----:B------:R-:W-:Y:S01]  /*6550*/  @!P4 IMAD.IADD R7, R7, 0x1, -R3 ;  /* 0x000000010707c824 */ /* 0x000fe200078e0a03 */
[----:B------:R-:W-:Y:S01]  /*6560*/  ISETP.GE.AND P1, PT, R13, RZ, PT ;  /* 0x000000ff0d00720c */ /* 0x000fe20003f26270 */
[----:B------:R-:W-:Y:S01]  /*6570*/  IMAD.MOV R14, RZ, RZ, -R14 ;  /* 0x000000ffff0e7224 */ /* 0x000fe200078e0a0e */
[----:B------:R-:W-:Y:S01]  /*6580*/  ISETP.GE.AND P4, PT, R6, RZ, PT ;  /* 0x000000ff0600720c */ /* 0x000fe20003f86270 */
[----:B------:R-:W-:-:S02]  /*6590*/  IMAD.MOV.U32 R11, RZ, RZ, R15 ;  /* 0x000000ffff0b7224 */ /* 0x000fc400078e000f */
[----:B------:R-:W-:Y:S02]  /*65a0*/  IMAD R0, R3, R14, R0 ;  /* 0x0000000e03007224 */ /* 0x000fe400078e0200 */
[----:B0-----:R-:W-:Y:S02]  /*65b0*/  IMAD.MOV.U32 R16, RZ, RZ, R12 ;  /* 0x000000ffff107224 */ /* 0x001fe400078e000c */
[----:B------:R-:W-:-:S04]  /*65c0*/  IMAD.HI.U32 R13, R2, R11, RZ ;  /* 0x0000000b020d7227 */ /* 0x000fc800078e00ff */
[----:B------:R-:W-:Y:S01]  /*65d0*/  @!P3 IMAD.MOV R16, RZ, RZ, -R16 ;  /* 0x000000ffff10b224 */ /* 0x000fe200078e0a10 */
[----:B------:R-:W-:Y:S01]  /*65e0*/  ISETP.GT.U32.AND P3, PT, R3, R7, PT ;  /* 0x000000070300720c */ /* 0x000fe20003f64070 */
[--C-:B------:R-:W-:Y:S02]  /*65f0*/  @!P5 IMAD.IADD R8, R8, 0x1, -R3.reuse ;  /* 0x000000010808d824 */ /* 0x100fe400078e0a03 */
[----:B------:R-:W-:Y:S01]  /*6600*/  @!P6 IMAD.IADD R9, R9, 0x1, -R3 ;  /* 0x000000010909e824 */ /* 0x000fe200078e0a03 */
[C---:B------:R-:W-:Y:S01]  /*6610*/  ISETP.GT.U32.AND P6, PT, R3.reuse, R0, PT ;  /* 0x000000000300720c */ /* 0x040fe20003fc4070 */
[----:B------:R-:W-:Y:S01]  /*6620*/  IMAD.MOV R13, RZ, RZ, -R13 ;  /* 0x000000ffff0d7224 */ /* 0x000fe200078e0a0d */
[C---:B------:R-:W-:Y:S01]  /*6630*/  ISETP.GT.U32.AND P5, PT, R3.reuse, R8, PT ;  /* 0x000000080300720c */ /* 0x040fe20003fa4070 */
[----:B------:R-:W-:Y:S01]  /*6640*/  @!P0 IMAD.MOV R9, RZ, RZ, -R9 ;  /* 0x000000ffff098224 */ /* 0x000fe200078e0a09 */
[----:B------:R-:W-:Y:S01]  /*6650*/  STL [R1+0x41c], R16 ;  /* 0x00041c1001007387 */ /* 0x000fe20000100800 */
[----:B------:R-:W-:-:S02]  /*6660*/  IMAD R6, R3, R13, R11 ;  /* 0x0000000d03067224 */ /* 0x000fc400078e020b */
[----:B------:R-:W-:Y:S01]  /*6670*/  VIADD R15, R5, 0x18b ;  /* 0x0000018b050f7836 */ /* 0x000fe20000000000 */
[----:B------:R0:W-:Y:S01]  /*6680*/  STL [R1+0x460], R9 ;  /* 0x0004600901007387 */ /* 0x0001e20000100800 */
[--C-:B------:R-:W-:Y:S01]  /*6690*/  @!P3 IMAD.IADD R7, R7, 0x1, -R3.reuse ;  /* 0x000000010707b824 */ /* 0x100fe200078e0a03 */
[----:B------:R-:W-:Y:S01]  /*66a0*/  ISETP.GT.U32.AND P3, PT, R3, R6, PT ;  /* 0x000000060300720c */ /* 0x000fe20003f64070 */
[----:B------:R-:W-:Y:S01]  /*66b0*/  VIADD R12, R5, 0x18a ;  /* 0x0000018a050c7836 */ /* 0x000fe20000000000 */
[----:B------:R-:W-:Y:S01]  /*66c0*/  ISETP.GE.AND P0, PT, R15, RZ, PT ;  /* 0x000000ff0f00720c */ /* 0x000fe20003f06270 */
[--C-:B------:R-:W-:Y:S01]  /*66d0*/  @!P6 IMAD.IADD R0, R0, 0x1, -R3.reuse ;  /* 0x000000010000e824 */ /* 0x100fe200078e0a03 */
[----:B------:R-:W-:Y:S01]  /*66e0*/  IABS R15, R15 ;  /* 0x0000000f000f7213 */ /* 0x000fe20000000000 */
[----:B------:R-:W-:Y:S01]  /*66f0*/  @!P5 IMAD.IADD R8, R8, 0x1, -R3 ;  /* 0x000000010808d824 */ /* 0x000fe200078e0a03 */
[----:B------:R-:W-:Y:S01]  /*6700*/  ISETP.GE.AND P5, PT, R10, RZ, PT ;  /* 0x000000ff0a00720c */ /* 0x000fe20003fa6270 */
[----:B------:R-:W-:Y:S01]  /*6710*/  VIADD R10, R5, 0x189 ;  /* 0x00000189050a7836 */ /* 0x000fe20000000000 */
[----:B------:R-:W-:Y:S01]  /*6720*/  ISETP.GT.U32.AND P6, PT, R3, R0, PT ;  /* 0x000000000300720c */ /* 0x000fe20003fc4070 */
[----:B0-----:R-:W-:-:S02]  /*6730*/  IMAD.MOV.U32 R9, RZ, RZ, R7 ;  /* 0x000000ffff097224 */ /* 0x001fc400078e0007 */
[----:B------:R-:W-:Y:S01]  /*6740*/  @!P2 IMAD.MOV R8, RZ, RZ, -R8 ;  /* 0x000000ffff08a224 */ /* 0x000fe200078e0a08 */
[----:B------:R-:W-:Y:S01]  /*6750*/  ISETP.GE.AND P2, PT, R12, RZ, PT ;  /* 0x000000ff0c00720c */ /* 0x000fe20003f46270 */
[----:B------:R-:W-:Y:S01]  /*6760*/  @!P1 IMAD.MOV R9, RZ, RZ, -R9 ;  /* 0x000000ffff099224 */ /* 0x000fe200078e0a09 */
[----:B------:R-:W-:Y:S01]  /*6770*/  ISETP.GE.AND P1, PT, R10, RZ, PT ;  /* 0x000000ff0a00720c */ /* 0x000fe20003f26270 */
[--C-:B------:R-:W-:Y:S01]  /*6780*/  @!P3 IMAD.IADD R6, R6, 0x1, -R3.reuse ;  /* 0x000000010606b824 */ /* 0x100fe200078e0a03 */
[----:B------:R-:W-:Y:S01]  /*6790*/  STL [R1+0x4ac], R8 ;  /* 0x0004ac0801007387 */ /* 0x000fe20000100800 */
[----:B------:R-:W-:Y:S01]  /*67a0*/  IABS R10, R10 ;  /* 0x0000000a000a7213 */ /* 0x000fe20000000000 */
[----:B------:R-:W-:Y:S01]  /*67b0*/  VIADD R11, R5, 0x188 ;  /* 0x00000188050b7836 */ /* 0x000fe20000000000 */
[----:B------:R-:W-:Y:S01]  /*67c0*/  IABS R12, R12 ;  /* 0x0000000c000c7213 */ /* 0x000fe20000000000 */
[----:B------:R0:W-:Y:S01]  /*67d0*/  STL [R1+0x6d8], R9 ;  /* 0x0006d80901007387 */ /* 0x0001e20000100800 */
[----:B------:R-:W-:Y:S01]  /*67e0*/  ISETP.GT.U32.AND P3, PT, R3, R6, PT ;  /* 0x000000060300720c */ /* 0x000fe20003f64070 */
[----:B------:R-:W-:Y:S01]  /*67f0*/  @!P6 IMAD.IADD R0, R0, 0x1, -R3 ;  /* 0x000000010000e824 */ /* 0x000fe200078e0a03 */
[----:B------:R-:W-:Y:S01]  /*6800*/  ISETP.GE.AND P6, PT, R11, RZ, PT ;  /* 0x000000ff0b00720c */ /* 0x000fe20003fc6270 */
[----:B------:R-:W-:Y:S01]  /*6810*/  IMAD.HI.U32 R7, R2, R10, RZ ;  /* 0x0000000a02077227 */ /* 0x000fe200078e00ff */
[----:B------:R-:W-:-:S03]  /*6820*/  IABS R11, R11 ;  /* 0x0000000b000b7213 */ /* 0x000fc60000000000 */
[----:B------:R-:W-:Y:S02]  /*6830*/  IMAD.MOV.U32 R13, RZ, RZ, R0 ;  /* 0x000000ffff0d7224 */ /* 0x000fe400078e0000 */
[----:B0-----:R-:W-:-:S04]  /*6840*/  IMAD.HI.U32 R9, R2, R15, RZ ;  /* 0x0000000f02097227 */ /* 0x001fc800078e00ff */
[----:B------:R-:W-:Y:S02]  /*6850*/  IMAD.MOV R9, RZ, RZ, -R9 ;  /* 0x000000ffff097224 */ /* 0x000fe400078e0a09 */
[----:B------:R-:W-:-:S04]  /*6860*/  IMAD.HI.U32 R8, R2, R12, RZ ;  /* 0x0000000c02087227 */ /* 0x000fc800078e00ff */
[C---:B------:R-:W-:Y:S02]  /*6870*/  IMAD R15, R3.reuse, R9, R15 ;  /* 0x00000009030f7224 */ /* 0x040fe400078e020f */
[----:B------:R-:W-:Y:S02]  /*6880*/  IMAD.MOV R7, RZ, RZ, -R7 ;  /* 0x000000ffff077224 */ /* 0x000fe400078e0a07 */
[----:B------:R-:W-:Y:S01]  /*6890*/  @!P4 IMAD.MOV R13, RZ, RZ, -R13 ;  /* 0x000000ffff0dc224 */ /* 0x000fe200078e0a0d */
[C---:B------:R-:W-:Y:S01]  /*68a0*/  ISETP.GT.U32.AND P4, PT, R3.reuse, R15, PT ;  /* 0x0000000f0300720c */ /* 0x040fe20003f84070 */
[----:B------:R-:W-:Y:S02]  /*68b0*/  @!P3 IMAD.IADD R6, R6, 0x1, -R3 ;  /* 0x000000010606b824 */ /* 0x000fe400078e0a03 */
[----:B------:R-:W-:Y:S01]  /*68c0*/  IMAD.MOV R8, RZ, RZ, -R8 ;  /* 0x000000ffff087224 */ /* 0x000fe200078e0a08 */
[----:B------:R-:W-:Y:S01]  /*68d0*/  STL [R1+0x464], R13 ;  /* 0x0004640d01007387 */ /* 0x000fe20000100800 */
[----:B------:R-:W-:-:S02]  /*68e0*/  IMAD R10, R3, R7, R10 ;  /* 0x00000007030a7224 */ /* 0x000fc400078e020a */
[----:B------:R-:W-:Y:S02]  /*68f0*/  IMAD.MOV.U32 R9, RZ, RZ, R6 ;  /* 0x000000ffff097224 */ /* 0x000fe400078e0006 */
[C---:B------:R-:W-:Y:S02]  /*6900*/  IMAD R12, R3.reuse, R8, R12 ;  /* 0x00000008030c7224 */ /* 0x040fe400078e020c */
[----:B------:R-:W-:Y:S01]  /*6910*/  @!P5 IMAD.MOV R9, RZ, RZ, -R9 ;  /* 0x000000ffff09d224 */ /* 0x000fe200078e0a09 */
[----:B------:R-:W-:Y:S01]  /*6920*/  ISETP.GT.U32.AND P5, PT, R3, R10, PT ;  /* 0x0000000a0300720c */ /* 0x000fe20003fa4070 */
[----:B------:R-:W-:Y:S01]  /*6930*/  @!P4 IMAD.IADD R15, R15, 0x1, -R3 ;  /* 0x000000010f0fc824 */ /* 0x000fe200078e0a03 */
[----:B------:R-:W-:Y:S01]  /*6940*/  ISETP.GT.U32.AND P3, PT, R3, R12, PT ;  /* 0x0000000c0300720c */ /* 0x000fe20003f64070 */
[----:B------:R-:W-:Y:S01]  /*6950*/  VIADD R14, R5, 0x186 ;  /* 0x00000186050e7836 */ /* 0x000fe20000000000 */
[----:B------:R0:W-:Y:S01]  /*6960*/  STL [R1+0x484], R9 ;  /* 0x0004840901007387 */ /* 0x0001e20000100800 */
[----:B------:R-:W-:Y:S01]  /*6970*/  IMAD.HI.U32 R0, R2, R11, RZ ;  /* 0x0000000b02007227 */ /* 0x000fe200078e00ff */
[----:B------:R-:W-:-:S02]  /*6980*/  ISETP.GT.U32.AND P4, PT, R3, R15, PT ;  /* 0x0000000f0300720c */ /* 0x000fc40003f84070 */
[----:B------:R-:W-:Y:S01]  /*6990*/  IABS R17, R14 ;  /* 0x0000000e00117213 */ /* 0x000fe20000000000 */
[----:B------:R-:W-:Y:S02]  /*69a0*/  VIADD R19, R5, 0x187 ;  /* 0x0000018705137836 */ /* 0x000fe40000000000 */
[----:B------:R-:W-:Y:S02]  /*69b0*/  IMAD.MOV R0, RZ, RZ, -R0 ;  /* 0x000000ffff007224 */ /* 0x000fe400078e0a00 */
[--C-:B------:R-:W-:Y:S01]  /*69c0*/  @!P5 IMAD.IADD R10, R10, 0x1, -R3.reuse ;  /* 0x000000010a0ad824 */ /* 0x100fe200078e0a03 */
[----:B------:R-:W-:Y:S01]  /*69d0*/  IABS R7, R19 ;  /* 0x0000001300077213 */ /* 0x000fe20000000000 */
[----:B------:R-:W-:Y:S02]  /*69e0*/  @!P3 IMAD.IADD R12, R12, 0x1, -R3 ;  /* 0x000000010c0cb824 */ /* 0x000fe400078e0a03 */
[C---:B------:R-:W-:Y:S01]  /*69f0*/  IMAD R11, R3.reuse, R0, R11 ;  /* 0x00000000030b7224 */ /* 0x040fe200078e020b */
[C---:B------:R-:W-:Y:S01]  /*6a00*/  ISETP.GT.U32.AND P5, PT, R3.reuse, R10, PT ;  /* 0x0000000a0300720c */ /* 0x040fe20003fa4070 */
[----:B0-----:R-:W-:Y:S01]  /*6a10*/  IMAD.HI.U32 R9, R2, R17, RZ ;  /* 0x0000001102097227 */ /* 0x001fe200078e00ff */
[----:B------:R-:W-:-:S03]  /*6a20*/  ISETP.GT.U32.AND P3, PT, R3, R12, PT ;  /* 0x0000000c0300720c */ /* 0x000fc60003f64070 */
[----:B------:R-:W-:-:S04]  /*6a30*/  IMAD.HI.U32 R13, R2, R7, RZ ;  /* 0x00000007020d7227 */ /* 0x000fc800078e00ff */
[----:B------:R-:W-:Y:S02]  /*6a40*/  IMAD.MOV R9, RZ, RZ, -R9 ;  /* 0x000000ffff097224 */ /* 0x000fe400078e0a09 */
[----:B------:R-:W-:Y:S01]  /*6a50*/  @!P4 IMAD.IADD R15, R15, 0x1, -R3 ;  /* 0x000000010f0fc824 */ /* 0x000fe200078e0a03 */
[C---:B------:R-:W-:Y:S01]  /*6a60*/  ISETP.GT.U32.AND P4, PT, R3.reuse, R11, PT ;  /* 0x0000000b0300720c */ /* 0x040fe20003f84070 */
[----:B------:R-:W-:Y:S02]  /*6a70*/  IMAD.MOV R13, RZ, RZ, -R13 ;  /* 0x000000ffff0d7224 */ /* 0x000fe400078e0a0d */
[C---:B------:R-:W-:Y:S02]  /*6a80*/  IMAD R17, R3.reuse, R9, R17 ;  /* 0x0000000903117224 */ /* 0x040fe400078e0211 */
[C---:B------:R-:W-:Y:S02]  /*6a90*/  IMAD R7, R3.reuse, R13, R7 ;  /* 0x0000000d03077224 */ /* 0x040fe400078e0207 */
[--C-:B------:R-:W-:Y:S01]  /*6aa0*/  @!P5 IMAD.IADD R10, R10, 0x1, -R3.reuse ;  /* 0x000000010a0ad824 */ /* 0x100fe200078e0a03 */
[C---:B------:R-:W-:Y:S01]  /*6ab0*/  ISETP.GT.U32.AND P5, PT, R3.reuse, R17, PT ;  /* 0x000000110300720c */ /* 0x040fe20003fa4070 */
[----:B------:R-:W-:Y:S01]  /*6ac0*/  @!P3 IMAD.IADD R12, R12, 0x1, -R3 ;  /* 0x000000010c0cb824 */ /* 0x000fe200078e0a03 */
[----:B------:R-:W-:Y:S01]  /*6ad0*/  ISETP.GT.U32.AND P3, PT, R3, R7, PT ;  /* 0x000000070300720c */ /* 0x000fe20003f64070 */
[----:B------:R-:W-:-:S02]  /*6ae0*/  VIADD R0, R5, 0x185 ;  /* 0x0000018505007836 */ /* 0x000fc40000000000 */
[----:B------:R-:W-:Y:S02]  /*6af0*/  IMAD.MOV.U32 R20, RZ, RZ, R15 ;  /* 0x000000ffff147224 */ /* 0x000fe400078e000f */
[--C-:B------:R-:W-:Y:S01]  /*6b00*/  @!P4 IMAD.IADD R11, R11, 0x1, -R3.reuse ;  /* 0x000000010b0bc824 */ /* 0x100fe200078e0a03 */
[----:B------:R-:W-:Y:S01]  /*6b10*/  IABS R8, R0 ;  /* 0x0000000000087213 */ /* 0x000fe20000000000 */
[----:B------:R-:W-:Y:S01]  /*6b20*/  VIADD R6, R5, 0x184 ;  /* 0x0000018405067836 */ /* 0x000fe20000000000 */
[----:B------:R-:W-:Y:S01]  /*6b30*/  ISETP.GE.AND P4, PT, R19, RZ, PT ;  /* 0x000000ff1300720c */ /* 0x000fe20003f86270 */
[----:B------:R-:W-:Y:S02]  /*6b40*/  VIADD R9, R5, 0x183 ;  /* 0x0000018305097836 */ /* 0x000fe40000000000 */
[----:B------:R-:W-:Y:S01]  /*6b50*/  @!P0 IMAD.MOV R20, RZ, RZ, -R20 ;  /* 0x000000ffff148224 */ /* 0x000fe200078e0a14 */
[----:B------:R-:W-:Y:S01]  /*6b60*/  ISETP.GT.U32.AND P0, PT, R3, R11, PT ;  /* 0x0000000b0300720c */ /* 0x000fe20003f04070 */
[--C-:B------:R-:W-:Y:S01]  /*6b70*/  @!P5 IMAD.IADD R17, R17, 0x1, -R3.reuse ;  /* 0x000000011111d824 */ /* 0x100fe200078e0a03 */
[----:B------:R-:W-:Y:S01]  /*6b80*/  IABS R16, R6 ;  /* 0x0000000600107213 */ /* 0x000fe20000000000 */
[----:B------:R-:W-:Y:S01]  /*6b90*/  IMAD.HI.U32 R18, R2, R8, RZ ;  /* 0x0000000802127227 */ /* 0x000fe200078e00ff */
[----:B------:R-:W-:Y:S01]  /*6ba0*/  IABS R15, R9 ;  /* 0x00000009000f7213 */ /* 0x000fe20000000000 */
[----:B------:R0:W-:Y:S01]  /*6bb0*/  STL [R1+0x480], R20 ;  /* 0x0004801401007387 */ /* 0x0001e20000100800 */
[----:B------:R-:W-:Y:S01]  /*6bc0*/  ISETP.GT.U32.AND P5, PT, R3, R17, PT ;  /* 0x000000110300720c */ /* 0x000fe20003fa4070 */
[----:B------:R-:W-:Y:S01]  /*6bd0*/  @!P3 IMAD.IADD R7, R7, 0x1, -R3 ;  /* 0x000000010707b824 */ /* 0x000fe200078e0a03 */
[----:B------:R-:W-:Y:S01]  /*6be0*/  ISETP.GE.AND P3, PT, R14, RZ, PT ;  /* 0x000000ff0e00720c */ /* 0x000fe20003f66270 */
[----:B------:R-:W-:-:S04]  /*6bf0*/  IMAD.HI.U32 R13, R2, R16, RZ ;  /* 0x00000010020d7227 */ /* 0x000fc800078e00ff */
[----:B------:R-:W-:Y:S02]  /*6c00*/  IMAD.MOV R18, RZ, RZ, -R18 ;  /* 0x000000ffff127224 */ /* 0x000fe400078e0a12 */
[----:B0-----:R-:W-:Y:S02]  /*6c10*/  IMAD.MOV.U32 R20, RZ, RZ, R12 ;  /* 0x000000ffff147224 */ /* 0x001fe400078e000c */
[----:B------:R-:W-:-:S04]  /*6c20*/  IMAD.HI.U32 R12, R2, R15, RZ ;  /* 0x0000000f020c7227 */ /* 0x000fc800078e00ff */
[----:B------:R-:W-:Y:S01]  /*6c30*/  @!P2 IMAD.MOV R20, RZ, RZ, -R20 ;  /* 0x000000ffff14a224 */ /* 0x000fe200078e0a14 */
[C---:B------:R-:W-:Y:S01]  /*6c40*/  ISETP.GT.U32.AND P2, PT, R3.reuse, R7, PT ;  /* 0x000000070300720c */ /* 0x040fe20003f44070 */
[----:B------:R-:W-:Y:S02]  /*6c50*/  IMAD.MOV R13, RZ, RZ, -R13 ;  /* 0x000000ffff0d7224 */ /* 0x000fe400078e0a0d */
[----:B------:R-:W-:Y:S01]  /*6c60*/  IMAD R8, R3, R18, R8 ;  /* 0x0000001203087224 */ /* 0x000fe200078e0208 */
[----:B------:R-:W-:Y:S01]  /*6c70*/  STL [R1+0x4a4], R20 ;  /* 0x0004a41401007387 */ /* 0x000fe20000100800 */
[----:B------:R-:W-:Y:S02]  /*6c80*/  @!P0 IMAD.IADD R11, R11, 0x1, -R3 ;  /* 0x000000010b0b8824 */ /* 0x000fe400078e0a03 */
[----:B------:R-:W-:Y:S01]  /*6c90*/  IMAD.MOV R12, RZ, RZ, -R12 ;  /* 0x000000ffff0c7224 */ /* 0x000fe200078e0a0c */
[C---:B------:R-:W-:Y:S01]  /*6ca0*/  ISETP.GT.U32.AND P0, PT, R3.reuse, R8, PT ;  /* 0x000000080300720c */ /* 0x040fe20003f04070 */
[----:B------:R-:W-:-:S02]  /*6cb0*/  IMAD R16, R3, R13, R16 ;  /* 0x0000000d03107224 */ /* 0x000fc400078e0210 */
[----:B------:R-:W-:Y:S02]  /*6cc0*/  IMAD.MOV.U32 R13, RZ, RZ, R11 ;  /* 0x000000ffff0d7224 */ /* 0x000fe400078e000b */
[C---:B------:R-:W-:Y:S02]  /*6cd0*/  IMAD R15, R3.reuse, R12, R15 ;  /* 0x0000000c030f7224 */ /* 0x040fe400078e020f */
[----:B------:R-:W-:Y:S01]  /*6ce0*/  @!P6 IMAD.MOV R13, RZ, RZ, -R13 ;  /* 0x000000ffff0de224 */ /* 0x000fe200078e0a0d */
[----:B------:R-:W-:Y:S01]  /*6cf0*/  ISETP.GT.U32.AND P6, PT, R3, R16, PT ;  /* 0x000000100300720c */ /* 0x000fe20003fc4070 */
[--C-:B------:R-:W-:Y:S01]  /*6d00*/  @!P5 IMAD.IADD R17, R17, 0x1, -R3.reuse ;  /* 0x000000011111d824 */ /* 0x100fe200078e0a03 */
[----:B------:R-:W-:Y:S01]  /*6d10*/  ISETP.GT.U32.AND P5, PT, R3, R15, PT ;  /* 0x0000000f0300720c */ /* 0x000fe20003fa4070 */
[----:B------:R-:W-:Y:S01]  /*6d20*/  @!P1 IMAD.MOV R10, RZ, RZ, -R10 ;  /* 0x000000ffff0a9224 */ /* 0x000fe200078e0a0a */
[----:B------:R-:W-:Y:S01]  /*6d30*/  ISETP.GE.AND P1, PT, R0, RZ, PT ;  /* 0x000000ff0000720c */ /* 0x000fe20003f26270 */
[----:B------:R-:W-:Y:S01]  /*6d40*/  @!P2 IMAD.IADD R7, R7, 0x1, -R3 ;  /* 0x000000010707a824 */ /* 0x000fe200078e0a03 */
[----:B------:R-:W-:Y:S01]  /*6d50*/  ISETP.GE.AND P2, PT, R6, RZ, PT ;  /* 0x000000ff0600720c */ /* 0x000fe20003f46270 */
[C---:B------:R-:W-:Y:S01]  /*6d60*/  VIADD R0, R5.reuse, 0x182 ;  /* 0x0000018205007836 */ /* 0x040fe20000000000 */
[----:B------:R0:W-:Y:S01]  /*6d70*/  STL [R1+0x4a0], R10 ;  /* 0x0004a00a01007387 */ /* 0x0001e20000100800 */
[----:B------:R-:W-:-:S02]  /*6d80*/  VIADD R6, R5, 0x181 ;  /* 0x0000018105067836 */ /* 0x000fc40000000000 */
[--C-:B------:R-:W-:Y:S01]  /*6d90*/  @!P0 IMAD.IADD R8, R8, 0x1, -R3.reuse ;  /* 0x0000000108088824 */ /* 0x100fe200078e0a03 */
[----:B------:R-:W-:Y:S01]  /*6da0*/  ISETP.GE.AND P0, PT, R9, RZ, PT ;  /* 0x000000ff0900720c */ /* 0x000fe20003f06270 */
[----:B------:R-:W-:Y:S01]  /*6db0*/  @!P6 IMAD.IADD R16, R16, 0x1, -R3 ;  /* 0x000000011010e824 */ /* 0x000fe200078e0a03 */
[----:B------:R-:W-:Y:S01]  /*6dc0*/  IABS R11, R0 ;  /* 0x00000000000b7213 */ /* 0x000fe20000000000 */
[----:B------:R-:W-:Y:S01]  /*6dd0*/  IMAD.MOV.U32 R12, RZ, RZ, R7 ;  /* 0x000000ffff0c7224 */ /* 0x000fe200078e0007 */
[----:B------:R-:W-:Y:S01]  /*6de0*/  IABS R9, R6 ;  /* 0x0000000600097213 */ /* 0x000fe20000000000 */
[----:B------:R-:W-:Y:S01]  /*6df0*/  @!P5 IMAD.IADD R15, R15, 0x1, -R3 ;  /* 0x000000010f0fd824 */ /* 0x000fe200078e0a03 */
[C---:B------:R-:W-:Y:S01]  /*6e00*/  ISETP.GT.U32.AND P6, PT, R3.reuse, R8, PT ;  /* 0x000000080300720c */ /* 0x040fe20003fc4070 */
[----:B0-----:R-:W-:Y:S01]  /*6e10*/  IMAD.HI.U32 R10, R2, R11, RZ ;  /* 0x0000000b020a7227 */ /* 0x001fe200078e00ff */
[----:B------:R0:W-:Y:S01]  /*6e20*/  STL [R1+0x49c], R13 ;  /* 0x00049c0d01007387 */ /* 0x0001e20000100800 */
[----:B------:R-:W-:-:S02]  /*6e30*/  ISETP.GT.U32.AND P5, PT, R3, R16, PT ;  /* 0x000000100300720c */ /* 0x000fc40003fa4070 */
[----:B------:R-:W-:Y:S02]  /*6e40*/  IMAD.MOV.U32 R7, RZ, RZ, R9 ;  /* 0x000000ffff077224 */ /* 0x000fe400078e0009 */
[----:B------:R-:W-:Y:S01]  /*6e50*/  @!P4 IMAD.MOV R12, RZ, RZ, -R12 ;  /* 0x000000ffff0cc224 */ /* 0x000fe200078e0a0c */
[C---:B------:R-:W-:Y:S01]  /*6e60*/  ISETP.GT.U32.AND P4, PT, R3.reuse, R15, PT ;  /* 0x0000000f0300720c */ /* 0x040fe20003f84070 */
[----:B------:R-:W-:Y:S02]  /*6e70*/  IMAD.MOV R10, RZ, RZ, -R10 ;  /* 0x000000ffff0a7224 */ /* 0x000fe400078e0a0a */
[----:B------:R-:W-:Y:S01]  /*6e80*/  IMAD.HI.U32 R9, R2, R7, RZ ;  /* 0x0000000702097227 */ /* 0x000fe200078e00ff */
[----:B------:R1:W-:Y:S03]  /*6e90*/  STL [R1+0x498], R12 ;  /* 0x0004980c01007387 */ /* 0x0003e60000100800 */
[----:B------:R-:W-:-:S02]  /*6ea0*/  IMAD R11, R3, R10, R11 ;  /* 0x0000000a030b7224 */ /* 0x000fc400078e020b */
[----:B------:R-:W-:Y:S02]  /*6eb0*/  IMAD.MOV R9, RZ, RZ, -R9 ;  /* 0x000000ffff097224 */ /* 0x000fe400078e0a09 */
[----:B------:R-:W-:Y:S01]  /*6ec0*/  @!P6 IMAD.IADD R8, R8, 0x1, -R3 ;  /* 0x000000010808e824 */ /* 0x000fe200078e0a03 */
[C---:B------:R-:W-:Y:S01]  /*6ed0*/  ISETP.GT.U32.AND P6, PT, R3.reuse, R11, PT ;  /* 0x0000000b0300720c */ /* 0x040fe20003fc4070 */
[----:B------:R-:W-:Y:S02]  /*6ee0*/  IMAD R7, R3, R9, R7 ;  /* 0x0000000903077224 */ /* 0x000fe400078e0207 */
[----:B0-----:R-:W-:Y:S02]  /*6ef0*/  VIADD R13, R5, 0x180 ;  /* 0x00000180050d7836 */ /* 0x001fe40000000000 */
[--C-:B------:R-:W-:Y:S01]  /*6f00*/  @!P4 IMAD.IADD R15, R15, 0x1, -R3.reuse ;  /* 0x000000010f0fc824 */ /* 0x100fe200078e0a03 */
[----:B------:R-:W-:Y:S01]  /*6f10*/  ISETP.GT.U32.AND P4, PT, R3, R7, PT ;  /* 0x000000070300720c */ /* 0x000fe20003f84070 */
[C---:B-1----:R-:W-:Y:S01]  /*6f20*/  VIADD R12, R5.reuse, 0x17f ;  /* 0x0000017f050c7836 */ /* 0x042fe20000000000 */
[----:B------:R-:W-:Y:S01]  /*6f30*/  IABS R14, R13 ;  /* 0x0000000d000e7213 */ /* 0x000fe20000000000 */
[----:B------:R-:W-:Y:S01]  /*6f40*/  @!P5 IMAD.IADD R16, R16, 0x1, -R3 ;  /* 0x000000011010d824 */ /* 0x000fe200078e0a03 */
[----:B------:R-:W-:Y:S01]  /*6f50*/  ISETP.GE.AND P5, PT, R0, RZ, PT ;  /* 0x000000ff0000720c */ /* 0x000fe20003fa6270 */
[----:B------:R-:W-:Y:S01]  /*6f60*/  VIADD R0, R5, 0x17e ;  /* 0x0000017e05007836 */ /* 0x000fe20000000000 */
[----:B------:R-:W-:Y:S01]  /*6f70*/  IABS R19, R12 ;  /* 0x0000000c00137213 */ /* 0x000fe20000000000 */
[----:B------:R-:W-:-:S04]  /*6f80*/  IMAD.HI.U32 R9, R2, R14, RZ ;  /* 0x0000000e02097227 */ /* 0x000fc800078e00ff */
[----:B------:R-:W-:Y:S01]  /*6f90*/  @!P6 IMAD.IADD R11, R11, 0x1, -R3 ;  /* 0x000000010b0be824 */ /* 0x000fe200078e0a03 */
[----:B------:R-:W-:Y:S01]  /*6fa0*/  ISETP.GE.AND P6, PT, R6, RZ, PT ;  /* 0x000000ff0600720c */ /* 0x000fe20003fc6270 */
[----:B------:R-:W-:-:S04]  /*6fb0*/  IMAD.HI.U32 R10, R2, R19, RZ ;  /* 0x00000013020a7227 */ /* 0x000fc800078e00ff */
[----:B------:R-:W-:Y:S02]  /*6fc0*/  IMAD.MOV R9, RZ, RZ, -R9 ;  /* 0x000000ffff097224 */ /* 0x000fe400078e0a09 */
[----:B------:R-:W-:Y:S01]  /*6fd0*/  @!P4 IMAD.IADD R7, R7, 0x1, -R3 ;  /* 0x000000010707c824 */ /* 0x000fe200078e0a03 */
[C---:B------:R-:W-:Y:S01]  /*6fe0*/  ISETP.GT.U32.AND P4, PT, R3.reuse, R11, PT ;  /* 0x0000000b0300720c */ /* 0x040fe20003f84070 */
[----:B------:R-:W-:Y:S02]  /*6ff0*/  @!P3 IMAD.MOV R17, RZ, RZ, -R17 ;  /* 0x000000ffff11b224 */ /* 0x000fe400078e0a11 */
[----:B------:R-:W-:Y:S01]  /*7000*/  IMAD.MOV R10, RZ, RZ, -R10 ;  /* 0x000000ffff0a7224 */ /* 0x000fe200078e0a0a */
[----:B------:R-:W-:Y:S01]  /*7010*/  ISETP.GT.U32.AND P3, PT, R3, R7, PT ;  /* 0x000000070300720c */ /* 0x000fe20003f64070 */
[----:B------:R-:W-:Y:S01]  /*7020*/  VIADD R6, R5, 0x17d ;  /* 0x0000017d05067836 */ /* 0x000fe20000000000 */
[----:B------:R0:W-:Y:S01]  /*7030*/  STL [R1+0x4a8], R17 ;  /* 0x0004a81101007387 */ /* 0x0001e20000100800 */
[----:B------:R-:W-:Y:S01]  /*7040*/  IMAD R14, R3, R9, R14 ;  /* 0x00000009030e7224 */ /* 0x000fe200078e020e */
[----:B------:R-:W-:Y:S01]  /*7050*/  IABS R9, R0 ;  /* 0x0000000000097213 */ /* 0x000fe20000000000 */
[----:B------:R-:W-:-:S02]  /*7060*/  IMAD.MOV.U32 R18, RZ, RZ, R8 ;  /* 0x000000ffff127224 */ /* 0x000fc400078e0008 */
        /* <DEDUP_REMOVED lines=31> */
[----:B------:R-:W-:Y:S01]  /*7260*/  VIADD R8, R5, 0x17b ;  /* 0x0000017b05087836 */ /* 0x000fe20000000000 */
[----:B------:R0:W-:Y:S01]  /*7270*/  STL [R1+0x510], R17 ;  /* 0x0005101101007387 */ /* 0x0001e20000100800 */
[--C-:B------:R-:W-:Y:S01]  /*7280*/  @!P1 IMAD.IADD R14, R14, 0x1, -R3.reuse ;  /* 0x000000010e0e9824 */ /* 0x100fe200078e0a03 */
[----:B------:R-:W-:Y:S02]  /*7290*/  IABS R12, R0 ;  /* 0x00000000000c7213 */ /* 0x000fe40000000000 */
[----:B------:R-:W-:Y:S01]  /*72a0*/  IABS R7, R8 ;  /* 0x0000000800077213 */ /* 0x000fe20000000000 */
[----:B------:R-:W-:Y:S01]  /*72b0*/  STL [R1+0x514], R16 ;  /* 0x0005141001007387 */ /* 0x000fe20000100800 */
[----:B------:R-:W-:Y:S01]  /*72c0*/  ISETP.GT.U32.AND P1, PT, R3, R14, PT ;  /* 0x0000000e0300720c */ /* 0x000fe20003f24070 */
        /* <DEDUP_REMOVED lines=10> */
[C---:B------:R-:W-:Y:S02]  /*7370*/  IMAD R12, R3.reuse, R13, R12 ;  /* 0x0000000d030c7224 */ /* 0x040fe400078e020c */
[----:B------:R-:W-:Y:S02]  /*7380*/  IMAD R7, R3, R0, R7 ;  /* 0x0000000003077224 */ /* 0x000fe400078e0207 */
[--C-:B------:R-:W-:Y:S01]  /*7390*/  @!P5 IMAD.IADD R9, R9, 0x1, -R3.reuse ;  /* 0x000000010909d824 */ /* 0x100fe200078e0a03 */
[----:B------:R-:W-:Y:S01]  /*73a0*/  ISETP.GT.U32.AND P5, PT, R3, R12, PT ;  /* 0x0000000c0300720c */ /* 0x000fe20003fa4070 */
[----:B------:R-:W-:Y:S01]  /*73b0*/  @!P1 IMAD.IADD R14, R14, 0x1, -R3 ;  /* 0x000000010e0e9824 */ /* 0x000fe200078e0a03 */
[----:B------:R-:W-:Y:S01]  /*73c0*/  ISETP.GE.AND P1, PT, R6, RZ, PT ;  /* 0x000000ff0600720c */ /* 0x000fe20003f26270 */
[----:B------:R-:W-:-:S02]  /*73d0*/  VIADD R6, R5, 0x17a ;  /* 0x0000017a05067836 */ /* 0x000fc40000000000 */
[----:B------:R-:W-:Y:S01]  /*73e0*/  @!P6 IMAD.IADD R10, R10, 0x1, -R3 ;  /* 0x000000010a0ae824 */ /* 0x000fe200078e0a03 */
[----:B------:R-:W-:Y:S01]  /*73f0*/  ISETP.GT.U32.AND P6, PT, R3, R7, PT ;  /* 0x000000070300720c */ /* 0x000fe20003fc4070 */
[----:B------:R-:W-:Y:S01]  /*7400*/  IMAD.MOV.U32 R15, RZ, RZ, R14 ;  /* 0x000000ffff0f7224 */ /* 0x000fe200078e000e */
[----:B------:R-:W-:Y:S01]  /*7410*/  IABS R11, R6 ;  /* 0x00000006000b7213 */ /* 0x000fe20000000000 */
[----:B------:R-:W-:Y:S02]  /*7420*/  VIADD R14, R5, 0x179 ;  /* 0x00000179050e7836 */ /* 0x000fe40000000000 */
[----:B------:R-:W-:Y:S01]  /*7430*/  @!P0 IMAD.MOV R15, RZ, RZ, -R15 ;  /* 0x000000ffff0f8224 */ /* 0x000fe200078e0a0f */
[----:B------:R-:W-:Y:S01]  /*7440*/  ISETP.GE.AND P0, PT, R8, RZ, PT ;  /* 0x000000ff0800720c */ /* 0x000fe20003f06270 */
[----:B------:R-:W-:Y:S01]  /*7450*/  IMAD.HI.U32 R8, R2, R11, RZ ;  /* 0x0000000b02087227 */ /* 0x000fe200078e00ff */
[----:B0-----:R-:W-:Y:S02]  /*7460*/  IABS R17, R14 ;  /* 0x0000000e00117213 */ /* 0x001fe40000000000 */
[----:B------:R0:W-:Y:S01]  /*7470*/  STL [R1+0x518], R15 ;  /* 0x0005180f01007387 */ /* 0x0001e20000100800 */
[----:B------:R-:W-:-:S02]  /*7480*/  @!P5 IMAD.IADD R12, R12, 0x1, -R3 ;  /* 0x000000010c0cd824 */ /* 0x000fc400078e0a03 */
[----:B------:R-:W-:Y:S02]  /*7490*/  IMAD.MOV R8, RZ, RZ, -R8 ;  /* 0x000000ffff087224 */ /* 0x000fe400078e0a08 */
[----:B------:R-:W-:Y:S01]  /*74a0*/  @!P6 IMAD.IADD R7, R7, 0x1, -R3 ;  /* 0x000000010707e824 */ /* 0x000fe200078e0a03 */
[----:B------:R-:W-:Y:S01]  /*74b0*/  ISETP.GT.U32.AND P6, PT, R3, R12, PT ;  /* 0x0000000c0300720c */ /* 0x000fe20003fc4070 */
[----:B------:R-:W-:Y:S02]  /*74c0*/  VIADD R0, R5, 0x177 ;  /* 0x0000017705007836 */ /* 0x000fe40000000000 */
[----:B------:R-:W-:-:S03]  /*74d0*/  IMAD.HI.U32 R20, R2, R17, RZ ;  /* 0x0000001102147227 */ /* 0x000fc600078e00ff */
[----:B------:R-:W-:Y:S01]  /*74e0*/  IABS R13, R0 ;  /* 0x00000000000d7213 */ /* 0x000fe20000000000 */
[----:B0-----:R-:W-:Y:S02]  /*74f0*/  VIADD R15, R5, 0x178 ;  /* 0x00000178050f7836 */ /* 0x001fe40000000000 */
[C---:B------:R-:W-:Y:S02]  /*7500*/  IMAD R11, R3.reuse, R8, R11 ;  /* 0x00000008030b7224 */ /* 0x040fe400078e020b */
[----:B------:R-:W-:Y:S01]  /*7510*/  IMAD.MOV R20, RZ, RZ, -R20 ;  /* 0x000000ffff147224 */ /* 0x000fe200078e0a14 */
[----:B------:R-:W-:Y:S01]  /*7520*/  IABS R16, R15 ;  /* 0x0000000f00107213 */ /* 0x000fe20000000000 */
[----:B------:R-:W-:Y:S01]  /*7530*/  @!P4 IMAD.MOV R19, RZ, RZ, -R19 ;  /* 0x000000ffff13c224 */ /* 0x000fe200078e0a13 */
[C---:B------:R-:W-:Y:S01]  /*7540*/  ISETP.GT.U32.AND P5, PT, R3.reuse, R11, PT ;  /* 0x0000000b0300720c */ /* 0x040fe20003fa4070 */
[----:B------:R-:W-:Y:S01]  /*7550*/  IMAD.MOV.U32 R21, RZ, RZ, R9 ;  /* 0x000000ffff157224 */ /* 0x000fe200078e0009 */
[----:B------:R-:W-:Y:S01]  /*7560*/  ISETP.GE.AND P4, PT, R6, RZ, PT ;  /* 0x000000ff0600720c */ /* 0x000fe20003f86270 */
[----:B------:R-:W-:Y:S01]  /*7570*/  IMAD.HI.U32 R18, R2, R16, RZ ;  /* 0x0000001002127227 */ /* 0x000fe200078e00ff */
[----:B------:R0:W-:Y:S03]  /*7580*/  STL [R1+0x528], R19 ;  /* 0x0005281301007387 */ /* 0x0001e60000100800 */
[----:B------:R-:W-:-:S02]  /*7590*/  IMAD R6, R3, R20, R17 ;  /* 0x0000001403067224 */ /* 0x000fc400078e0211 */
[----:B------:R-:W-:Y:S02]  /*75a0*/  IMAD.MOV R18, RZ, RZ, -R18 ;  /* 0x000000ffff127224 */ /* 0x000fe400078e0a12 */
[----:B------:R-:W-:Y:S01]  /*75b0*/  @!P6 IMAD.IADD R12, R12, 0x1, -R3 ;  /* 0x000000010c0ce824 */ /* 0x000fe200078e0a03 */
[C---:B------:R-:W-:Y:S01]  /*75c0*/  ISETP.GT.U32.AND P6, PT, R3.reuse, R6, PT ;  /* 0x000000060300720c */ /* 0x040fe20003fc4070 */
[----:B------:R-:W-:Y:S01]  /*75d0*/  @!P3 IMAD.MOV R21, RZ, RZ, -R21 ;  /* 0x000000ffff15b224 */ /* 0x000fe200078e0a15 */
[C---:B------:R-:W-:Y:S01]  /*75e0*/  ISETP.GT.U32.AND P3, PT, R3.reuse, R7, PT ;  /* 0x000000070300720c */ /* 0x040fe20003f64070 */
[----:B0-----:R-:W-:Y:S02]  /*75f0*/  IMAD.MOV.U32 R19, RZ, RZ, R13 ;  /* 0x000000ffff137224 */ /* 0x001fe400078e000d */
[----:B------:R-:W-:Y:S01]  /*7600*/  IMAD R13, R3, R18, R16 ;  /* 0x00000012030d7224 */ /* 0x000fe200078e0210 */
[----:B------:R0:W-:Y:S01]  /*7610*/  STL [R1+0x52c], R21 ;  /* 0x00052c1501007387 */ /* 0x0001e20000100800 */
[----:B------:R-:W-:-:S04]  /*7620*/  IMAD.HI.U32 R9, R2, R19, RZ ;  /* 0x0000001302097227 */ /* 0x000fc800078e00ff */
[----:B------:R-:W-:Y:S02]  /*7630*/  IMAD.MOV.U32 R16, RZ, RZ, R12 ;  /* 0x000000ffff107224 */ /* 0x000fe400078e000c */
[----:B------:R-:W-:Y:S02]  /*7640*/  IMAD.MOV R9, RZ, RZ, -R9 ;  /* 0x000000ffff097224 */ /* 0x000fe400078e0a09 */
[----:B------:R-:W-:Y:S02]  /*7650*/  @!P5 IMAD.IADD R11, R11, 0x1, -R3 ;  /* 0x000000010b0bd824 */ /* 0x000fe400078e0a03 */
[----:B------:R-:W-:Y:S01]  /*7660*/  @!P2 IMAD.MOV R16, RZ, RZ, -R16 ;  /* 0x000000ffff10a224 */ /* 0x000fe200078e0a10 */
[----:B------:R-:W-:Y:S01]  /*7670*/  ISETP.GT.U32.AND P2, PT, R3, R13, PT ;  /* 0x0000000d0300720c */ /* 0x000fe20003f44070 */
[----:B------:R-:W-:Y:S01]  /*7680*/  VIADD R8, R5, 0x176 ;  /* 0x0000017605087836 */ /* 0x000fe20000000000 */
[C---:B------:R-:W-:Y:S01]  /*7690*/  ISETP.GT.U32.AND P5, PT, R3.reuse, R11, PT ;  /* 0x0000000b0300720c */ /* 0x040fe20003fa4070 */
[----:B------:R-:W-:-:S02]  /*76a0*/  IMAD R9, R3, R9, R19 ;  /* 0x0000000903097224 */ /* 0x000fc400078e0213 */
[--C-:B------:R-:W-:Y:S01]  /*76b0*/  @!P6 IMAD.IADD R6, R6, 0x1, -R3.reuse ;  /* 0x000000010606e824 */ /* 0x100fe200078e0a03 */
[----:B------:R-:W-:Y:S01]  /*76c0*/  IABS R17, R8 ;  /* 0x0000000800117213 */ /* 0x000fe20000000000 */
[----:B------:R-:W-:Y:S01]  /*76d0*/  @!P3 IMAD.IADD R7, R7, 0x1, -R3 ;  /* 0x000000010707b824 */ /* 0x000fe200078e0a03 */
[----:B------:R-:W-:Y:S01]  /*76e0*/  ISETP.GT.U32.AND P6, PT, R3, R9, PT ;  /* 0x000000090300720c */ /* 0x000fe20003fc4070 */
[----:B------:R-:W-:Y:S01]  /*76f0*/  IMAD.MOV.U32 R18, RZ, RZ, R10 ;  /* 0x000000ffff127224 */ /* 0x000fe200078e000a */
[----:B------:R-:W-:Y:S01]  /*7700*/  ISETP.GE.AND P3, PT, R15, RZ, PT ;  /* 0x000000ff0f00720c */ /* 0x000fe20003f66270 */
[----:B------:R-:W-:-:S04]  /*7710*/  IMAD.HI.U32 R10, R2, R17, RZ ;  /* 0x00000011020a7227 */ /* 0x000fc800078e00ff */
[----:B------:R-:W-:Y:S02]  /*7720*/  IMAD.MOV.U32 R12, RZ, RZ, R7 ;  /* 0x000000ffff0c7224 */ /* 0x000fe400078e0007 */
[--C-:B------:R-:W-:Y:S01]  /*7730*/  @!P2 IMAD.IADD R13, R13, 0x1, -R3.reuse ;  /* 0x000000010d0da824 */ /* 0x100fe200078e0a03 */
[----:B------:R-:W-:Y:S01]  /*7740*/  ISETP.GT.U32.AND P2, PT, R3, R6, PT ;  /* 0x000000060300720c */ /* 0x000fe20003f44070 */
[----:B------:R-:W-:Y:S02]  /*7750*/  IMAD.MOV R10, RZ, RZ, -R10 ;  /* 0x000000ffff0a7224 */ /* 0x000fe400078e0a0a */
[----:B------:R-:W-:Y:S02]  /*7760*/  VIADD R15, R5, 0x175 ;  /* 0x00000175050f7836 */ /* 0x000fe40000000000 */
[----:B------:R-:W-:Y:S01]  /*7770*/  @!P5 IMAD.IADD R11, R11, 0x1, -R3 ;  /* 0x000000010b0bd824 */ /* 0x000fe200078e0a03 */
[----:B------:R-:W-:Y:S01]  /*7780*/  ISETP.GE.AND P5, PT, R0, RZ, PT ;  /* 0x000000ff0000720c */ /* 0x000fe20003fa6270 */
[----:B------:R-:W-:Y:S01]  /*7790*/  @!P0 IMAD.MOV R12, RZ, RZ, -R12 ;  /* 0x000000ffff0c8224 */ /* 0x000fe200078e0a0c */
[C---:B------:R-:W-:Y:S01]  /*77a0*/  ISETP.GT.U32.AND P0, PT, R3.reuse, R13, PT ;  /* 0x0000000d0300720c */ /* 0x040fe20003f04070 */
[----:B------:R-:W-:Y:S01]  /*77b0*/  IMAD R0, R3, R10, R17 ;  /* 0x0000000a03007224 */ /* 0x000fe200078e0211 */
[----:B------:R-:W-:Y:S01]  /*77c0*/  IABS R17, R15 ;  /* 0x0000000f00117213 */ /* 0x000fe20000000000 */
[----:B------:R-:W-:-:S02]  /*77d0*/  @!P6 IMAD.IADD R9, R9, 0x1, -R3 ;  /* 0x000000010909e824 */ /* 0x000fc400078e0a03 */
[----:B------:R-:W-:Y:S01]  /*77e0*/  @!P2 IMAD.IADD R6, R6, 0x1, -R3 ;  /* 0x000000010606a824 */ /* 0x000fe200078e0a03 */
[C---:B------:R-:W-:Y:S01]  /*77f0*/  ISETP.GT.U32.AND P2, PT, R3.reuse, R0, PT ;  /* 0x000000000300720c */ /* 0x040fe20003f44070 */
[----:B------:R-:W-:Y:S01]  /*7800*/  IMAD.HI.U32 R19, R2, R17, RZ ;  /* 0x0000001102137227 */ /* 0x000fe200078e00ff */
[----:B------:R-:W-:-:S03]  /*7810*/  ISETP.GT.U32.AND P6, PT, R3, R9, PT ;  /* 0x000000090300720c */ /* 0x000fc60003fc4070 */
[----:B------:R-:W-:Y:S02]  /*7820*/  IMAD.MOV R19, RZ, RZ, -R19 ;  /* 0x000000ffff137224 */ /* 0x000fe400078e0a13 */
[----:B------:R-:W-:Y:S01]  /*7830*/  @!P0 IMAD.IADD R13, R13, 0x1, -R3 ;  /* 0x000000010d0d8824 */ /* 0x000fe200078e0a03 */
[----:B------:R-:W-:Y:S01]  /*7840*/  ISETP.GE.AND P0, PT, R8, RZ, PT ;  /* 0x000000ff0800720c */ /* 0x000fe20003f06270 */
[----:B------:R-:W-:Y:S02]  /*7850*/  IMAD R8, R3, R19, R17 ;  /* 0x0000001303087224 */ /* 0x000fe400078e0211 */
[----:B------:R-:W-:Y:S01]  /*7860*/  @!P1 IMAD.MOV R18, RZ, RZ, -R18 ;  /* 0x000000ffff129224 */ /* 0x000fe200078e0a12 */
[----:B------:R-:W-:Y:S01]  /*7870*/  ISETP.GE.AND P1, PT, R14, RZ, PT ;  /* 0x000000ff0e00720c */ /* 0x000fe20003f26270 */
[----:B------:R-:W-:Y:S02]  /*7880*/  VIADD R14, R5, 0x174 ;  /* 0x00000174050e7836 */ /* 0x000fe40000000000 */
[--C-:B------:R-:W-:Y:S01]  /*7890*/  @!P6 IMAD.IADD R9, R9, 0x1, -R3.reuse ;  /* 0x000000010909e824 */ /* 0x100fe200078e0a03 */
[----:B------:R-:W-:Y:S01]  /*78a0*/  ISETP.GT.U32.AND P6, PT, R3, R8, PT ;  /* 0x000000080300720c */ /* 0x000fe20003fc4070 */
[----:B------:R1:W-:Y:S01]  /*78b0*/  STL [R1+0x530], R18 ;  /* 0x0005301201007387 */ /* 0x0003e20000100800 */
[----:B------:R-:W-:Y:S01]  /*78c0*/  @!P2 IMAD.IADD R0, R0, 0x1, -R3 ;  /* 0x000000010000a824 */ /* 0x000fe200078e0a03 */
[----:B------:R-:W-:Y:S01]  /*78d0*/  ISETP.GE.AND P2, PT, R15, RZ, PT ;  /* 0x000000ff0f00720c */ /* 0x000fe20003f46270 */
[----:B------:R-:W-:Y:S01]  /*78e0*/  VIADD R7, R5, 0x172 ;  /* 0x0000017205077836 */ /* 0x000fe20000000000 */
[----:B------:R2:W-:Y:S01]  /*78f0*/  STL [R1+0x538], R16 ;  /* 0x0005381001007387 */ /* 0x0005e20000100800 */
[----:B------:R-:W-:-:S02]  /*7900*/  IMAD.MOV.U32 R22, RZ, RZ, R11 ;  /* 0x000000ffff167224 */ /* 0x000fc400078e000b */
[----:B0-----:R-:W-:Y:S01]  /*7910*/  IMAD.MOV.U32 R21, RZ, RZ, R6 ;  /* 0x000000ffff157224 */ /* 0x001fe200078e0006 */
[----:B------:R0:W-:Y:S01]  /*7920*/  STL [R1+0x53c], R12 ;  /* 0x00053c0c01007387 */ /* 0x0001e20000100800 */
[----:B------:R-:W-:Y:S01]  /*7930*/  IABS R10, R7 ;  /* 0x00000007000a7213 */ /* 0x000fe20000000000 */
[----:B------:R-:W-:Y:S01]  /*7940*/  VIADD R15, R5, 0x171 ;  /* 0x00000171050f7836 */ /* 0x000fe20000000000 */
[----:B-1----:R-:W-:Y:S01]  /*7950*/  IABS R18, R14 ;  /* 0x0000000e00127213 */ /* 0x002fe20000000000 */
[----:B------:R-:W-:Y:S01]  /*7960*/  @!P6 IMAD.IADD R8, R8, 0x1, -R3 ;  /* 0x000000010808e824 */ /* 0x000fe200078e0a03 */
[----:B------:R-:W-:Y:S01]  /*7970*/  ISETP.GT.U32.AND P6, PT, R3, R0, PT ;  /* 0x000000000300720c */ /* 0x000fe20003fc4070 */
[----:B--2---:R-:W-:Y:S01]  /*7980*/  VIADD R16, R5, 0x173 ;  /* 0x0000017305107836 */ /* 0x004fe20000000000 */
[----:B------:R-:W-:Y:S01]  /*7990*/  IABS R11, R15 ;  /* 0x0000000f000b7213 */ /* 0x000fe20000000000 */
[----:B------:R-:W-:-:S03]  /*79a0*/  IMAD.HI.U32 R17, R2, R18, RZ ;  /* 0x0000001202117227 */ /* 0x000fc600078e00ff */
[----:B0-----:R-:W-:Y:S01]  /*79b0*/  IABS R12, R16 ;  /* 0x00000010000c7213 */ /* 0x001fe20000000000 */
[----:B------:R-:W-:Y:S02]  /*79c0*/  IMAD.MOV R17, RZ, RZ, -R17 ;  /* 0x000000ffff117224 */ /* 0x000fe400078e0a11 */
[----:B------:R-:W-:-:S04]  /*79d0*/  IMAD.HI.U32 R19, R2, R10, RZ ;  /* 0x0000000a02137227 */ /* 0x000fc800078e00ff */
[----:B------:R-:W-:-:S04]  /*79e0*/  IMAD.HI.U32 R20, R2, R12, RZ ;  /* 0x0000000c02147227 */ /* 0x000fc800078e00ff */
[----:B------:R-:W-:Y:S02]  /*79f0*/  IMAD.MOV R20, RZ, RZ, -R20 ;  /* 0x000000ffff147224 */ /* 0x000fe400078e0a14 */
[C---:B------:R-:W-:Y:S02]  /*7a00*/  IMAD R17, R3.reuse, R17, R18 ;  /* 0x0000001103117224 */ /* 0x040fe400078e0212 */
[C---:B------:R-:W-:Y:S02]  /*7a10*/  IMAD R12, R3.reuse, R20, R12 ;  /* 0x00000014030c7224 */ /* 0x040fe400078e020c */
[----:B------:R-:W-:Y:S01]  /*7a20*/  @!P4 IMAD.MOV R22, RZ, RZ, -R22 ;  /* 0x000000ffff16c224 */ /* 0x000fe200078e0a16 */
[C---:B------:R-:W-:Y:S01]  /*7a30*/  ISETP.GT.U32.AND P4, PT, R3.reuse, R17, PT ;  /* 0x000000110300720c */ /* 0x040fe20003f84070 */
[----:B------:R-:W-:Y:S01]  /*7a40*/  @!P1 IMAD.MOV R21, RZ, RZ, -R21 ;  /* 0x000000ffff159224 */ /* 0x000fe200078e0a15 */
[C---:B------:R-:W-:Y:S01]  /*7a50*/  ISETP.GT.U32.AND P1, PT, R3.reuse, R8, PT ;  /* 0x000000080300720c */ /* 0x040fe20003f24070 */
[----:B------:R-:W-:Y:S01]  /*7a60*/  IMAD.MOV R19, RZ, RZ, -R19 ;  /* 0x000000ffff137224 */ /* 0x000fe200078e0a13 */
[----:B------:R-:W-:Y:S01]  /*7a70*/  STL [R1+0x540], R22 ;  /* 0x0005401601007387 */ /* 0x000fe20000100800 */
[----:B------:R-:W-:Y:S01]  /*7a80*/  @!P3 IMAD.MOV R13, RZ, RZ, -R13 ;  /* 0x000000ffff0db224 */ /* 0x000fe200078e0a0d */
[C---:B------:R-:W-:Y:S01]  /*7a90*/  ISETP.GT.U32.AND P3, PT, R3.reuse, R12, PT ;  /* 0x0000000c0300720c */ /* 0x040fe20003f64070 */
[----:B------:R-:W-:Y:S01]  /*7aa0*/  @!P6 IMAD.IADD R0, R0, 0x1, -R3 ;  /* 0x000000010000e824 */ /* 0x000fe200078e0a03 */
[----:B------:R-:W-:Y:S01]  /*7ab0*/  STL [R1+0x544], R21 ;  /* 0x0005441501007387 */ /* 0x000fe20000100800 */
[----:B------:R-:W-:-:S02]  /*7ac0*/  IMAD R10, R3, R19, R10 ;  /* 0x00000013030a7224 */ /* 0x000fc400078e020a */
[----:B------:R-:W-:Y:S01]  /*7ad0*/  IMAD.MOV.U32 R19, RZ, RZ, R9 ;  /* 0x000000ffff137224 */ /* 0x000fe200078e0009 */
[----:B------:R0:W-:Y:S01]  /*7ae0*/  STL [R1+0x548], R13 ;  /* 0x0005480d01007387 */ /* 0x0001e20000100800 */
[----:B------:R-:W-:Y:S01]  /*7af0*/  IMAD.HI.U32 R9, R2, R11, RZ ;  /* 0x0000000b02097227 */ /* 0x000fe200078e00ff */
[----:B------:R-:W-:-:S03]  /*7b00*/  ISETP.GT.U32.AND P6, PT, R3, R10, PT ;  /* 0x0000000a0300720c */ /* 0x000fc60003fc4070 */
[----:B------:R-:W-:Y:S01]  /*7b10*/  @!P5 IMAD.MOV R19, RZ, RZ, -R19 ;  /* 0x000000ffff13d224 */ /* 0x000fe200078e0a13 */
[----:B------:R-:W-:Y:S01]  /*7b20*/  ISETP.GE.AND P5, PT, R14, RZ, PT ;  /* 0x000000ff0e00720c */ /* 0x000fe20003fa6270 */
[----:B------:R-:W-:Y:S02]  /*7b30*/  IMAD.MOV R9, RZ, RZ, -R9 ;  /* 0x000000ffff097224 */ /* 0x000fe400078e0a09 */
[--C-:B------:R-:W-:Y:S01]  /*7b40*/  @!P1 IMAD.IADD R8, R8, 0x1, -R3.reuse ;  /* 0x0000000108089824 */ /* 0x100fe200078e0a03 */
[----:B------:R-:W-:Y:S01]  /*7b50*/  STL [R1+0x54c], R19 ;  /* 0x00054c1301007387 */ /* 0x000fe20000100800 */
[----:B0-----:R-:W-:Y:S01]  /*7b60*/  IMAD.MOV.U32 R13, RZ, RZ, R0 ;  /* 0x000000ffff0d7224 */ /* 0x001fe200078e0000 */
[----:B------:R-:W-:Y:S01]  /*7b70*/  ISETP.GE.AND P1, PT, R16, RZ, PT ;  /* 0x000000ff1000720c */ /* 0x000fe20003f26270 */
[----:B------:R-:W-:Y:S01]  /*7b80*/  @!P4 IMAD.IADD R17, R17, 0x1, -R3 ;  /* 0x000000011111c824 */ /* 0x000fe200078e0a03 */
[----:B------:R-:W-:Y:S01]  /*7b90*/  ISETP.GE.AND P4, PT, R7, RZ, PT ;  /* 0x000000ff0700720c */ /* 0x000fe20003f86270 */
[----:B------:R-:W-:-:S02]  /*7ba0*/  @!P0 IMAD.MOV R13, RZ, RZ, -R13 ;  /* 0x000000ffff0d8224 */ /* 0x000fc400078e0a0d */
[C---:B------:R-:W-:Y:S02]  /*7bb0*/  IMAD R11, R3.reuse, R9, R11 ;  /* 0x00000009030b7224 */ /* 0x040fe400078e020b */
[--C-:B------:R-:W-:Y:S01]  /*7bc0*/  @!P3 IMAD.IADD R12, R12, 0x1, -R3.reuse ;  /* 0x000000010c0cb824 */ /* 0x100fe200078e0a03 */
[----:B------:R0:W-:Y:S01]  /*7bd0*/  STL [R1+0x550], R13 ;  /* 0x0005500d01007387 */ /* 0x0001e20000100800 */
[----:B------:R-:W-:Y:S01]  /*7be0*/  ISETP.GT.U32.AND P3, PT, R3, R17, PT ;  /* 0x000000110300720c */ /* 0x000fe20003f64070 */
[----:B------:R-:W-:Y:S02]  /*7bf0*/  VIADD R18, R5, 0x170 ;  /* 0x0000017005127836 */ /* 0x000fe40000000000 */
[----:B------:R-:W-:Y:S01]  /*7c00*/  @!P6 IMAD.IADD R10, R10, 0x1, -R3 ;  /* 0x000000010a0ae824 */ /* 0x000fe200078e0a03 */
[----:B------:R-:W-:Y:S01]  /*7c10*/  ISETP.GT.U32.AND P6, PT, R3, R12, PT ;  /* 0x0000000c0300720c */ /* 0x000fe20003fc4070 */
[----:B------:R-:W-:Y:S01]  /*7c20*/  VIADD R9, R5, 0x16f ;  /* 0x0000016f05097836 */ /* 0x000fe20000000000 */
[----:B------:R-:W-:-:S02]  /*7c30*/  IABS R6, R18 ;  /* 0x0000001200067213 */ /* 0x000fc40000000000 */
[----:B------:R-:W-:Y:S01]  /*7c40*/  ISETP.GT.U32.AND P0, PT, R3, R10, PT ;  /* 0x0000000a0300720c */ /* 0x000fe20003f04070 */
[----:B0-----:R-:W-:Y:S02]  /*7c50*/  IMAD.MOV.U32 R13, RZ, RZ, R8 ;  /* 0x000000ffff0d7224 */ /* 0x001fe400078e0008 */
[----:B------:R-:W-:-:S04]  /*7c60*/  IMAD.HI.U32 R7, R2, R6, RZ ;  /* 0x0000000602077227 */ /* 0x000fc800078e00ff */
[----:B------:R-:W-:Y:S01]  /*7c70*/  @!P2 IMAD.MOV R13, RZ, RZ, -R13 ;  /* 0x000000ffff0da224 */ /* 0x000fe200078e0a0d */
[----:B------:R-:W-:Y:S01]  /*7c80*/  ISETP.GT.U32.AND P2, PT, R3, R11, PT ;  /* 0x0000000b0300720c */ /* 0x000fe20003f44070 */
[----:B------:R-:W-:Y:S01]  /*7c90*/  @!P3 IMAD.IADD R17, R17, 0x1, -R3 ;  /* 0x000000011111b824 */ /* 0x000fe200078e0a03 */
[----:B------:R-:W-:Y:S01]  /*7ca0*/  ISETP.GE.AND P3, PT, R15, RZ, PT ;  /* 0x000000ff0f00720c */ /* 0x000fe20003f66270 */
[----:B------:R-:W-:Y:S01]  /*7cb0*/  IMAD.MOV R7, RZ, RZ, -R7 ;  /* 0x000000ffff077224 */ /* 0x000fe200078e0a07 */
[----:B------:R0:W-:Y:S01]  /*7cc0*/  STL [R1+0x554], R13 ;  /* 0x0005540d01007387 */ /* 0x0001e20000100800 */
[----:B------:R-:W-:Y:S02]  /*7cd0*/  IMAD.MOV.U32 R16, RZ, RZ, R17 ;  /* 0x000000ffff107224 */ /* 0x000fe400078e0011 */
[----:B------:R-:W-:Y:S01]  /*7ce0*/  IMAD R0, R3, R7, R6 ;  /* 0x0000000703007224 */ /* 0x000fe200078e0206 */
[----:B------:R-:W-:Y:S01]  /*7cf0*/  IABS R7, R9 ;  /* 0x0000000900077213 */ /* 0x000fe20000000000 */
[----:B------:R-:W-:-:S02]  /*7d00*/  @!P5 IMAD.MOV R16, RZ, RZ, -R16 ;  /* 0x000000ffff10d224 */ /* 0x000fc400078e0a10 */
[--C-:B------:R-:W-:Y:S01]  /*7d10*/  @!P0 IMAD.IADD R10, R10, 0x1, -R3.reuse ;  /* 0x000000010a0a8824 */ /* 0x100fe200078e0a03 */
[----:B------:R-:W-:Y:S01]  /*7d20*/  ISETP.GE.AND P0, PT, R18, RZ, PT ;  /* 0x000000ff1200720c */ /* 0x000fe20003f06270 */
[--C-:B------:R-:W-:Y:S01]  /*7d30*/  @!P2 IMAD.IADD R11, R11, 0x1, -R3.reuse ;  /* 0x000000010b0ba824 */ /* 0x100fe200078e0a03 */
[----:B------:R-:W-:Y:S01]  /*7d40*/  ISETP.GE.AND P2, PT, R9, RZ, PT ;  /* 0x000000ff0900720c */ /* 0x000fe20003f46270 */
[C---:B0-----:R-:W-:Y:S01]  /*7d50*/  VIADD R13, R5.reuse, 0x16d ;  /* 0x0000016d050d7836 */ /* 0x041fe20000000000 */
[----:B------:R0:W-:Y:S01]  /*7d60*/  STL [R1+0x574], R16 ;  /* 0x0005741001007387 */ /* 0x0001e20000100800 */
[----:B------:R-:W-:Y:S01]  /*7d70*/  VIADD R8, R5, 0x16e ;  /* 0x0000016e05087836 */ /* 0x000fe20000000000 */
[C---:B------:R-:W-:Y:S01]  /*7d80*/  ISETP.GT.U32.AND P5, PT, R3.reuse, R11, PT ;  /* 0x0000000b0300720c */ /* 0x040fe20003fa4070 */
[----:B------:R-:W-:Y:S01]  /*7d90*/  @!P6 IMAD.IADD R12, R12, 0x1, -R3 ;  /* 0x000000010c0ce824 */ /* 0x000fe200078e0a03 */
[----:B------:R-:W-:Y:S01]  /*7da0*/  IABS R9, R13 ;  /* 0x0000000d00097213 */ /* 0x000fe20000000000 */
[----:B------:R-:W-:Y:S01]  /*7db0*/  IMAD.HI.U32 R15, R2, R7, RZ ;  /* 0x00000007020f7227 */ /* 0x000fe200078e00ff */
[----:B------:R-:W-:-:S02]  /*7dc0*/  ISETP.GT.U32.AND P6, PT, R3, R0, PT ;  /* 0x000000000300720c */ /* 0x000fc40003fc4070 */
[----:B------:R-:W-:Y:S01]  /*7dd0*/  IABS R6, R8 ;  /* 0x0000000800067213 */ /* 0x000fe20000000000 */
[----:B------:R-:W-:Y:S02]  /*7de0*/  IMAD.MOV R15, RZ, RZ, -R15 ;  /* 0x000000ffff0f7224 */ /* 0x000fe400078e0a0f */
[----:B0-----:R-:W-:Y:S02]  /*7df0*/  IMAD.MOV.U32 R16, RZ, RZ, R10 ;  /* 0x000000ffff107224 */ /* 0x001fe400078e000a */
[----:B------:R-:W-:-:S04]  /*7e00*/  IMAD.HI.U32 R10, R2, R9, RZ ;  /* 0x00000009020a7227 */ /* 0x000fc800078e00ff */
[----:B------:R-:W-:Y:S01]  /*7e10*/  @!P4 IMAD.MOV R16, RZ, RZ, -R16 ;  /* 0x000000ffff10c224 */ /* 0x000fe200078e0a10 */
[----:B------:R-:W-:Y:S01]  /*7e20*/  ISETP.GE.AND P4, PT, R8, RZ, PT ;  /* 0x000000ff0800720c */ /* 0x000fe20003f86270 */
[----:B------:R-:W-:Y:S02]  /*7e30*/  IMAD.MOV R8, RZ, RZ, -R10 ;  /* 0x000000ffff087224 */ /* 0x000fe400078e0a0a */
[----:B------:R-:W-:Y:S02]  /*7e40*/  @!P5 IMAD.IADD R11, R11, 0x1, -R3 ;  /* 0x000000010b0bd824 */ /* 0x000fe400078e0a03 */
[----:B------:R-:W-:-:S04]  /*7e50*/  IMAD.HI.U32 R14, R2, R6, RZ ;  /* 0x00000006020e7227 */ /* 0x000fc800078e00ff */
[C---:B------:R-:W-:Y:S02]  /*7e60*/  IMAD R7, R3.reuse, R15, R7 ;  /* 0x0000000f03077224 */ /* 0x040fe400078e0207 */
[C---:B------:R-:W-:Y:S02]  /*7e70*/  IMAD R9, R3.reuse, R8, R9 ;  /* 0x0000000803097224 */ /* 0x040fe400078e0209 */
[----:B------:R-:W-:Y:S02]  /*7e80*/  IMAD.MOV.U32 R15, RZ, RZ, R11 ;  /* 0x000000ffff0f7224 */ /* 0x000fe400078e000b */
[----:B------:R-:W-:Y:S02]  /*7e90*/  IMAD.MOV R14, RZ, RZ, -R14 ;  /* 0x000000ffff0e7224 */ /* 0x000fe400078e0a0e */
[----:B------:R-:W-:Y:S02]  /*7ea0*/  @!P6 IMAD.IADD R0, R0, 0x1, -R3 ;  /* 0x000000010000e824 */ /* 0x000fe400078e0a03 */
[----:B------:R-:W-:Y:S01]  /*7eb0*/  @!P1 IMAD.MOV R12, RZ, RZ, -R12 ;  /* 0x000000ffff0c9224 */ /* 0x000fe200078e0a0c */
[C---:B------:R-:W-:Y:S01]  /*7ec0*/  ISETP.GT.U32.AND P1, PT, R3.reuse, R7, PT ;  /* 0x000000070300720c */ /* 0x040fe20003f24070 */
[----:B------:R-:W-:Y:S01]  /*7ed0*/  @!P3 IMAD.MOV R15, RZ, RZ, -R15 ;  /* 0x000000ffff0fb224 */ /* 0x000fe200078e0a0f */
[C---:B------:R-:W-:Y:S01]  /*7ee0*/  ISETP.GT.U32.AND P3, PT, R3.reuse, R9, PT ;  /* 0x000000090300720c */ /* 0x040fe20003f64070 */
[C---:B------:R-:W-:Y:S01]  /*7ef0*/  IMAD R6, R3.reuse, R14, R6 ;  /* 0x0000000e03067224 */ /* 0x040fe200078e0206 */
[----:B------:R-:W-:Y:S01]  /*7f00*/  ISETP.GT.U32.AND P6, PT, R3, R0, PT ;  /* 0x000000000300720c */ /* 0x000fe20003fc4070 */
[----:B------:R0:W-:Y:S01]  /*7f10*/  STL [R1+0x570], R12 ;  /* 0x0005700c01007387 */ /* 0x0001e20000100800 */
[----:B------:R-:W-:-:S02]  /*7f20*/  VIADD R10, R5, 0x16a ;  /* 0x0000016a050a7836 */ /* 0x000fc40000000000 */
[----:B------:R-:W-:Y:S01]  /*7f30*/  ISETP.GT.U32.AND P5, PT, R3, R6, PT ;  /* 0x000000060300720c */ /* 0x000fe20003fa4070 */
[----:B------:R-:W-:Y:S01]  /*7f40*/  STL [R1+0x5b4], R16 ;  /* 0x0005b41001007387 */ /* 0x000fe20000100800 */
[----:B------:R-:W-:Y:S01]  /*7f50*/  VIADD R17, R5, 0x167 ;  /* 0x0000016705117836 */ /* 0x000fe20000000000 */
[----:B------:R-:W-:Y:S02]  /*7f60*/  IABS R8, R10 ;  /* 0x0000000a00087213 */ /* 0x000fe40000000000 */
[--C-:B------:R-:W-:Y:S01]  /*7f70*/  @!P1 IMAD.IADD R7, R7, 0x1, -R3.reuse ;  /* 0x0000000107079824 */ /* 0x100fe200078e0a03 */
[----:B------:R1:W-:Y:S01]  /*7f80*/  STL [R1+0x5bc], R15 ;  /* 0x0005bc0f01007387 */ /* 0x0003e20000100800 */
[----:B0-----:R-:W-:Y:S02]  /*7f90*/  VIADD R12, R5, 0x16b ;  /* 0x0000016b050c7836 */ /* 0x001fe40000000000 */
[--C-:B------:R-:W-:Y:S01]  /*7fa0*/  @!P3 IMAD.IADD R9, R9, 0x1, -R3.reuse ;  /* 0x000000010909b824 */ /* 0x100fe200078e0a03 */
[----:B------:R-:W-:Y:S01]  /*7fb0*/  ISETP.GT.U32.AND P1, PT, R3, R7, PT ;  /* 0x000000070300720c */ /* 0x000fe20003f24070 */
[--C-:B------:R-:W-:Y:S01]  /*7fc0*/  @!P6 IMAD.IADD R0, R0, 0x1, -R3.reuse ;  /* 0x000000010000e824 */ /* 0x100fe200078e0a03 */
[----:B------:R-:W-:Y:S01]  /*7fd0*/  IABS R21, R12 ;  /* 0x0000000c00157213 */ /* 0x000fe20000000000 */
[----:B------:R-:W-:Y:S01]  /*7fe0*/  @!P5 IMAD.IADD R6, R6, 0x1, -R3 ;  /* 0x000000010606d824 */ /* 0x000fe200078e0a03 */
[----:B------:R-:W-:Y:S01]  /*7ff0*/  ISETP.GE.AND P6, PT, R13, RZ, PT ;  /* 0x000000ff0d00720c */ /* 0x000fe20003fc6270 */
[----:B------:R-:W-:Y:S01]  /*8000*/  VIADD R13, R5, 0x16c ;  /* 0x0000016c050d7836 */ /* 0x000fe20000000000 */
[C---:B------:R-:W-:Y:S01]  /*8010*/  ISETP.GT.U32.AND P3, PT, R3.reuse, R9, PT ;  /* 0x000000090300720c */ /* 0x040fe20003f64070 */
[----:B------:R-:W-:Y:S01]  /*8020*/  IMAD.HI.U32 R11, R2, R21, RZ ;  /* 0x00000015020b7227 */ /* 0x000fe200078e00ff */
[----:B------:R-:W-:-:S02]  /*8030*/  ISETP.GT.U32.AND P5, PT, R3, R6, PT ;  /* 0x000000060300720c */ /* 0x000fc40003fa4070 */
[----:B------:R-:W-:Y:S01]  /*8040*/  IABS R20, R13 ;  /* 0x0000000d00147213 */ /* 0x000fe20000000000 */
[----:B------:R-:W-:Y:S02]  /*8050*/  IMAD.MOV.U32 R14, RZ, RZ, R0 ;  /* 0x000000ffff0e7224 */ /* 0x000fe400078e0000 */
        /* <DEDUP_REMOVED lines=14> */
[----:B-1----:R-:W-:Y:S02]  /*8140*/  IMAD.MOV.U32 R15, RZ, RZ, R7 ;  /* 0x000000ffff0f7224 */ /* 0x002fe400078e0007 */
[----:B------:R-:W-:-:S04]  /*8150*/  IMAD.HI.U32 R0, R2, R8, RZ ;  /* 0x0000000802007227 */ /* 0x000fc800078e00ff */
[----:B------:R-:W-:Y:S02]  /*8160*/  VIADD R13, R5, 0x169 ;  /* 0x00000169050d7836 */ /* 0x000fe40000000000 */
[----:B0-----:R-:W-:Y:S01]  /*8170*/  IMAD.MOV.U32 R14, RZ, RZ, R6 ;  /* 0x000000ffff0e7224 */ /* 0x001fe200078e0006 */
[----:B------:R-:W-:Y:S01]  /*8180*/  IABS R6, R17 ;  /* 0x0000001100067213 */ /* 0x000fe20000000000 */
[----:B------:R-:W-:Y:S01]  /*8190*/  @!P2 IMAD.MOV R15, RZ, RZ, -R15 ;  /* 0x000000ffff0fa224 */ /* 0x000fe200078e0a0f */
[----:B------:R-:W-:Y:S01]  /*81a0*/  ISETP.GT.U32.AND P2, PT, R3, R20, PT ;  /* 0x000000140300720c */ /* 0x000fe20003f44070 */
[----:B------:R-:W-:Y:S02]  /*81b0*/  IMAD.MOV R0, RZ, RZ, -R0 ;  /* 0x000000ffff007224 */ /* 0x000fe400078e0a00 */
[----:B------:R-:W-:Y:S01]  /*81c0*/  VIADD R12, R5, 0x168 ;  /* 0x00000168050c7836 */ /* 0x000fe20000000000 */
[----:B------:R-:W-:Y:S01]  /*81d0*/  STL [R1+0x5c8], R15 ;  /* 0x0005c80f01007387 */ /* 0x000fe20000100800 */
[----:B------:R-:W-:Y:S01]  /*81e0*/  @!P4 IMAD.MOV R14, RZ, RZ, -R14 ;  /* 0x000000ffff0ec224 */ /* 0x000fe200078e0a0e */
[----:B------:R-:W-:Y:S01]  /*81f0*/  ISETP.GE.AND P4, PT, R13, RZ, PT ;  /* 0x000000ff0d00720c */ /* 0x000fe20003f86270 */
[----:B------:R-:W-:Y:S01]  /*8200*/  @!P3 IMAD.IADD R21, R21, 0x1, -R3 ;  /* 0x000000011515b824 */ /* 0x000fe200078e0a03 */
[----:B------:R-:W-:Y:S01]  /*8210*/  IABS R13, R13 ;  /* 0x0000000d000d7213 */ /* 0x000fe20000000000 */
[C---:B------:R-:W-:Y:S01]  /*8220*/  IMAD R0, R3.reuse, R0, R8 ;  /* 0x0000000003007224 */ /* 0x040fe200078e0208 */
[----:B------:R-:W-:Y:S01]  /*8230*/  IABS R11, R12 ;  /* 0x0000000c000b7213 */ /* 0x000fe20000000000 */
[----:B------:R-:W-:Y:S01]  /*8240*/  IMAD.MOV.U32 R18, RZ, RZ, R9 ;  /* 0x000000ffff127224 */ /* 0x000fe200078e0009 */
[----:B------:R0:W-:Y:S01]  /*8250*/  STL [R1+0x618], R14 ;  /* 0x0006180e01007387 */ /* 0x0001e20000100800 */
[----:B------:R-:W-:Y:S01]  /*8260*/  ISETP.GT.U32.AND P3, PT, R3, R21, PT ;  /* 0x000000150300720c */ /* 0x000fe20003f64070 */
[----:B------:R-:W-:-:S02]  /*8270*/  @!P2 IMAD.IADD R20, R20, 0x1, -R3 ;  /* 0x000000011414a824 */ /* 0x000fc400078e0a03 */
[----:B------:R-:W-:Y:S01]  /*8280*/  @!P6 IMAD.MOV R18, RZ, RZ, -R18 ;  /* 0x000000ffff12e224 */ /* 0x000fe200078e0a12 */
[C---:B------:R-:W-:Y:S01]  /*8290*/  ISETP.GT.U32.AND P6, PT, R3.reuse, R0, PT ;  /* 0x000000000300720c */ /* 0x040fe20003fc4070 */
[C---:B------:R-:W-:Y:S01]  /*82a0*/  IMAD.HI.U32 R10, R2.reuse, R11, RZ ;  /* 0x0000000b020a7227 */ /* 0x040fe200078e00ff */
[----:B------:R-:W-:Y:S02]  /*82b0*/  ISETP.GT.U32.AND P2, PT, R3, R20, PT ;  /* 0x000000140300720c */ /* 0x000fe40003f44070 */
[----:B------:R1:W-:Y:S01]  /*82c0*/  STL [R1+0x5d4], R18 ;  /* 0x0005d41201007387 */ /* 0x0003e20000100800 */
[----:B0-----:R-:W-:-:S04]  /*82d0*/  IMAD.HI.U32 R14, R2, R13, RZ ;  /* 0x0000000d020e7227 */ /* 0x001fc800078e00ff */
[----:B------:R-:W-:Y:S02]  /*82e0*/  IMAD.MOV R14, RZ, RZ, -R14 ;  /* 0x000000ffff0e7224 */ /* 0x000fe400078e0a0e */
        /* <DEDUP_REMOVED lines=8> */
[----:B------:R-:W-:Y:S02]  /*8370*/  IMAD.MOV R9, RZ, RZ, -R15 ;  /* 0x000000ffff097224 */ /* 0x000fe400078e0a0f */
[----:B------:R-:W-:Y:S02]  /*8380*/  VIADD R8, R5, 0x166 ;  /* 0x0000016605087836 */ /* 0x000fe40000000000 */
[----:B------:R-:W-:Y:S02]  /*8390*/  IMAD R6, R3, R9, R6 ;  /* 0x0000000903067224 */ /* 0x000fe400078e0206 */
[----:B------:R-:W-:Y:S01]  /*83a0*/  @!P2 IMAD.IADD R20, R20, 0x1, -R3 ;  /* 0x000000011414a824 */ /* 0x000fe200078e0a03 */
[----:B------:R-:W-:Y:S01]  /*83b0*/  ISETP.GE.AND P2, PT, R12, RZ, PT ;  /* 0x000000ff0c00720c */ /* 0x000fe20003f46270 */
[C---:B------:R-:W-:Y:S01]  /*83c0*/  VIADD R9, R5.reuse, 0x165 ;  /* 0x0000016505097836 */ /* 0x040fe20000000000 */
[----:B------:R-:W-:Y:S01]  /*83d0*/  IABS R16, R8 ;  /* 0x0000000800107213 */ /* 0x000fe20000000000 */
[----:B------:R-:W-:-:S02]  /*83e0*/  VIADD R12, R5, 0x164 ;  /* 0x00000164050c7836 */ /* 0x000fc40000000000 */
[--C-:B------:R-:W-:Y:S01]  /*83f0*/  @!P3 IMAD.IADD R13, R13, 0x1, -R3.reuse ;  /* 0x000000010d0db824 */ /* 0x100fe200078e0a03 */
[----:B------:R-:W-:Y:S01]  /*8400*/  IABS R15, R9 ;  /* 0x00000009000f7213 */ /* 0x000fe20000000000 */
[----:B------:R-:W-:Y:S01]  /*8410*/  IMAD.MOV.U32 R23, RZ, RZ, R20 ;  /* 0x000000ffff177224 */ /* 0x000fe200078e0014 */
[----:B-1----:R-:W-:Y:S01]  /*8420*/  IABS R18, R12 ;  /* 0x0000000c00127213 */ /* 0x002fe20000000000 */
[----:B------:R-:W-:Y:S01]  /*8430*/  @!P6 IMAD.IADD R11, R11, 0x1, -R3 ;  /* 0x000000010b0be824 */ /* 0x000fe200078e0a03 */
[C---:B------:R-:W-:Y:S01]  /*8440*/  ISETP.GT.U32.AND P3, PT, R3.reuse, R0, PT ;  /* 0x000000000300720c */ /* 0x040fe20003f64070 */
[----:B------:R-:W-:Y:S01]  /*8450*/  @!P0 IMAD.MOV R23, RZ, RZ, -R23 ;  /* 0x000000ffff178224 */ /* 0x000fe200078e0a17 */
[C---:B------:R-:W-:Y:S01]  /*8460*/  ISETP.GT.U32.AND P0, PT, R3.reuse, R13, PT ;  /* 0x0000000d0300720c */ /* 0x040fe20003f04070 */
[C---:B------:R-:W-:Y:S01]  /*8470*/  IMAD.HI.U32 R7, R2.reuse, R16, RZ ;  /* 0x0000001002077227 */ /* 0x040fe200078e00ff */
[----:B------:R-:W-:Y:S02]  /*8480*/  ISETP.GT.U32.AND P6, PT, R3, R11, PT ;  /* 0x0000000b0300720c */ /* 0x000fe40003fc4070 */
[----:B------:R-:W-:Y:S01]  /*8490*/  STL [R1+0x5d0], R23 ;  /* 0x0005d01701007387 */ /* 0x000fe20000100800 */
[----:B------:R-:W-:-:S04]  /*84a0*/  IMAD.HI.U32 R22, R2, R15, RZ ;  /* 0x0000000f02167227 */ /* 0x000fc800078e00ff */
[----:B------:R-:W-:Y:S02]  /*84b0*/  IMAD.MOV R7, RZ, RZ, -R7 ;  /* 0x000000ffff077224 */ /* 0x000fe400078e0a07 */
[----:B------:R-:W-:-:S04]  /*84c0*/  IMAD.HI.U32 R20, R2, R18, RZ ;  /* 0x0000001202147227 */ /* 0x000fc800078e00ff */
[----:B------:R-:W-:Y:S02]  /*84d0*/  IMAD.MOV R22, RZ, RZ, -R22 ;  /* 0x000000ffff167224 */ /* 0x000fe400078e0a16 */
[C---:B------:R-:W-:Y:S02]  /*84e0*/  IMAD R16, R3.reuse, R7, R16 ;  /* 0x0000000703107224 */ /* 0x040fe400078e0210 */
[----:B------:R-:W-:Y:S02]  /*84f0*/  IMAD.MOV R20, RZ, RZ, -R20 ;  /* 0x000000ffff147224 */ /* 0x000fe400078e0a14 */
[----:B------:R-:W-:Y:S01]  /*8500*/  @!P1 IMAD.MOV R21, RZ, RZ, -R21 ;  /* 0x000000ffff159224 */ /* 0x000fe200078e0a15 */
[C---:B------:R-:W-:Y:S01]  /*8510*/  ISETP.GT.U32.AND P1, PT, R3.reuse, R6, PT ;  /* 0x000000060300720c */ /* 0x040fe20003f24070 */
[C---:B------:R-:W-:Y:S02]  /*8520*/  IMAD R15, R3.reuse, R22, R15 ;  /* 0x00000016030f7224 */ /* 0x040fe400078e020f */
[----:B------:R-:W-:Y:S01]  /*8530*/  @!P3 IMAD.IADD R0, R0, 0x1, -R3 ;  /* 0x000000010000b824 */ /* 0x000fe200078e0a03 */
[C---:B------:R-:W-:Y:S01]  /*8540*/  ISETP.GT.U32.AND P3, PT, R3.reuse, R16, PT ;  /* 0x000000100300720c */ /* 0x040fe20003f64070 */
[----:B------:R-:W-:Y:S01]  /*8550*/  IMAD R18, R3, R20, R18 ;  /* 0x0000001403127224 */ /* 0x000fe200078e0212 */
[----:B------:R0:W-:Y:S01]  /*8560*/  STL [R1+0x5cc], R21 ;  /* 0x0005cc1501007387 */ /* 0x0001e20000100800 */
[----:B------:R-:W-:-:S02]  /*8570*/  VIADD R14, R5, 0x163 ;  /* 0x00000163050e7836 */ /* 0x000fc40000000000 */
[--C-:B------:R-:W-:Y:S01]  /*8580*/  @!P0 IMAD.IADD R13, R13, 0x1, -R3.reuse ;  /* 0x000000010d0d8824 */ /* 0x100fe200078e0a03 */
[----:B------:R-:W-:Y:S01]  /*8590*/  ISETP.GT.U32.AND P0, PT, R3, R15, PT ;  /* 0x0000000f0300720c */ /* 0x000fe20003f04070 */
[--C-:B------:R-:W-:Y:S01]  /*85a0*/  @!P6 IMAD.IADD R11, R11, 0x1, -R3.reuse ;  /* 0x000000010b0be824 */ /* 0x100fe200078e0a03 */
[----:B------:R-:W-:Y:S01]  /*85b0*/  ISETP.GT.U32.AND P6, PT, R3, R18, PT ;  /* 0x000000120300720c */ /* 0x000fe20003fc4070 */
[----:B------:R-:W-:Y:S01]  /*85c0*/  VIADD R10, R5, 0x162 ;  /* 0x00000162050a7836 */ /* 0x000fe20000000000 */
[----:B------:R-:W-:Y:S01]  /*85d0*/  IABS R19, R14 ;  /* 0x0000000e00137213 */ /* 0x000fe20000000000 */
[--C-:B------:R-:W-:Y:S01]  /*85e0*/  @!P1 IMAD.IADD R6, R6, 0x1, -R3.reuse ;  /* 0x0000000106069824 */ /* 0x100fe200078e0a03 */
[----:B------:R-:W-:Y:S01]  /*85f0*/  ISETP.GE.AND P1, PT, R17, RZ, PT ;  /* 0x000000ff1100720c */ /* 0x000fe20003f26270 */
[----:B------:R-:W-:Y:S01]  /*8600*/  @!P3 IMAD.IADD R16, R16, 0x1, -R3 ;  /* 0x000000011010b824 */ /* 0x000fe200078e0a03 */
[----:B------:R-:W-:Y:S01]  /*8610*/  IABS R7, R10 ;  /* 0x0000000a00077213 */ /* 0x000fe20000000000 */
[----:B0-----:R-:W-:Y:S01]  /*8620*/  IMAD.HI.U32 R21, R2, R19, RZ ;  /* 0x0000001302157227 */ /* 0x001fe200078e00ff */
[----:B------:R-:W-:-:S03]  /*8630*/  ISETP.GE.AND P3, PT, R8, RZ, PT ;  /* 0x000000ff0800720c */ /* 0x000fc60003f66270 */
[----:B------:R-:W-:Y:S02]  /*8640*/  IMAD.MOV R21, RZ, RZ, -R21 ;  /* 0x000000ffff157224 */ /* 0x000fe400078e0a15 */
[----:B------:R-:W-:Y:S01]  /*8650*/  @!P0 IMAD.IADD R15, R15, 0x1, -R3 ;  /* 0x000000010f0f8824 */ /* 0x000fe200078e0a03 */
[C---:B------:R-:W-:Y:S01]  /*8660*/  ISETP.GT.U32.AND P0, PT, R3.reuse, R6, PT ;  /* 0x000000060300720c */ /* 0x040fe20003f04070 */
[----:B------:R-:W-:Y:S02]  /*8670*/  IMAD.MOV.U32 R24, RZ, RZ, R0 ;  /* 0x000000ffff187224 */ /* 0x000fe400078e0000 */
[----:B------:R-:W-:Y:S02]  /*8680*/  IMAD.MOV.U32 R23, RZ, RZ, R13 ;  /* 0x000000ffff177224 */ /* 0x000fe400078e000d */
[----:B------:R-:W-:Y:S01]  /*8690*/  @!P6 IMAD.IADD R18, R18, 0x1, -R3 ;  /* 0x000000011212e824 */ /* 0x000fe200078e0a03 */
[C---:B------:R-:W-:Y:S01]  /*86a0*/  ISETP.GT.U32.AND P6, PT, R3.reuse, R16, PT ;  /* 0x000000100300720c */ /* 0x040fe20003fc4070 */
[----:B------:R-:W-:-:S02]  /*86b0*/  IMAD R19, R3, R21, R19 ;  /* 0x0000001503137224 */ /* 0x000fc400078e0213 */
[----:B------:R-:W-:Y:S01]  /*86c0*/  @!P5 IMAD.MOV R24, RZ, RZ, -R24 ;  /* 0x000000ffff18d224 */ /* 0x000fe200078e0a18 */
[----:B------:R-:W-:Y:S01]  /*86d0*/  ISETP.GT.U32.AND P5, PT, R3, R15, PT ;  /* 0x0000000f0300720c */ /* 0x000fe20003fa4070 */
[----:B------:R-:W-:Y:S02]  /*86e0*/  IMAD.MOV.U32 R13, RZ, RZ, R11 ;  /* 0x000000ffff0d7224 */ /* 0x000fe400078e000b */
[----:B------:R-:W-:Y:S01]  /*86f0*/  IMAD.HI.U32 R22, R2, R7, RZ ;  /* 0x0000000702167227 */ /* 0x000fe200078e00ff */
[----:B------:R-:W-:Y:S03]  /*8700*/  STL [R1+0x5b8], R24 ;  /* 0x0005b81801007387 */ /* 0x000fe60000100800 */
[----:B------:R-:W-:Y:S02]  /*8710*/  VIADD R17, R5, 0x161 ;  /* 0x0000016105117836 */ /* 0x000fe40000000000 */
[----:B------:R-:W-:Y:S01]  /*8720*/  @!P2 IMAD.MOV R13, RZ, RZ, -R13 ;  /* 0x000000ffff0da224 */ /* 0x000fe200078e0a0d */
[----:B------:R-:W-:Y:S01]  /*8730*/  ISETP.GT.U32.AND P2, PT, R3, R19, PT ;  /* 0x000000130300720c */ /* 0x000fe20003f44070 */
[----:B------:R-:W-:Y:S01]  /*8740*/  IMAD.MOV R22, RZ, RZ, -R22 ;  /* 0x000000ffff167224 */ /* 0x000fe200078e0a16 */
[----:B------:R-:W-:Y:S01]  /*8750*/  IABS R11, R17 ;  /* 0x00000011000b7213 */ /* 0x000fe20000000000 */
[----:B------:R-:W-:-:S02]  /*8760*/  VIADD R8, R5, 0x160 ;  /* 0x0000016005087836 */ /* 0x000fc40000000000 */
[C---:B------:R-:W-:Y:S02]  /*8770*/  IMAD R7, R3.reuse, R22, R7 ;  /* 0x0000001603077224 */ /* 0x040fe400078e0207 */
[----:B------:R-:W-:Y:S01]  /*8780*/  @!P4 IMAD.MOV R23, RZ, RZ, -R23 ;  /* 0x000000ffff17c224 */ /* 0x000fe200078e0a17 */
[----:B------:R-:W-:Y:S01]  /*8790*/  ISETP.GT.U32.AND P4, PT, R3, R18, PT ;  /* 0x000000120300720c */ /* 0x000fe20003f84070 */
[----:B------:R-:W-:Y:S01]  /*87a0*/  @!P0 IMAD.IADD R6, R6, 0x1, -R3 ;  /* 0x0000000106068824 */ /* 0x000fe200078e0a03 */
[----:B------:R-:W-:Y:S01]  /*87b0*/  ISETP.GE.AND P0, PT, R9, RZ, PT ;  /* 0x000000ff0900720c */ /* 0x000fe20003f06270 */
[----:B------:R-:W-:Y:S01]  /*87c0*/  IMAD.MOV.U32 R9, RZ, RZ, R11 ;  /* 0x000000ffff097224 */ /* 0x000fe200078e000b */
[----:B------:R-:W-:Y:S01]  /*87d0*/  IABS R0, R8 ;  /* 0x0000000800007213 */ /* 0x000fe20000000000 */
[--C-:B------:R-:W-:Y:S01]  /*87e0*/  @!P6 IMAD.IADD R16, R16, 0x1, -R3.reuse ;  /* 0x000000011010e824 */ /* 0x100fe200078e0a03 */
[----:B------:R-:W-:Y:S01]  /*87f0*/  ISETP.GT.U32.AND P6, PT, R3, R7, PT ;  /* 0x000000070300720c */ /* 0x000fe20003fc4070 */
[--C-:B------:R-:W-:Y:S01]  /*8800*/  @!P5 IMAD.IADD R15, R15, 0x1, -R3.reuse ;  /* 0x000000010f0fd824 */ /* 0x100fe200078e0a03 */
[----:B------:R-:W-:Y:S01]  /*8810*/  ISETP.GE.AND P5, PT, R12, RZ, PT ;  /* 0x000000ff0c00720c */ /* 0x000fe20003fa6270 */
[----:B------:R-:W-:Y:S01]  /*8820*/  IMAD.HI.U32 R12, R2, R9, RZ ;  /* 0x00000009020c7227 */ /* 0x000fe200078e00ff */
[----:B------:R-:W-:Y:S03]  /*8830*/  STL [R1+0x5b0], R23 ;  /* 0x0005b01701007387 */ /* 0x000fe60000100800 */
[----:B------:R-:W-:Y:S01]  /*8840*/  @!P2 IMAD.IADD R19, R19, 0x1, -R3 ;  /* 0x000000011313a824 */ /* 0x000fe200078e0a03 */
[----:B------:R-:W-:Y:S01]  /*8850*/  ISETP.GE.AND P2, PT, R10, RZ, PT ;  /* 0x000000ff0a00720c */ /* 0x000fe20003f46270 */
[----:B------:R-:W-:Y:S01]  /*8860*/  IMAD.HI.U32 R11, R2, R0, RZ ;  /* 0x00000000020b7227 */ /* 0x000fe200078e00ff */
[----:B------:R0:W-:Y:S03]  /*8870*/  STL [R1+0x5ac], R13 ;  /* 0x0005ac0d01007387 */ /* 0x0001e60000100800 */
[----:B------:R-:W-:-:S02]  /*8880*/  IMAD.MOV R10, RZ, RZ, -R12 ;  /* 0x000000ffff0a7224 */ /* 0x000fc400078e0a0c */
[----:B------:R-:W-:Y:S02]  /*8890*/  IMAD.MOV.U32 R20, RZ, RZ, R6 ;  /* 0x000000ffff147224 */ /* 0x000fe400078e0006 */
[----:B------:R-:W-:Y:S01]  /*88a0*/  @!P4 IMAD.IADD R18, R18, 0x1, -R3 ;  /* 0x000000011212c824 */ /* 0x000fe200078e0a03 */
[----:B------:R-:W-:Y:S01]  /*88b0*/  ISETP.GE.AND P4, PT, R14, RZ, PT ;  /* 0x000000ff0e00720c */ /* 0x000fe20003f86270 */
[----:B------:R-:W-:Y:S02]  /*88c0*/  IMAD.MOV R6, RZ, RZ, -R11 ;  /* 0x000000ffff067224 */ /* 0x000fe400078e0a0b */
[C---:B------:R-:W-:Y:S02]  /*88d0*/  IMAD R9, R3.reuse, R10, R9 ;  /* 0x0000000a03097224 */ /* 0x040fe400078e0209 */
[----:B------:R-:W-:Y:S02]  /*88e0*/  IMAD.MOV.U32 R12, RZ, RZ, R15 ;  /* 0x000000ffff0c7224 */ /* 0x000fe400078e000f */
[----:B------:R-:W-:Y:S01]  /*88f0*/  @!P1 IMAD.MOV R20, RZ, RZ, -R20 ;  /* 0x000000ffff149224 */ /* 0x000fe200078e0a14 */
[----:B------:R-:W-:Y:S01]  /*8900*/  ISETP.GT.U32.AND P1, PT, R3, R19, PT ;  /* 0x000000130300720c */ /* 0x000fe20003f24070 */
[----:B0-----:R-:W-:-:S02]  /*8910*/  IMAD.MOV.U32 R13, RZ, RZ, R16 ;  /* 0x000000ffff0d7224 */ /* 0x001fc400078e0010 */
[----:B------:R-:W-:Y:S01]  /*8920*/  @!P6 IMAD.IADD R7, R7, 0x1, -R3 ;  /* 0x000000010707e824 */ /* 0x000fe200078e0a03 */
[----:B------:R-:W-:Y:S01]  /*8930*/  STL [R1+0x5a8], R20 ;  /* 0x0005a81401007387 */ /* 0x000fe20000100800 */
[----:B------:R-:W-:Y:S01]  /*8940*/  IMAD R6, R3, R6, R0 ;  /* 0x0000000603067224 */ /* 0x000fe200078e0200 */
[----:B------:R-:W-:Y:S01]  /*8950*/  ISETP.GE.AND P6, PT, R17, RZ, PT ;  /* 0x000000ff1100720c */ /* 0x000fe20003fc6270 */
[----:B------:R-:W-:Y:S02]  /*8960*/  IMAD.MOV.U32 R11, RZ, RZ, R18 ;  /* 0x000000ffff0b7224 */ /* 0x000fe400078e0012 */
[----:B------:R-:W-:Y:S01]  /*8970*/  @!P0 IMAD.MOV R12, RZ, RZ, -R12 ;  /* 0x000000ffff0c8224 */ /* 0x000fe200078e0a0c */
[C---:B------:R-:W-:Y:S01]  /*8980*/  ISETP.GT.U32.AND P0, PT, R3.reuse, R9, PT ;  /* 0x000000090300720c */ /* 0x040fe20003f04070 */
[----:B------:R-:W-:Y:S01]  /*8990*/  @!P3 IMAD.MOV R13, RZ, RZ, -R13 ;  /* 0x000000ffff0db224 */ /* 0x000fe200078e0a0d */
[C---:B------:R-:W-:Y:S01]  /*89a0*/  ISETP.GT.U32.AND P3, PT, R3.reuse, R7, PT ;  /* 0x000000070300720c */ /* 0x040fe20003f64070 */
[----:B------:R-:W-:Y:S01]  /*89b0*/  @!P5 IMAD.MOV R11, RZ, RZ, -R11 ;  /* 0x000000ffff0bd224 */ /* 0x000fe200078e0a0b */
[----:B------:R-:W-:Y:S01]  /*89c0*/  ISETP.GT.U32.AND P5, PT, R3, R6, PT ;  /* 0x000000060300720c */ /* 0x000fe20003fa4070 */
[C---:B------:R-:W-:Y:S01]  /*89d0*/  VIADD R10, R5.reuse, 0x15e ;  /* 0x0000015e050a7836 */ /* 0x040fe20000000000 */
[----:B------:R-:W-:Y:S01]  /*89e0*/  STL [R1+0x614], R13 ;  /* 0x0006140d01007387 */ /* 0x000fe20000100800 */
[----:B------:R-:W-:-:S02]  /*89f0*/  VIADD R0, R5, 0x15f ;  /* 0x0000015f05007836 */ /* 0x000fc40000000000 */
[--C-:B------:R-:W-:Y:S01]  /*8a00*/  @!P1 IMAD.IADD R19, R19, 0x1, -R3.reuse ;  /* 0x0000000113139824 */ /* 0x100fe200078e0a03 */
[----:B------:R-:W-:Y:S01]  /*8a10*/  ISETP.GE.AND P1, PT, R8, RZ, PT ;  /* 0x000000ff0800720c */ /* 0x000fe20003f26270 */
[----:B------:R-:W-:Y:S01]  /*8a20*/  STL [R1+0x610], R12 ;  /* 0x0006100c01007387 */ /* 0x000fe20000100800 */
[----:B------:R-:W-:Y:S01]  /*8a30*/  IABS R8, R10 ;  /* 0x0000000a00087213 */ /* 0x000fe20000000000 */
[--C-:B------:R-:W-:Y:S01]  /*8a40*/  @!P0 IMAD.IADD R9, R9, 0x1, -R3.reuse ;  /* 0x0000000109098824 */ /* 0x100fe200078e0a03 */
[----:B------:R-:W-:Y:S01]  /*8a50*/  IABS R14, R0 ;  /* 0x00000000000e7213 */ /* 0x000fe20000000000 */
[--C-:B------:R-:W-:Y:S01]  /*8a60*/  @!P3 IMAD.IADD R7, R7, 0x1, -R3.reuse ;  /* 0x000000010707b824 */ /* 0x100fe200078e0a03 */
[----:B------:R-:W-:Y:S01]  /*8a70*/  ISETP.GE.AND P3, PT, R0, RZ, PT ;  /* 0x000000ff0000720c */ /* 0x000fe20003f66270 */
[----:B------:R-:W-:Y:S01]  /*8a80*/  @!P5 IMAD.IADD R6, R6, 0x1, -R3 ;  /* 0x000000010606d824 */ /* 0x000fe200078e0a03 */
[----:B------:R-:W-:Y:S01]  /*8a90*/  ISETP.GT.U32.AND P5, PT, R3, R9, PT ;  /* 0x000000090300720c */ /* 0x000fe20003fa4070 */
[----:B------:R-:W-:Y:S01]  /*8aa0*/  IMAD.MOV.U32 R0, RZ, RZ, R8 ;  /* 0x000000ffff007224 */ /* 0x000fe200078e0008 */
[----:B------:R0:W-:Y:S01]  /*8ab0*/  STL [R1+0x60c], R11 ;  /* 0x00060c0b01007387 */ /* 0x0001e20000100800 */
[----:B------:R-:W-:Y:S01]  /*8ac0*/  IMAD.HI.U32 R8, R2, R14, RZ ;  /* 0x0000000e02087227 */ /* 0x000fe200078e00ff */
[----:B------:R-:W-:-:S03]  /*8ad0*/  ISETP.GE.AND P0, PT, R10, RZ, PT ;  /* 0x000000ff0a00720c */ /* 0x000fc60003f06270 */
[----:B------:R-:W-:Y:S02]  /*8ae0*/  IMAD.MOV R8, RZ, RZ, -R8 ;  /* 0x000000ffff087224 */ /* 0x000fe400078e0a08 */
[----:B------:R-:W-:-:S04]  /*8af0*/  IMAD.HI.U32 R10, R2, R0, RZ ;  /* 0x00000000020a7227 */ /* 0x000fc800078e00ff */
[----:B0-----:R-:W-:Y:S02]  /*8b00*/  IMAD.MOV.U32 R11, RZ, RZ, R19 ;  /* 0x000000ffff0b7224 */ /* 0x001fe400078e0013 */
[C---:B------:R-:W-:Y:S02]  /*8b10*/  IMAD R14, R3.reuse, R8, R14 ;  /* 0x00000008030e7224 */ /* 0x040fe400078e020e */
[----:B------:R-:W-:Y:S01]  /*8b20*/  @!P4 IMAD.MOV R11, RZ, RZ, -R11 ;  /* 0x000000ffff0bc224 */ /* 0x000fe200078e0a0b */
[----:B------:R-:W-:Y:S01]  /*8b30*/  ISETP.GT.U32.AND P4, PT, R3, R6, PT ;  /* 0x000000060300720c */ /* 0x000fe20003f84070 */
[----:B------:R-:W-:Y:S01]  /*8b40*/  @!P5 IMAD.IADD R9, R9, 0x1, -R3 ;  /* 0x000000010909d824 */ /* 0x000fe200078e0a03 */
[----:B------:R-:W-:Y:S01]  /*8b50*/  ISETP.GT.U32.AND P5, PT, R3, R14, PT ;  /* 0x0000000e0300720c */ /* 0x000fe20003fa4070 */
[----:B------:R-:W-:Y:S01]  /*8b60*/  VIADD R13, R5, 0x15d ;  /* 0x0000015d050d7836 */ /* 0x000fe20000000000 */
[----:B------:R0:W-:Y:S01]  /*8b70*/  STL [R1+0x64c], R11 ;  /* 0x00064c0b01007387 */ /* 0x0001e20000100800 */
[----:B------:R-:W-:-:S02]  /*8b80*/  IMAD.MOV.U32 R15, RZ, RZ, R9 ;  /* 0x000000ffff0f7224 */ /* 0x000fc400078e0009 */
[C---:B------:R-:W-:Y:S02]  /*8b90*/  VIADD R12, R5.reuse, 0x15b ;  /* 0x0000015b050c7836 */ /* 0x040fe40000000000 */
[----:B------:R-:W-:Y:S02]  /*8ba0*/  @!P6 IMAD.MOV R15, RZ, RZ, -R15 ;  /* 0x000000ffff0fe224 */ /* 0x000fe400078e0a0f */
[----:B------:R-:W-:Y:S02]  /*8bb0*/  VIADD R19, R5, 0x159 ;  /* 0x0000015905137836 */ /* 0x000fe40000000000 */
[----:B------:R-:W-:Y:S02]  /*8bc0*/  @!P4 IMAD.IADD R6, R6, 0x1, -R3 ;  /* 0x000000010606c824 */ /* 0x000fe400078e0a03 */
[----:B0-----:R-:W-:Y:S02]  /*8bd0*/  IMAD.MOV.U32 R11, RZ, RZ, R7 ;  /* 0x000000ffff0b7224 */ /* 0x001fe400078e0007 */
[----:B------:R-:W-:-:S02]  /*8be0*/  IMAD.MOV R7, RZ, RZ, -R10 ;  /* 0x000000ffff077224 */ /* 0x000fc400078e0a0a */
[----:B------:R-:W-:Y:S01]  /*8bf0*/  @!P2 IMAD.MOV R11, RZ, RZ, -R11 ;  /* 0x000000ffff0ba224 */ /* 0x000fe200078e0a0b */
[----:B------:R-:W-:Y:S01]  /*8c00*/  ISETP.GE.AND P2, PT, R13, RZ, PT ;  /* 0x000000ff0d00720c */ /* 0x000fe20003f46270 */
[----:B------:R-:W-:Y:S01]  /*8c10*/  IMAD R7, R3, R7, R0 ;  /* 0x0000000703077224 */ /* 0x000fe200078e0200 */
[----:B------:R-:W-:Y:S01]  /*8c20*/  IABS R13, R13 ;  /* 0x0000000d000d7213 */ /* 0x000fe20000000000 */
[----:B------:R-:W-:Y:S01]  /*8c30*/  @!P5 IMAD.IADD R14, R14, 0x1, -R3 ;  /* 0x000000010e0ed824 */ /* 0x000fe200078e0a03 */
[----:B------:R0:W-:Y:S01]  /*8c40*/  STL [R1+0x650], R11 ;  /* 0x0006500b01007387 */ /* 0x0001e20000100800 */
[----:B------:R-:W-:Y:S01]  /*8c50*/  VIADD R10, R5, 0x15c ;  /* 0x0000015c050a7836 */ /* 0x000fe20000000000 */
[C---:B------:R-:W-:Y:S01]  /*8c60*/  ISETP.GT.U32.AND P6, PT, R3.reuse, R7, PT ;  /* 0x000000070300720c */ /* 0x040fe20003fc4070 */
[----:B------:R-:W-:Y:S01]  /*8c70*/  IMAD.HI.U32 R8, R2, R13, RZ ;  /* 0x0000000d02087227 */ /* 0x000fe200078e00ff */
[----:B------:R-:W-:Y:S01]  /*8c80*/  ISETP.GT.U32.AND P5, PT, R3, R14, PT ;  /* 0x0000000e0300720c */ /* 0x000fe20003fa4070 */
[----:B------:R-:W-:Y:S01]  /*8c90*/  STL [R1+0x654], R15 ;  /* 0x0006540f01007387 */ /* 0x000fe20000100800 */
[----:B------:R-:W-:Y:S01]  /*8ca0*/  ISETP.GE.AND P4, PT, R10, RZ, PT ;  /* 0x000000ff0a00720c */ /* 0x000fe20003f86270 */
[----:B------:R-:W-:Y:S01]  /*8cb0*/  VIADD R0, R5, 0x15a ;  /* 0x0000015a05007836 */ /* 0x000fe20000000000 */
[----:B------:R-:W-:Y:S01]  /*8cc0*/  IABS R10, R10 ;  /* 0x0000000a000a7213 */ /* 0x000fe20000000000 */
[----:B------:R-:W-:-:S02]  /*8cd0*/  IMAD.MOV R8, RZ, RZ, -R8 ;  /* 0x000000ffff087224 */ /* 0x000fc400078e0a08 */
[----:B0-----:R-:W-:Y:S02]  /*8ce0*/  IMAD.MOV.U32 R11, RZ, RZ, R6 ;  /* 0x000000ffff0b7224 */ /* 0x001fe400078e0006 */
[----:B------:R-:W-:Y:S02]  /*8cf0*/  IMAD R13, R3, R8, R13 ;  /* 0x00000008030d7224 */ /* 0x000fe400078e020d */
[----:B------:R-:W-:Y:S01]  /*8d00*/  @!P1 IMAD.MOV R11, RZ, RZ, -R11 ;  /* 0x000000ffff0b9224 */ /* 0x000fe200078e0a0b */
[----:B------:R-:W-:Y:S01]  /*8d10*/  ISETP.GE.AND P1, PT, R12, RZ, PT ;  /* 0x000000ff0c00720c */ /* 0x000fe20003f26270 */
[--C-:B------:R-:W-:Y:S01]  /*8d20*/  @!P6 IMAD.IADD R7, R7, 0x1, -R3.reuse ;  /* 0x000000010707e824 */ /* 0x100fe200078e0a03 */
[----:B------:R-:W-:Y:S01]  /*8d30*/  IABS R12, R12 ;  /* 0x0000000c000c7213 */ /* 0x000fe20000000000 */
[----:B------:R-:W-:Y:S01]  /*8d40*/  @!P5 IMAD.IADD R14, R14, 0x1, -R3 ;  /* 0x000000010e0ed824 */ /* 0x000fe200078e0a03 */
[----:B------:R0:W-:Y:S01]  /*8d50*/  STL [R1+0x698], R11 ;  /* 0x0006980b01007387 */ /* 0x0001e20000100800 */
[C---:B------:R-:W-:Y:S01]  /*8d60*/  ISETP.GT.U32.AND P5, PT, R3.reuse, R13, PT ;  /* 0x0000000d0300720c */ /* 0x040fe20003fa4070 */
[----:B------:R-:W-:Y:S01]  /*8d70*/  IMAD.HI.U32 R6, R2, R10, RZ ;  /* 0x0000000a02067227 */ /* 0x000fe200078e00ff */
[----:B------:R-:W-:-:S03]  /*8d80*/  ISETP.GT.U32.AND P6, PT, R3, R7, PT ;  /* 0x000000070300720c */ /* 0x000fc60003fc4070 */
[----:B------:R-:W-:Y:S01]  /*8d90*/  IMAD.HI.U32 R8, R2, R12, RZ ;  /* 0x0000000c02087227 */ /* 0x000fe200078e00ff */
[----:B0-----:R-:W-:-:S03]  /*8da0*/  IABS R11, R0 ;  /* 0x00000000000b7213 */ /* 0x001fc60000000000 */
[----:B------:R-:W-:Y:S02]  /*8db0*/  IMAD.MOV R8, RZ, RZ, -R8 ;  /* 0x000000ffff087224 */ /* 0x000fe400078e0a08 */
[----:B------:R-:W-:Y:S02]  /*8dc0*/  IMAD.MOV R6, RZ, RZ, -R6 ;  /* 0x000000ffff067224 */ /* 0x000fe400078e0a06 */
[----:B------:R-:W-:-:S04]  /*8dd0*/  IMAD.HI.U32 R9, R2, R11, RZ ;  /* 0x0000000b02097227 */ /* 0x000fc800078e00ff */
[----:B------:R-:W-:Y:S02]  /*8de0*/  IMAD.MOV R9, RZ, RZ, -R9 ;  /* 0x000000ffff097224 */ /* 0x000fe400078e0a09 */
[C---:B------:R-:W-:Y:S02]  /*8df0*/  IMAD R12, R3.reuse, R8, R12 ;  /* 0x00000008030c7224 */ /* 0x040fe400078e020c */
[C---:B------:R-:W-:Y:S01]  /*8e00*/  IMAD R10, R3.reuse, R6, R10 ;  /* 0x00000006030a7224 */ /* 0x040fe200078e020a */
[----:B------:R-:W-:Y:S01]  /*8e10*/  IABS R6, R19 ;  /* 0x0000001300067213 */ /* 0x000fe20000000000 */
[----:B------:R-:W-:Y:S02]  /*8e20*/  IMAD.MOV.U32 R15, RZ, RZ, R14 ;  /* 0x000000ffff0f7224 */ /* 0x000fe400078e000e */
[----:B------:R-:W-:Y:S02]  /*8e30*/  IMAD R11, R3, R9, R11 ;  /* 0x00000009030b7224 */ /* 0x000fe400078e020b */
[----:B------:R-:W-:Y:S01]  /*8e40*/  @!P6 IMAD.IADD R7, R7, 0x1, -R3 ;  /* 0x000000010707e824 */ /* 0x000fe200078e0a03 */
[C---:B------:R-:W-:Y:S01]  /*8e50*/  ISETP.GT.U32.AND P6, PT, R3.reuse, R12, PT ;  /* 0x0000000c0300720c */ /* 0x040fe20003fc4070 */
[----:B------:R-:W-:Y:S01]  /*8e60*/  @!P3 IMAD.MOV R15, RZ, RZ, -R15 ;  /* 0x000000ffff0fb224 */ /* 0x000fe200078e0a0f */
[----:B------:R-:W-:Y:S01]  /*8e70*/  ISETP.GT.U32.AND P3, PT, R3, R10, PT ;  /* 0x0000000a0300720c */ /* 0x000fe20003f64070 */
[----:B------:R-:W-:Y:S01]  /*8e80*/  @!P5 IMAD.IADD R13, R13, 0x1, -R3 ;  /* 0x000000010d0dd824 */ /* 0x000fe200078e0a03 */
[----:B------:R-:W-:Y:S01]  /*8e90*/  ISETP.GT.U32.AND P5, PT, R3, R11, PT ;  /* 0x0000000b0300720c */ /* 0x000fe20003fa4070 */
[----:B------:R-:W-:Y:S01]  /*8ea0*/  VIADD R16, R5, 0x158 ;  /* 0x0000015805107836 */ /* 0x000fe20000000000 */
[----:B------:R0:W-:Y:S01]  /*8eb0*/  STL [R1+0x664], R15 ;  /* 0x0006640f01007387 */ /* 0x0001e20000100800 */
[----:B------:R-:W-:-:S02]  /*8ec0*/  IMAD.MOV.U32 R14, RZ, RZ, R7 ;  /* 0x000000ffff0e7224 */ /* 0x000fc400078e0007 */
[----:B------:R-:W-:-:S04]  /*8ed0*/  IMAD.HI.U32 R8, R2, R6, RZ ;  /* 0x0000000602087227 */ /* 0x000fc800078e00ff */
[--C-:B------:R-:W-:Y:S02]  /*8ee0*/  @!P6 IMAD.IADD R12, R12, 0x1, -R3.reuse ;  /* 0x000000010c0ce824 */ /* 0x100fe400078e0a03 */
[--C-:B------:R-:W-:Y:S01]  /*8ef0*/  @!P3 IMAD.IADD R10, R10, 0x1, -R3.reuse ;  /* 0x000000010a0ab824 */ /* 0x100fe200078e0a03 */
[----:B0-----:R-:W-:Y:S01]  /*8f00*/  IABS R15, R16 ;  /* 0x00000010000f7213 */ /* 0x001fe20000000000 */
[----:B------:R-:W-:Y:S01]  /*8f10*/  @!P5 IMAD.IADD R11, R11, 0x1, -R3 ;  /* 0x000000010b0bd824 */ /* 0x000fe200078e0a03 */
[C---:B------:R-:W-:Y:S01]  /*8f20*/  ISETP.GT.U32.AND P3, PT, R3.reuse, R13, PT ;  /* 0x0000000d0300720c */ /* 0x040fe20003f64070 */
[----:B------:R-:W-:Y:S01]  /*8f30*/  IMAD.MOV R8, RZ, RZ, -R8 ;  /* 0x000000ffff087224 */ /* 0x000fe200078e0a08 */
[C---:B------:R-:W-:Y:S01]  /*8f40*/  ISETP.GT.U32.AND P5, PT, R3.reuse, R12, PT ;  /* 0x0000000c0300720c */ /* 0x040fe20003fa4070 */
[----:B------:R-:W-:Y:S01]  /*8f50*/  IMAD.HI.U32 R7, R2, R15, RZ ;  /* 0x0000000f02077227 */ /* 0x000fe200078e00ff */
[----:B------:R-:W-:-:S03]  /*8f60*/  ISETP.GT.U32.AND P6, PT, R3, R10, PT ;  /* 0x0000000a0300720c */ /* 0x000fc60003fc4070 */
[----:B------:R-:W-:Y:S02]  /*8f70*/  IMAD.MOV R7, RZ, RZ, -R7 ;  /* 0x000000ffff077224 */ /* 0x000fe400078e0a07 */
[----:B------:R-:W-:Y:S01]  /*8f80*/  @!P0 IMAD.MOV R14, RZ, RZ, -R14 ;  /* 0x000000ffff0e8224 */ /* 0x000fe200078e0a0e */
[C---:B------:R-:W-:Y:S01]  /*8f90*/  ISETP.GT.U32.AND P0, PT, R3.reuse, R11, PT ;  /* 0x0000000b0300720c */ /* 0x040fe20003f04070 */
[C---:B------:R-:W-:Y:S02]  /*8fa0*/  IMAD R6, R3.reuse, R8, R6 ;  /* 0x0000000803067224 */ /* 0x040fe400078e0206 */
[----:B------:R-:W-:Y:S01]  /*8fb0*/  IMAD R15, R3, R7, R15 ;  /* 0x00000007030f7224 */ /* 0x000fe200078e020f */
[----:B------:R0:W-:Y:S01]  /*8fc0*/  STL [R1+0x66c], R14 ;  /* 0x00066c0e01007387 */ /* 0x0001e20000100800 */
        /* <DEDUP_REMOVED lines=57> */
[----:B0-----:R-:W-:Y:S01]  /*9360*/  IMAD.MOV.U32 R21, RZ, RZ, R15 ;  /* 0x000000ffff157224 */ /* 0x001fe200078e000f */
[----:B------:R-:W-:Y:S01]  /*9370*/  IABS R13, R0 ;  /* 0x00000000000d7213 */ /* 0x000fe20000000000 */
[----:B------:R-:W-:Y:S01]  /*9380*/  VIADD R6, R5, 0x151 ;  /* 0x0000015105067836 */ /* 0x000fe20000000000 */
        /* <DEDUP_REMOVED lines=12> */
[----:B------:R-:W-:Y:S01]  /*9450*/  @!P6 IMAD.IADD R18, R18, 0x1, -R3 ;  /* 0x000000011212e824 */ /* 0x000fe200078e0a03 */
[----:B------:R-:W-:Y:S01]  /*9460*/  IABS R10, R6 ;  /* 0x00000006000a7213 */ /* 0x000fe20000000000 */
[----:B------:R-:W-:Y:S01]  /*9470*/  VIADD R9, R5, 0x150 ;  /* 0x0000015005097836 */ /* 0x000fe20000000000 */
[----:B------:R-:W-:Y:S01]  /*9480*/  ISETP.GT.U32.AND P6, PT, R3, R13, PT ;  /* 0x0000000d0300720c */ /* 0x000fe20003fc4070 */
[----:B------:R-:W-:-:S02]  /*9490*/  @!P3 IMAD.MOV R21, RZ, RZ, -R21 ;  /* 0x000000ffff15b224 */ /* 0x000fc400078e0a15 */
[--C-:B------:R-:W-:Y:S01]  /*94a0*/  @!P0 IMAD.IADD R17, R17, 0x1, -R3.reuse ;  /* 0x0000000111118824 */ /* 0x100fe200078e0a03 */
[----:B------:R-:W-:Y:S01]  /*94b0*/  IABS R12, R9 ;  /* 0x00000009000c7213 */ /* 0x000fe20000000000 */
[----:B------:R-:W-:Y:S01]  /*94c0*/  IMAD.HI.U32 R19, R2, R14, RZ ;  /* 0x0000000e02137227 */ /* 0x000fe200078e00ff */
[----:B------:R-:W-:Y:S01]  /*94d0*/  ISETP.GE.AND P0, PT, R0, RZ, PT ;  /* 0x000000ff0000720c */ /* 0x000fe20003f06270 */
[----:B------:R-:W-:Y:S02]  /*94e0*/  STL [R1+0x6cc], R21 ;  /* 0x0006cc1501007387 */ /* 0x000fe40000100800 */
[----:B------:R-:W-:Y:S02]  /*94f0*/  @!P5 IMAD.IADD R7, R7, 0x1, -R3 ;  /* 0x000000010707d824 */ /* 0x000fe400078e0a03 */
[----:B------:R-:W-:-:S03]  /*9500*/  IMAD.HI.U32 R15, R2, R12, RZ ;  /* 0x0000000c020f7227 */ /* 0x000fc600078e00ff */
[----:B------:R-:W-:Y:S01]  /*9510*/  ISETP.GT.U32.AND P3, PT, R3, R7, PT ;  /* 0x000000070300720c */ /* 0x000fe20003f64070 */
[----:B------:R-:W-:Y:S01]  /*9520*/  @!P6 IMAD.IADD R13, R13, 0x1, -R3 ;  /* 0x000000010d0de824 */ /* 0x000fe200078e0a03 */
[----:B------:R-:W-:Y:S01]  /*9530*/  ISETP.GE.AND P6, PT, R8, RZ, PT ;  /* 0x000000ff0800720c */ /* 0x000fe20003fc6270 */
[----:B------:R-:W-:Y:S02]  /*9540*/  IMAD.MOV R15, RZ, RZ, -R15 ;  /* 0x000000ffff0f7224 */ /* 0x000fe400078e0a0f */
        /* <DEDUP_REMOVED lines=141> */
[----:B------:R0:W-:Y:S01]  /*9e20*/  STL [R1+0x778], R17 ;  /* 0x0007781101007387 */ /* 0x0001e20000100800 */
[----:B------:R-:W-:Y:S01]  /*9e30*/  IABS R14, R10 ;  /* 0x0000000a000e7213 */ /* 0x000fe20000000000 */
[----:B------:R-:W-:-:S02]  /*9e40*/  @!P2 IMAD.IADD R0, R0, 0x1, -R3 ;  /* 0x000000010000a824 */ /* 0x000fc400078e0a03 */
[----:B------:R-:W-:Y:S02]  /*9e50*/  IMAD.MOV R15, RZ, RZ, -R15 ;  /* 0x000000ffff0f7224 */ /* 0x000fe400078e0a0f */
[----:B------:R-:W-:Y:S01]  /*9e60*/  IMAD.HI.U32 R16, R2, R12, RZ ;  /* 0x0000000c02107227 */ /* 0x000fe200078e00ff */
[----:B------:R-:W-:-:S03]  /*9e70*/  ISETP.GT.U32.AND P2, PT, R3, R0, PT ;  /* 0x000000000300720c */ /* 0x000fc60003f44070 */
[----:B------:R-:W-:Y:S01]  /*9e80*/  @!P3 IMAD.IADD R7, R7, 0x1, -R3 ;  /* 0x000000010707b824 */ /* 0x000fe200078e0a03 */
[----:B------:R-:W-:Y:S01]  /*9e90*/  ISETP.GE.AND P3, PT, R8, RZ, PT ;  /* 0x000000ff0800720c */ /* 0x000fe20003f66270 */
[----:B------:R-:W-:Y:S02]  /*9ea0*/  IMAD R11, R3, R15, R11 ;  /* 0x0000000f030b7224 */ /* 0x000fe400078e020b */
[----:B------:R-:W-:Y:S02]  /*9eb0*/  VIADD R9, R5, 0x145 ;  /* 0x0000014505097836 */ /* 0x000fe40000000000 */
[----:B------:R-:W-:Y:S02]  /*9ec0*/  IMAD.MOV R16, RZ, RZ, -R16 ;  /* 0x000000ffff107224 */ /* 0x000fe400078e0a10 */
[----:B------:R-:W-:Y:S01]  /*9ed0*/  @!P1 IMAD.IADD R6, R6, 0x1, -R3 ;  /* 0x0000000106069824 */ /* 0x000fe200078e0a03 */
[C---:B------:R-:W-:Y:S01]  /*9ee0*/  ISETP.GT.U32.AND P1, PT, R3.reuse, R11, PT ;  /* 0x0000000b0300720c */ /* 0x040fe20003f24070 */
[----:B------:R-:W-:Y:S01]  /*9ef0*/  IMAD.MOV.U32 R19, RZ, RZ, R7 ;  /* 0x000000ffff137224 */ /* 0x000fe200078e0007 */
[----:B------:R-:W-:Y:S01]  /*9f00*/  IABS R13, R9 ;  /* 0x00000009000d7213 */ /* 0x000fe20000000000 */
[----:B------:R-:W-:-:S02]  /*9f10*/  IMAD R12, R3, R16, R12 ;  /* 0x00000010030c7224 */ /* 0x000fc400078e020c */
[----:B------:R-:W-:Y:S02]  /*9f20*/  IMAD.MOV.U32 R18, RZ, RZ, R6 ;  /* 0x000000ffff127224 */ /* 0x000fe400078e0006 */
[----:B------:R-:W-:-:S04]  /*9f30*/  IMAD.HI.U32 R8, R2, R14, RZ ;  /* 0x0000000e02087227 */ /* 0x000fc800078e00ff */
[----:B------:R-:W-:Y:S01]  /*9f40*/  @!P0 IMAD.MOV R19, RZ, RZ, -R19 ;  /* 0x000000ffff138224 */ /* 0x000fe200078e0a13 */
[----:B------:R-:W-:Y:S01]  /*9f50*/  ISETP.GT.U32.AND P0, PT, R3, R12, PT ;  /* 0x0000000c0300720c */ /* 0x000fe20003f04070 */
[----:B------:R-:W-:Y:S01]  /*9f60*/  @!P5 IMAD.MOV R18, RZ, RZ, -R18 ;  /* 0x000000ffff12d224 */ /* 0x000fe200078e0a12 */
[----:B------:R-:W-:Y:S01]  /*9f70*/  ISETP.GE.AND P5, PT, R9, RZ, PT ;  /* 0x000000ff0900720c */ /* 0x000fe20003fa6270 */
[----:B0-----:R-:W-:Y:S01]  /*9f80*/  IMAD.HI.U32 R17, R2, R13, RZ ;  /* 0x0000000d02117227 */ /* 0x001fe200078e00ff */
[----:B------:R-:W-:Y:S03]  /*9f90*/  STL [R1+0x770], R19 ;  /* 0x0007701301007387 */ /* 0x000fe60000100800 */
[----:B------:R-:W-:Y:S01]  /*9fa0*/  IMAD.MOV R8, RZ, RZ, -R8 ;  /* 0x000000ffff087224 */ /* 0x000fe200078e0a08 */
[----:B------:R0:W-:Y:S01]  /*9fb0*/  STL [R1+0x76c], R18 ;  /* 0x00076c1201007387 */ /* 0x0001e20000100800 */
[----:B------:R-:W-:-:S02]  /*9fc0*/  @!P2 IMAD.IADD R0, R0, 0x1, -R3 ;  /* 0x000000010000a824 */ /* 0x000fc400078e0a03 */
[----:B------:R-:W-:Y:S02]  /*9fd0*/  IMAD.MOV R17, RZ, RZ, -R17 ;  /* 0x000000ffff117224 */ /* 0x000fe400078e0a11 */
[----:B------:R-:W-:Y:S02]  /*9fe0*/  IMAD R6, R3, R8, R14 ;  /* 0x0000000803067224 */ /* 0x000fe400078e020e */
[----:B------:R-:W-:Y:S02]  /*9ff0*/  @!P1 IMAD.IADD R11, R11, 0x1, -R3 ;  /* 0x000000010b0b9824 */ /* 0x000fe400078e0a03 */
[C---:B------:R-:W-:Y:S02]  /*a000*/  IMAD R13, R3.reuse, R17, R13 ;  /* 0x00000011030d7224 */ /* 0x040fe400078e020d */
[----:B0-----:R-:W-:Y:S01]  /*a010*/  IMAD.MOV.U32 R18, RZ, RZ, R0 ;  /* 0x000000ffff127224 */ /* 0x001fe200078e0000 */
[----:B------:R-:W-:Y:S01]  /*a020*/  ISETP.GT.U32.AND P1, PT, R3, R11, PT ;  /* 0x0000000b0300720c */ /* 0x000fe20003f24070 */
[----:B------:R-:W-:Y:S01]  /*a030*/  VIADD R7, R5, 0x143 ;  /* 0x0000014305077836 */ /* 0x000fe20000000000 */
[C---:B------:R-:W-:Y:S01]  /*a040*/  ISETP.GT.U32.AND P2, PT, R3.reuse, R13, PT ;  /* 0x0000000d0300720c */ /* 0x040fe20003f44070 */
[----:B------:R-:W-:Y:S01]  /*a050*/  @!P4 IMAD.MOV R18, RZ, RZ, -R18 ;  /* 0x000000ffff12c224 */ /* 0x000fe200078e0a12 */
[----:B------:R-:W-:Y:S01]  /*a060*/  ISETP.GT.U32.AND P4, PT, R3, R6, PT ;  /* 0x000000060300720c */ /* 0x000fe20003f84070 */
[----:B------:R-:W-:Y:S01]  /*a070*/  @!P0 IMAD.IADD R12, R12, 0x1, -R3 ;  /* 0x000000010c0c8824 */ /* 0x000fe200078e0a03 */
[----:B------:R-:W-:Y:S01]  /*a080*/  IABS R15, R7 ;  /* 0x00000007000f7213 */ /* 0x000fe20000000000 */
[C---:B------:R-:W-:Y:S01]  /*a090*/  VIADD R9, R5.reuse, 0x141 ;  /* 0x0000014105097836 */ /* 0x040fe20000000000 */
[----:B------:R0:W-:Y:S01]  /*a0a0*/  STL [R1+0x780], R18 ;  /* 0x0007801201007387 */ /* 0x0001e20000100800 */
[----:B------:R-:W-:Y:S01]  /*a0b0*/  VIADD R8, R5, 0x142 ;  /* 0x0000014205087836 */ /* 0x000fe20000000000 */
[----:B------:R-:W-:Y:S01]  /*a0c0*/  ISETP.GT.U32.AND P0, PT, R3, R12, PT ;  /* 0x0000000c0300720c */ /* 0x000fe20003f04070 */
[----:B------:R-:W-:Y:S01]  /*a0d0*/  IMAD.HI.U32 R16, R2, R15, RZ ;  /* 0x0000000f02107227 */ /* 0x000fe200078e00ff */
[----:B------:R-:W-:-:S02]  /*a0e0*/  IABS R0, R9 ;  /* 0x0000000900007213 */ /* 0x000fc40000000000 */
[----:B------:R-:W-:Y:S01]  /*a0f0*/  IABS R14, R8 ;  /* 0x00000008000e7213 */ /* 0x000fe20000000000 */
[----:B------:R-:W-:Y:S02]  /*a100*/  IMAD.MOV R16, RZ, RZ, -R16 ;  /* 0x000000ffff107224 */ /* 0x000fe400078e0a10 */
[--C-:B------:R-:W-:Y:S02]  /*a110*/  @!P4 IMAD.IADD R6, R6, 0x1, -R3.reuse ;  /* 0x000000010606c824 */ /* 0x100fe400078e0a03 */
[--C-:B------:R-:W-:Y:S01]  /*a120*/  @!P1 IMAD.IADD R11, R11, 0x1, -R3.reuse ;  /* 0x000000010b0b9824 */ /* 0x100fe200078e0a03 */
[----:B------:R-:W-:Y:S01]  /*a130*/  ISETP.GE.AND P1, PT, R10, RZ, PT ;  /* 0x000000ff0a00720c */ /* 0x000fe20003f26270 */
[----:B------:R-:W-:Y:S01]  /*a140*/  @!P2 IMAD.IADD R13, R13, 0x1, -R3 ;  /* 0x000000010d0da824 */ /* 0x000fe200078e0a03 */
[C---:B------:R-:W-:Y:S01]  /*a150*/  ISETP.GT.U32.AND P4, PT, R3.reuse, R6, PT ;  /* 0x000000060300720c */ /* 0x040fe20003f84070 */
[C---:B------:R-:W-:Y:S02]  /*a160*/  IMAD R15, R3.reuse, R16, R15 ;  /* 0x00000010030f7224 */ /* 0x040fe400078e020f */
[----:B------:R-:W-:Y:S01]  /*a170*/  IMAD.MOV.U32 R10, RZ, RZ, R0 ;  /* 0x000000ffff0a7224 */ /* 0x000fe200078e0000 */
[----:B------:R-:W-:Y:S01]  /*a180*/  ISETP.GT.U32.AND P2, PT, R3, R13, PT ;  /* 0x0000000d0300720c */ /* 0x000fe20003f44070 */
[----:B------:R-:W-:-:S04]  /*a190*/  IMAD.HI.U32 R0, R2, R14, RZ ;  /* 0x0000000e02007227 */ /* 0x000fc800078e00ff */
[--C-:B------:R-:W-:Y:S01]  /*a1a0*/  @!P0 IMAD.IADD R12, R12, 0x1, -R3.reuse ;  /* 0x000000010c0c8824 */ /* 0x100fe200078e0a03 */
[C---:B------:R-:W-:Y:S01]  /*a1b0*/  ISETP.GT.U32.AND P0, PT, R3.reuse, R15, PT ;  /* 0x0000000f0300720c */ /* 0x040fe20003f04070 */
[----:B------:R-:W-:Y:S02]  /*a1c0*/  IMAD.MOV R0, RZ, RZ, -R0 ;  /* 0x000000ffff007224 */ /* 0x000fe400078e0a00 */
[--C-:B------:R-:W-:Y:S02]  /*a1d0*/  @!P4 IMAD.IADD R6, R6, 0x1, -R3.reuse ;  /* 0x000000010606c824 */ /* 0x100fe400078e0a03 */
[----:B------:R-:W-:Y:S02]  /*a1e0*/  IMAD R14, R3, R0, R14 ;  /* 0x00000000030e7224 */ /* 0x000fe400078e020e */
[----:B------:R-:W-:Y:S01]  /*a1f0*/  @!P2 IMAD.IADD R13, R13, 0x1, -R3 ;  /* 0x000000010d0da824 */ /* 0x000fe200078e0a03 */
[----:B------:R-:W-:Y:S01]  /*a200*/  ISETP.GE.AND P2, PT, R9, RZ, PT ;  /* 0x000000ff0900720c */ /* 0x000fe20003f46270 */
[----:B0-----:R-:W-:Y:S01]  /*a210*/  IMAD.MOV.U32 R18, RZ, RZ, R11 ;  /* 0x000000ffff127224 */ /* 0x001fe200078e000b */
[----:B------:R-:W-:Y:S01]  /*a220*/  ISETP.GT.U32.AND P4, PT, R3, R14, PT ;  /* 0x0000000e0300720c */ /* 0x000fe20003f84070 */
[----:B------:R-:W-:-:S02]  /*a230*/  IMAD.MOV.U32 R17, RZ, RZ, R12 ;  /* 0x000000ffff117224 */ /* 0x000fc400078e000c */
[----:B------:R-:W-:Y:S02]  /*a240*/  @!P0 IMAD.IADD R15, R15, 0x1, -R3 ;  /* 0x000000010f0f8824 */ /* 0x000fe400078e0a03 */
[----:B------:R-:W-:Y:S02]  /*a250*/  IMAD.MOV.U32 R16, RZ, RZ, R13 ;  /* 0x000000ffff107224 */ /* 0x000fe400078e000d */
[----:B------:R-:W-:Y:S01]  /*a260*/  IMAD.MOV.U32 R12, RZ, RZ, R6 ;  /* 0x000000ffff0c7224 */ /* 0x000fe200078e0006 */
[----:B------:R-:W-:Y:S01]  /*a270*/  ISETP.GT.U32.AND P0, PT, R3, R15, PT ;  /* 0x0000000f0300720c */ /* 0x000fe20003f04070 */
[----:B------:R-:W-:-:S04]  /*a280*/  IMAD.HI.U32 R11, R2, R10, RZ ;  /* 0x0000000a020b7227 */ /* 0x000fc800078e00ff */
[----:B------:R-:W-:Y:S01]  /*a290*/  @!P6 IMAD.MOV R18, RZ, RZ, -R18 ;  /* 0x000000ffff12e224 */ /* 0x000fe200078e0a12 */
[----:B------:R-:W-:Y:S01]  /*a2a0*/  ISETP.GE.AND P6, PT, R7, RZ, PT ;  /* 0x000000ff0700720c */ /* 0x000fe20003fc6270 */
[C---:B------:R-:W-:Y:S02]  /*a2b0*/  VIADD R0, R5.reuse, 0x140 ;  /* 0x0000014005007836 */ /* 0x040fe40000000000 */
[----:B------:R-:W-:Y:S01]  /*a2c0*/  @!P3 IMAD.MOV R17, RZ, RZ, -R17 ;  /* 0x000000ffff11b224 */ /* 0x000fe200078e0a11 */
[----:B------:R-:W-:Y:S01]  /*a2d0*/  STL [R1+0x77c], R18 ;  /* 0x00077c1201007387 */ /* 0x000fe20000100800 */
[----:B------:R-:W-:Y:S01]  /*a2e0*/  @!P5 IMAD.MOV R16, RZ, RZ, -R16 ;  /* 0x000000ffff10d224 */ /* 0x000fe200078e0a10 */
[----:B------:R-:W-:Y:S01]  /*a2f0*/  IABS R13, R0 ;  /* 0x00000000000d7213 */ /* 0x000fe20000000000 */
[----:B------:R-:W-:Y:S01]  /*a300*/  @!P1 IMAD.MOV R12, RZ, RZ, -R12 ;  /* 0x000000ffff0c9224 */ /* 0x000fe200078e0a0c */
[----:B------:R0:W-:Y:S01]  /*a310*/  STL [R1+0x79c], R17 ;  /* 0x00079c1101007387 */ /* 0x0001e20000100800 */
[----:B------:R-:W-:Y:S01]  /*a320*/  IMAD.MOV R11, RZ, RZ, -R11 ;  /* 0x000000ffff0b7224 */ /* 0x000fe200078e0a0b */
[----:B------:R-:W-:Y:S01]  /*a330*/  ISETP.GE.AND P5, PT, R0, RZ, PT ;  /* 0x000000ff0000720c */ /* 0x000fe20003fa6270 */
[----:B------:R-:W-:Y:S01]  /*a340*/  VIADD R7, R5, 0x13f ;  /* 0x0000013f05077836 */ /* 0x000fe20000000000 */
[----:B------:R-:W-:Y:S01]  /*a350*/  STL [R1+0x7a8], R16 ;  /* 0x0007a81001007387 */ /* 0x000fe20000100800 */
[----:B------:R-:W-:Y:S01]  /*a360*/  @!P4 IMAD.IADD R14, R14, 0x1, -R3 ;  /* 0x000000010e0ec824 */ /* 0x000fe200078e0a03 */
[----:B------:R-:W-:Y:S01]  /*a370*/  ISETP.GE.AND P3, PT, R8, RZ, PT ;  /* 0x000000ff0800720c */ /* 0x000fe20003f66270 */
[C---:B------:R-:W-:Y:S01]  /*a380*/  IMAD R10, R3.reuse, R11, R10 ;  /* 0x0000000b030a7224 */ /* 0x040fe200078e020a */
[----:B------:R1:W-:Y:S01]  /*a390*/  STL [R1+0x7ac], R12 ;  /* 0x0007ac0c01007387 */ /* 0x0003e20000100800 */
[----:B------:R-:W-:Y:S01]  /*a3a0*/  IMAD.HI.U32 R11, R2, R13, RZ ;  /* 0x0000000d020b7227 */ /* 0x000fe200078e00ff */
[----:B------:R-:W-:-:S02]  /*a3b0*/  ISETP.GT.U32.AND P4, PT, R3, R14, PT ;  /* 0x0000000e0300720c */ /* 0x000fc40003f84070 */
[----:B------:R-:W-:Y:S01]  /*a3c0*/  ISETP.GE.AND P1, PT, R7, RZ, PT ;  /* 0x000000ff0700720c */ /* 0x000fe20003f26270 */
[----:B------:R-:W-:Y:S01]  /*a3d0*/  @!P0 IMAD.IADD R15, R15, 0x1, -R3 ;  /* 0x000000010f0f8824 */ /* 0x000fe200078e0a03 */
[C---:B------:R-:W-:Y:S01]  /*a3e0*/  ISETP.GT.U32.AND P0, PT, R3.reuse, R10, PT ;  /* 0x0000000a0300720c */ /* 0x040fe20003f04070 */
[----:B------:R-:W-:Y:S02]  /*a3f0*/  IMAD.MOV R11, RZ, RZ, -R11 ;  /* 0x000000ffff0b7224 */ /* 0x000fe400078e0a0b */
[----:B0-----:R-:W-:Y:S01]  /*a400*/  IMAD.MOV.U32 R17, RZ, RZ, R15 ;  /* 0x000000ffff117224 */ /* 0x001fe200078e000f */
[----:B-1----:R-:W-:Y:S01]  /*a410*/  IABS R12, R7 ;  /* 0x00000007000c7213 */ /* 0x002fe20000000000 */
[----:B------:R-:W-:Y:S02]  /*a420*/  IMAD R13, R3, R11, R13 ;  /* 0x0000000b030d7224 */ /* 0x000fe400078e020d */
[----:B------:R-:W-:Y:S02]  /*a430*/  @!P6 IMAD.MOV R17, RZ, RZ, -R17 ;  /* 0x000000ffff11e224 */ /* 0x000fe400078e0a11 */
[----:B------:R-:W-:-:S03]  /*a440*/  IMAD.HI.U32 R7, R2, R12, RZ ;  /* 0x0000000c02077227 */ /* 0x000fc600078e00ff */
[----:B------:R0:W-:Y:S01]  /*a450*/  STL [R1+0x7a0], R17 ;  /* 0x0007a01101007387 */ /* 0x0001e20000100800 */
[----:B------:R-:W-:Y:S02]  /*a460*/  IMAD.MOV R7, RZ, RZ, -R7 ;  /* 0x000000ffff077224 */ /* 0x000fe400078e0a07 */
[--C-:B------:R-:W-:Y:S01]  /*a470*/  @!P4 IMAD.IADD R14, R14, 0x1, -R3.reuse ;  /* 0x000000010e0ec824 */ /* 0x100fe200078e0a03 */
[C---:B------:R-:W-:Y:S01]  /*a480*/  ISETP.GT.U32.AND P4, PT, R3.reuse, R13, PT ;  /* 0x0000000d0300720c */ /* 0x040fe20003f84070 */
[----:B------:R-:W-:Y:S02]  /*a490*/  IMAD R12, R3, R7, R12 ;  /* 0x00000007030c7224 */ /* 0x000fe400078e020c */
[--C-:B------:R-:W-:Y:S02]  /*a4a0*/  @!P0 IMAD.IADD R10, R10, 0x1, -R3.reuse ;  /* 0x000000010a0a8824 */ /* 0x100fe400078e0a03 */
[----:B------:R-:W-:Y:S01]  /*a4b0*/  VIADD R0, R5, 0x13e ;  /* 0x0000013e05007836 */ /* 0x000fe20000000000 */
[----:B------:R-:W-:Y:S01]  /*a4c0*/  ISETP.GT.U32.AND P6, PT, R3, R12, PT ;  /* 0x0000000c0300720c */ /* 0x000fe20003fc4070 */
[----:B------:R-:W-:Y:S01]  /*a4d0*/  VIADD R9, R5, 0x13d ;  /* 0x0000013d05097836 */ /* 0x000fe20000000000 */
[----:B------:R-:W-:Y:S01]  /*a4e0*/  ISETP.GT.U32.AND P0, PT, R3, R10, PT ;  /* 0x0000000a0300720c */ /* 0x000fe20003f04070 */
[----:B------:R-:W-:Y:S01]  /*a4f0*/  IMAD.MOV.U32 R16, RZ, RZ, R14 ;  /* 0x000000ffff107224 */ /* 0x000fe200078e000e */
[----:B------:R-:W-:Y:S01]  /*a500*/  IABS R8, R0 ;  /* 0x0000000000087213 */ /* 0x000fe20000000000 */
[----:B0-----:R-:W-:Y:S01]  /*a510*/  VIADD R17, R5, 0x13b ;  /* 0x0000013b05117836 */ /* 0x001fe20000000000 */
[----:B------:R-:W-:Y:S01]  /*a520*/  IABS R6, R9 ;  /* 0x0000000900067213 */ /* 0x000fe20000000000 */
[----:B------:R-:W-:-:S02]  /*a530*/  @!P4 IMAD.IADD R13, R13, 0x1, -R3 ;  /* 0x000000010d0dc824 */ /* 0x000fc400078e0a03 */
[----:B------:R-:W-:Y:S01]  /*a540*/  IMAD.HI.U32 R11, R2, R8, RZ ;  /* 0x00000008020b7227 */ /* 0x000fe200078e00ff */
[----:B------:R-:W-:Y:S02]  /*a550*/  IABS R22, R17 ;  /* 0x0000001100167213 */ /* 0x000fe40000000000 */
[----:B------:R-:W-:Y:S01]  /*a560*/  ISETP.GT.U32.AND P4, PT, R3, R13, PT ;  /* 0x0000000d0300720c */ /* 0x000fe20003f84070 */
[--C-:B------:R-:W-:Y:S02]  /*a570*/  @!P6 IMAD.IADD R12, R12, 0x1, -R3.reuse ;  /* 0x000000010c0ce824 */ /* 0x100fe400078e0a03 */
[----:B------:R-:W-:Y:S01]  /*a580*/  @!P0 IMAD.IADD R10, R10, 0x1, -R3 ;  /* 0x000000010a0a8824 */ /* 0x000fe200078e0a03 */
[----:B------:R-:W-:Y:S01]  /*a590*/  ISETP.GE.AND P0, PT, R9, RZ, PT ;  /* 0x000000ff0900720c */ /* 0x000fe20003f06270 */
[----:B------:R-:W-:Y:S01]  /*a5a0*/  IMAD.HI.U32 R7, R2, R6, RZ ;  /* 0x0000000602077227 */ /* 0x000fe200078e00ff */
[----:B------:R-:W-:-:S03]  /*a5b0*/  ISETP.GT.U32.AND P6, PT, R3, R12, PT ;  /* 0x0000000c0300720c */ /* 0x000fc60003fc4070 */
[----:B------:R-:W-:Y:S02]  /*a5c0*/  IMAD.MOV R11, RZ, RZ, -R11 ;  /* 0x000000ffff0b7224 */ /* 0x000fe400078e0a0b */
[----:B------:R-:W-:Y:S02]  /*a5d0*/  VIADD R9, R5, 0x13c ;  /* 0x0000013c05097836 */ /* 0x000fe40000000000 */
[----:B------:R-:W-:Y:S01]  /*a5e0*/  @!P3 IMAD.MOV R16, RZ, RZ, -R16 ;  /* 0x000000ffff10b224 */ /* 0x000fe200078e0a10 */
[----:B------:R-:W-:Y:S01]  /*a5f0*/  ISETP.GE.AND P3, PT, R0, RZ, PT ;  /* 0x000000ff0000720c */ /* 0x000fe20003f66270 */
[----:B------:R-:W-:Y:S02]  /*a600*/  IMAD.MOV R7, RZ, RZ, -R7 ;  /* 0x000000ffff077224 */ /* 0x000fe400078e0a07 */
[C---:B------:R-:W-:Y:S01]  /*a610*/  IMAD R0, R3.reuse, R11, R8 ;  /* 0x0000000b03007224 */ /* 0x040fe200078e0208 */
[----:B------:R-:W-:Y:S01]  /*a620*/  IABS R11, R9 ;  /* 0x00000009000b7213 */ /* 0x000fe20000000000 */
[----:B------:R-:W-:Y:S01]  /*a630*/  IMAD R6, R3, R7, R6 ;  /* 0x0000000703067224 */ /* 0x000fe200078e0206 */
[----:B------:R0:W-:Y:S01]  /*a640*/  STL [R1+0x7a4], R16 ;  /* 0x0007a41001007387 */ /* 0x0001e20000100800 */
[--C-:B------:R-:W-:Y:S01]  /*a650*/  @!P4 IMAD.IADD R13, R13, 0x1, -R3.reuse ;  /* 0x000000010d0dc824 */ /* 0x100fe200078e0a03 */
[C---:B------:R-:W-:Y:S01]  /*a660*/  ISETP.GT.U32.AND P4, PT, R3.reuse, R0, PT ;  /* 0x000000000300720c */ /* 0x040fe20003f84070 */
[----:B------:R-:W-:Y:S01]  /*a670*/  @!P6 IMAD.IADD R12, R12, 0x1, -R3 ;  /* 0x000000010c0ce824 */ /* 0x000fe200078e0a03 */
[----:B------:R-:W-:Y:S01]  /*a680*/  ISETP.GT.U32.AND P6, PT, R3, R6, PT ;  /* 0x000000060300720c */ /* 0x000fe20003fc4070 */
[----:B------:R-:W-:-:S04]  /*a690*/  IMAD.HI.U32 R21, R2, R22, RZ ;  /* 0x0000001602157227 */ /* 0x000fc800078e00ff */
[----:B------:R-:W-:Y:S02]  /*a6a0*/  VIADD R19, R5, 0x13a ;  /* 0x0000013a05137836 */ /* 0x000fe40000000000 */
[----:B0-----:R-:W-:-:S03]  /*a6b0*/  IMAD.HI.U32 R16, R2, R11, RZ ;  /* 0x0000000b02107227 */ /* 0x001fc600078e00ff */
[----:B------:R-:W-:Y:S01]  /*a6c0*/  IABS R20, R19 ;  /* 0x0000001300147213 */ /* 0x000fe20000000000 */
[----:B------:R-:W-:Y:S02]  /*a6d0*/  IMAD.MOV R16, RZ, RZ, -R16 ;  /* 0x000000ffff107224 */ /* 0x000fe400078e0a10 */
[----:B------:R-:W-:Y:S02]  /*a6e0*/  IMAD.MOV R21, RZ, RZ, -R21 ;  /* 0x000000ffff157224 */ /* 0x000fe400078e0a15 */
[C---:B------:R-:W-:Y:S02]  /*a6f0*/  IMAD R11, R3.reuse, R16, R11 ;  /* 0x00000010030b7224 */ /* 0x040fe400078e020b */
[--C-:B------:R-:W-:Y:S02]  /*a700*/  @!P4 IMAD.IADD R0, R0, 0x1, -R3.reuse ;  /* 0x000000010000c824 */ /* 0x100fe400078e0a03 */
[C---:B------:R-:W-:Y:S01]  /*a710*/  IMAD R21, R3.reuse, R21, R22 ;  /* 0x0000001503157224 */ /* 0x040fe200078e0216 */
[----:B------:R-:W-:Y:S01]  /*a720*/  ISETP.GT.U32.AND P4, PT, R3, R11, PT ;  /* 0x0000000b0300720c */ /* 0x000fe20003f84070 */
[----:B------:R-:W-:-:S02]  /*a730*/  @!P6 IMAD.IADD R6, R6, 0x1, -R3 ;  /* 0x000000010606e824 */ /* 0x000fc400078e0a03 */
[----:B------:R-:W-:Y:S01]  /*a740*/  IMAD.HI.U32 R23, R2, R20, RZ ;  /* 0x0000001402177227 */ /* 0x000fe200078e00ff */
[----:B------:R-:W-:-:S03]  /*a750*/  ISETP.GT.U32.AND P6, PT, R3, R21, PT ;  /* 0x000000150300720c */ /* 0x000fc60003fc4070 */
[C---:B------:R-:W-:Y:S02]  /*a760*/  VIADD R7, R5.reuse, 0x139 ;  /* 0x0000013905077836 */ /* 0x040fe40000000000 */
[----:B------:R-:W-:Y:S02]  /*a770*/  VIADD R14, R5, 0x138 ;  /* 0x00000138050e7836 */ /* 0x000fe40000000000 */
[----:B------:R-:W-:Y:S01]  /*a780*/  IMAD.MOV R23, RZ, RZ, -R23 ;  /* 0x000000ffff177224 */ /* 0x000fe200078e0a17 */
[----:B------:R-:W-:Y:S01]  /*a790*/  IABS R8, R7 ;  /* 0x0000000700087213 */ /* 0x000fe20000000000 */
[----:B------:R-:W-:Y:S01]  /*a7a0*/  IMAD.MOV.U32 R24, RZ, RZ, R10 ;  /* 0x000000ffff187224 */ /* 0x000fe200078e000a */
[----:B------:R-:W-:Y:S01]  /*a7b0*/  IABS R15, R14 ;  /* 0x0000000e000f7213 */ /* 0x000fe20000000000 */
[----:B------:R-:W-:Y:S02]  /*a7c0*/  IMAD R20, R3, R23, R20 ;  /* 0x0000001703147224 */ /* 0x000fe400078e0214 */
[--C-:B------:R-:W-:Y:S01]  /*a7d0*/  @!P4 IMAD.IADD R11, R11, 0x1, -R3.reuse ;  /* 0x000000010b0bc824 */ /* 0x100fe200078e0a03 */
[C---:B------:R-:W-:Y:S01]  /*a7e0*/  ISETP.GT.U32.AND P4, PT, R3.reuse, R6, PT ;  /* 0x000000060300720c */ /* 0x040fe20003f84070 */
[----:B------:R-:W-:Y:S01]  /*a7f0*/  @!P2 IMAD.MOV R24, RZ, RZ, -R24 ;  /* 0x000000ffff18a224 */ /* 0x000fe200078e0a18 */
[----:B------:R-:W-:Y:S01]  /*a800*/  ISETP.GT.U32.AND P2, PT, R3, R0, PT ;  /* 0x000000000300720c */ /* 0x000fe20003f44070 */
[----:B------:R-:W-:Y:S01]  /*a810*/  @!P6 IMAD.IADD R21, R21, 0x1, -R3 ;  /* 0x000000011515e824 */ /* 0x000fe200078e0a03 */
[C---:B------:R-:W-:Y:S01]  /*a820*/  ISETP.GT.U32.AND P6, PT, R3.reuse, R11, PT ;  /* 0x0000000b0300720c */ /* 0x040fe20003fc4070 */
[----:B------:R-:W-:Y:S01]  /*a830*/  @!P1 IMAD.MOV R12, RZ, RZ, -R12 ;  /* 0x000000ffff0c9224 */ /* 0x000fe200078e0a0c */
[----:B------:R-:W-:Y:S01]  /*a840*/  ISETP.GT.U32.AND P1, PT, R3, R20, PT ;  /* 0x000000140300720c */ /* 0x000fe20003f24070 */
[C---:B------:R-:W-:Y:S01]  /*a850*/  IMAD.HI.U32 R18, R2.reuse, R8, RZ ;  /* 0x0000000802127227 */ /* 0x040fe200078e00ff */
[----:B------:R-:W-:Y:S03]  /*a860*/  STL [R1+0x798], R24 ;  /* 0x0007981801007387 */ /* 0x000fe60000100800 */
[----:B------:R-:W-:-:S04]  /*a870*/  IMAD.HI.U32 R16, R2, R15, RZ ;  /* 0x0000000f02107227 */ /* 0x000fc800078e00ff */
[----:B------:R-:W-:Y:S02]  /*a880*/  IMAD.MOV.U32 R22, RZ, RZ, R13 ;  /* 0x000000ffff167224 */ /* 0x000fe400078e000d */
[----:B------:R-:W-:Y:S02]  /*a890*/  IMAD.MOV R18, RZ, RZ, -R18 ;  /* 0x000000ffff127224 */ /* 0x000fe400078e0a12 */
[----:B------:R-:W-:Y:S02]  /*a8a0*/  IMAD.MOV R16, RZ, RZ, -R16 ;  /* 0x000000ffff107224 */ /* 0x000fe400078e0a10 */
[----:B------:R-:W-:Y:S01]  /*a8b0*/  @!P5 IMAD.MOV R22, RZ, RZ, -R22 ;  /* 0x000000ffff16d224 */ /* 0x000fe200078e0a16 */
[C---:B------:R-:W-:Y:S01]  /*a8c0*/  ISETP.GT.U32.AND P5, PT, R3.reuse, R21, PT ;  /* 0x000000150300720c */ /* 0x040fe20003fa4070 */
[----:B------:R-:W-:Y:S02]  /*a8d0*/  IMAD R8, R3, R18, R8 ;  /* 0x0000001203087224 */ /* 0x000fe400078e0208 */
[----:B------:R-:W-:Y:S01]  /*a8e0*/  VIADD R18, R5, 0x137 ;  /* 0x0000013705127836 */ /* 0x000fe20000000000 */
[----:B------:R-:W-:Y:S01]  /*a8f0*/  STL [R1+0x794], R22 ;  /* 0x0007941601007387 */ /* 0x000fe20000100800 */
[----:B------:R-:W-:-:S02]  /*a900*/  IMAD R15, R3, R16, R15 ;  /* 0x00000010030f7224 */ /* 0x000fc400078e020f */
[----:B------:R-:W-:Y:S01]  /*a910*/  VIADD R10, R5, 0x136 ;  /* 0x00000136050a7836 */ /* 0x000fe20000000000 */
[----:B------:R-:W-:Y:S01]  /*a920*/  IABS R16, R18 ;  /* 0x0000001200107213 */ /* 0x000fe20000000000 */
[--C-:B------:R-:W-:Y:S01]  /*a930*/  @!P2 IMAD.IADD R0, R0, 0x1, -R3.reuse ;  /* 0x000000010000a824 */ /* 0x100fe200078e0a03 */
[----:B------:R-:W-:Y:S01]  /*a940*/  ISETP.GT.U32.AND P2, PT, R3, R8, PT ;  /* 0x000000080300720c */ /* 0x000fe20003f44070 */
[--C-:B------:R-:W-:Y:S01]  /*a950*/  @!P6 IMAD.IADD R11, R11, 0x1, -R3.reuse ;  /* 0x000000010b0be824 */ /* 0x100fe200078e0a03 */
[----:B------:R-:W-:Y:S01]  /*a960*/  IABS R13, R10 ;  /* 0x0000000a000d7213 */ /* 0x000fe20000000000 */
[--C-:B------:R-:W-:Y:S01]  /*a970*/  @!P1 IMAD.IADD R20, R20, 0x1, -R3.reuse ;  /* 0x0000000114149824 */ /* 0x100fe200078e0a03 */
[----:B------:R-:W-:Y:S01]  /*a980*/  ISETP.GT.U32.AND P6, PT, R3, R15, PT ;  /* 0x0000000f0300720c */ /* 0x000fe20003fc4070 */
        /* <DEDUP_REMOVED lines=14> */
[----:B------:R-:W-:Y:S01]  /*aa70*/  @!P2 IMAD.IADD R8, R8, 0x1, -R3 ;  /* 0x000000010808a824 */ /* 0x000fe200078e0a03 */
[----:B------:R-:W-:Y:S01]  /*aa80*/  ISETP.GE.AND P2, PT, R7, RZ, PT ;  /* 0x000000ff0700720c */ /* 0x000fe20003f46270 */
[----:B------:R-:W-:Y:S02]  /*aa90*/  IMAD.MOV.U32 R22, RZ, RZ, R6 ;  /* 0x000000ffff167224 */ /* 0x000fe400078e0006 */
[C---:B------:R-:W-:Y:S02]  /*aaa0*/  IMAD R9, R3.reuse, R9, R16 ;  /* 0x0000000903097224 */ /* 0x040fe400078e0210 */
[----:B------:R-:W-:-:S02]  /*aab0*/  IMAD R13, R3, R12, R13 ;  /* 0x0000000c030d7224 */ /* 0x000fc400078e020d */
[----:B------:R-:W-:Y:S02]  /*aac0*/  @!P6 IMAD.IADD R15, R15, 0x1, -R3 ;  /* 0x000000010f0fe824 */ /* 0x000fe400078e0a03 */
[----:B------:R-:W-:Y:S01]  /*aad0*/  @!P0 IMAD.MOV R22, RZ, RZ, -R22 ;  /* 0x000000ffff168224 */ /* 0x000fe200078e0a16 */
[----:B------:R-:W-:Y:S01]  /*aae0*/  ISETP.GT.U32.AND P0, PT, R3, R8, PT ;  /* 0x000000080300720c */ /* 0x000fe20003f04070 */
[----:B------:R-:W-:Y:S01]  /*aaf0*/  VIADD R0, R5, 0x135 ;  /* 0x0000013505007836 */ /* 0x000fe20000000000 */
[C---:B------:R-:W-:Y:S01]  /*ab00*/  ISETP.GT.U32.AND P6, PT, R3.reuse, R15, PT ;  /* 0x0000000f0300720c */ /* 0x040fe20003fc4070 */
[----:B------:R-:W-:Y:S01]  /*ab10*/  IMAD.MOV.U32 R7, RZ, RZ, R21 ;  /* 0x000000ffff077224 */ /* 0x000fe200078e0015 */
[----:B------:R-:W-:Y:S01]  /*ab20*/  STL [R1+0x788], R22 ;  /* 0x0007881601007387 */ /* 0x000fe20000100800 */
[----:B------:R-:W-:Y:S01]  /*ab30*/  @!P4 IMAD.MOV R11, RZ, RZ, -R11 ;  /* 0x000000ffff0bc224 */ /* 0x000fe200078e0a0b */
[C---:B------:R-:W-:Y:S01]  /*ab40*/  ISETP.GT.U32.AND P4, PT, R3.reuse, R9, PT ;  /* 0x000000090300720c */ /* 0x040fe20003f84070 */
[----:B------:R-:W-:Y:S01]  /*ab50*/  @!P3 IMAD.IADD R20, R20, 0x1, -R3 ;  /* 0x000000011414b824 */ /* 0x000fe200078e0a03 */
[----:B------:R-:W-:Y:S01]  /*ab60*/  ISETP.GT.U32.AND P3, PT, R3, R13, PT ;  /* 0x0000000d0300720c */ /* 0x000fe20003f64070 */
[----:B------:R-:W-:Y:S01]  /*ab70*/  @!P5 IMAD.MOV R7, RZ, RZ, -R7 ;  /* 0x000000ffff07d224 */ /* 0x000fe200078e0a07 */
[----:B------:R-:W-:Y:S01]  /*ab80*/  IABS R12, R0 ;  /* 0x00000000000c7213 */ /* 0x000fe20000000000 */
[----:B------:R-:W-:Y:S01]  /*ab90*/  STL [R1+0x784], R11 ;  /* 0x0007840b01007387 */ /* 0x000fe20000100800 */
[----:B------:R-:W-:Y:S01]  /*aba0*/  ISETP.GE.AND P5, PT, R14, RZ, PT ;  /* 0x000000ff0e00720c */ /* 0x000fe20003fa6270 */
[----:B------:R-:W-:-:S02]  /*abb0*/  VIADD R6, R5, 0x134 ;  /* 0x0000013405067836 */ /* 0x000fc40000000000 */
[----:B------:R0:W-:Y:S01]  /*abc0*/  STL [R1+0x768], R7 ;  /* 0x0007680701007387 */ /* 0x0001e20000100800 */
[--C-:B------:R-:W-:Y:S01]  /*abd0*/  @!P0 IMAD.IADD R8, R8, 0x1, -R3.reuse ;  /* 0x0000000108088824 */ /* 0x100fe200078e0a03 */
[----:B------:R-:W-:Y:S01]  /*abe0*/  ISETP.GE.AND P0, PT, R18, RZ, PT ;  /* 0x000000ff1200720c */ /* 0x000fe20003f06270 */
[--C-:B------:R-:W-:Y:S01]  /*abf0*/  @!P6 IMAD.IADD R15, R15, 0x1, -R3.reuse ;  /* 0x000000010f0fe824 */ /* 0x100fe200078e0a03 */
[----:B------:R-:W-:Y:S01]  /*ac00*/  IABS R17, R6 ;  /* 0x0000000600117213 */ /* 0x000fe20000000000 */
[--C-:B------:R-:W-:Y:S01]  /*ac10*/  @!P4 IMAD.IADD R9, R9, 0x1, -R3.reuse ;  /* 0x000000010909c824 */ /* 0x100fe200078e0a03 */
[----:B------:R-:W-:Y:S01]  /*ac20*/  ISETP.GE.AND P4, PT, R0, RZ, PT ;  /* 0x000000ff0000720c */ /* 0x000fe20003f86270 */
[----:B------:R-:W-:Y:S01]  /*ac30*/  IMAD.MOV.U32 R16, RZ, RZ, R20 ;  /* 0x000000ffff107224 */ /* 0x000fe200078e0014 */
[----:B------:R-:W-:Y:S01]  /*ac40*/  ISETP.GE.AND P6, PT, R10, RZ, PT ;  /* 0x000000ff0a00720c */ /* 0x000fe20003fc6270 */
[----:B------:R-:W-:Y:S02]  /*ac50*/  @!P3 IMAD.IADD R13, R13, 0x1, -R3 ;  /* 0x000000010d0db824 */ /* 0x000fe400078e0a03 */
[----:B0-----:R-:W-:-:S03]  /*ac60*/  IMAD.HI.U32 R7, R2, R12, RZ ;  /* 0x0000000c02077227 */ /* 0x001fc600078e00ff */
[C---:B------:R-:W-:Y:S01]  /*ac70*/  ISETP.GT.U32.AND P3, PT, R3.reuse, R13, PT ;  /* 0x0000000d0300720c */ /* 0x040fe20003f64070 */
[----:B------:R-:W-:Y:S02]  /*ac80*/  IMAD.MOV R7, RZ, RZ, -R7 ;  /* 0x000000ffff077224 */ /* 0x000fe400078e0a07 */
[----:B------:R-:W-:Y:S02]  /*ac90*/  IMAD.MOV.U32 R11, RZ, RZ, R8 ;  /* 0x000000ffff0b7224 */ /* 0x000fe400078e0008 */
[----:B------:R-:W-:Y:S01]  /*aca0*/  @!P1 IMAD.MOV R16, RZ, RZ, -R16 ;  /* 0x000000ffff109224 */ /* 0x000fe200078e0a10 */
[C---:B------:R-:W-:Y:S01]  /*acb0*/  ISETP.GT.U32.AND P1, PT, R3.reuse, R9, PT ;  /* 0x000000090300720c */ /* 0x040fe20003f24070 */
[----:B------:R-:W-:Y:S02]  /*acc0*/  IMAD R12, R3, R7, R12 ;  /* 0x00000007030c7224 */ /* 0x000fe400078e020c */
[----:B------:R-:W-:Y:S01]  /*acd0*/  IMAD.MOV.U32 R8, RZ, RZ, R15 ;  /* 0x000000ffff087224 */ /* 0x000fe200078e000f */
[----:B------:R-:W-:Y:S01]  /*ace0*/  STL [R1+0x764], R16 ;  /* 0x0007641001007387 */ /* 0x000fe20000100800 */
[----:B------:R-:W-:-:S04]  /*acf0*/  IMAD.HI.U32 R0, R2, R17, RZ ;  /* 0x0000001102007227 */ /* 0x000fc800078e00ff */
[----:B------:R-:W-:Y:S01]  /*ad00*/  @!P5 IMAD.MOV R8, RZ, RZ, -R8 ;  /* 0x000000ffff08d224 */ /* 0x000fe200078e0a08 */
[C---:B------:R-:W-:Y:S01]  /*ad10*/  ISETP.GT.U32.AND P5, PT, R3.reuse, R12, PT ;  /* 0x0000000c0300720c */ /* 0x040fe20003fa4070 */
[----:B------:R-:W-:Y:S02]  /*ad20*/  IMAD.MOV R0, RZ, RZ, -R0 ;  /* 0x000000ffff007224 */ /* 0x000fe400078e0a00 */
[----:B------:R-:W-:Y:S01]  /*ad30*/  @!P2 IMAD.MOV R11, RZ, RZ, -R11 ;  /* 0x000000ffff0ba224 */ /* 0x000fe200078e0a0b */
[----:B------:R-:W-:Y:S01]  /*ad40*/  ISETP.GE.AND P2, PT, R6, RZ, PT ;  /* 0x000000ff0600720c */ /* 0x000fe20003f46270 */
[----:B------:R-:W-:Y:S02]  /*ad50*/  IMAD R17, R3, R0, R17 ;  /* 0x0000000003117224 */ /* 0x000fe400078e0211 */
[--C-:B------:R-:W-:Y:S01]  /*ad60*/  @!P1 IMAD.IADD R9, R9, 0x1, -R3.reuse ;  /* 0x0000000109099824 */ /* 0x100fe200078e0a03 */
[----:B------:R0:W-:Y:S01]  /*ad70*/  STL [R1+0x754], R11 ;  /* 0x0007540b01007387 */ /* 0x0001e20000100800 */
[----:B------:R-:W-:Y:S01]  /*ad80*/  @!P3 IMAD.IADD R13, R13, 0x1, -R3 ;  /* 0x000000010d0db824 */ /* 0x000fe200078e0a03 */
[----:B------:R-:W-:Y:S01]  /*ad90*/  ISETP.GT.U32.AND P3, PT, R3, R17, PT ;  /* 0x000000110300720c */ /* 0x000fe20003f64070 */
[C---:B------:R-:W-:Y:S01]  /*ada0*/  VIADD R14, R5.reuse, 0x133 ;  /* 0x00000133050e7836 */ /* 0x040fe20000000000 */
[----:B------:R1:W-:Y:S01]  /*adb0*/  STL [R1+0x750], R8 ;  /* 0x0007500801007387 */ /* 0x0003e20000100800 */
[----:B------:R-:W-:-:S02]  /*adc0*/  VIADD R0, R5, 0x131 ;  /* 0x0000013105007836 */ /* 0x000fc40000000000 */
[----:B------:R-:W-:Y:S01]  /*add0*/  @!P5 IMAD.IADD R12, R12, 0x1, -R3 ;  /* 0x000000010c0cd824 */ /* 0x000fe200078e0a03 */
[----:B------:R-:W-:Y:S01]  /*ade0*/  ISETP.GE.AND P1, PT, R14, RZ, PT ;  /* 0x000000ff0e00720c */ /* 0x000fe20003f26270 */
[C---:B------:R-:W-:Y:S01]  /*adf0*/  VIADD R6, R5.reuse, 0x132 ;  /* 0x0000013205067836 */ /* 0x040fe20000000000 */
[----:B------:R-:W-:Y:S01]  /*ae00*/  IABS R14, R14 ;  /* 0x0000000e000e7213 */ /* 0x000fe20000000000 */
[----:B0-----:R-:W-:Y:S01]  /*ae10*/  IMAD.MOV.U32 R11, RZ, RZ, R13 ;  /* 0x000000ffff0b7224 */ /* 0x001fe200078e000d */
[----:B------:R-:W-:Y:S01]  /*ae20*/  IABS R7, R0 ;  /* 0x0000000000077213 */ /* 0x000fe20000000000 */
[----:B------:R-:W-:Y:S01]  /*ae30*/  VIADD R13, R5, 0x12f ;  /* 0x0000012f050d7836 */ /* 0x000fe20000000000 */
[----:B------:R-:W-:Y:S01]  /*ae40*/  ISETP.GT.U32.AND P5, PT, R3, R12, PT ;  /* 0x0000000c0300720c */ /* 0x000fe20003fa4070 */
[----:B-1----:R-:W-:Y:S01]  /*ae50*/  IMAD.MOV.U32 R8, RZ, RZ, R9 ;  /* 0x000000ffff087224 */ /* 0x002fe200078e0009 */
[----:B------:R-:W-:Y:S01]  /*ae60*/  IABS R10, R6 ;  /* 0x00000006000a7213 */ /* 0x000fe20000000000 */
[----:B------:R-:W-:Y:S01]  /*ae70*/  IMAD.MOV.U32 R9, RZ, RZ, R7 ;  /* 0x000000ffff097224 */ /* 0x000fe200078e0007 */
[----:B------:R-:W-:Y:S01]  /*ae80*/  IABS R16, R13 ;  /* 0x0000000d00107213 */ /* 0x000fe20000000000 */
[----:B------:R-:W-:Y:S01]  /*ae90*/  @!P0 IMAD.MOV R8, RZ, RZ, -R8 ;  /* 0x000000ffff088224 */ /* 0x000fe200078e0a08 */
[----:B------:R-:W-:Y:S01]  /*aea0*/  ISETP.GE.AND P0, PT, R6, RZ, PT ;  /* 0x000000ff0600720c */ /* 0x000fe20003f06270 */
[----:B------:R-:W-:-:S02]  /*aeb0*/  @!P3 IMAD.IADD R17, R17, 0x1, -R3 ;  /* 0x000000011111b824 */ /* 0x000fc400078e0a03 */
[C---:B------:R-:W-:Y:S01]  /*aec0*/  IMAD.HI.U32 R6, R2.reuse, R9, RZ ;  /* 0x0000000902067227 */ /* 0x040fe200078e00ff */
[----:B------:R0:W-:Y:S02]  /*aed0*/  STL [R1+0x648], R8 ;  /* 0x0006480801007387 */ /* 0x0001e40000100800 */
[----:B------:R-:W-:Y:S01]  /*aee0*/  ISETP.GT.U32.AND P3, PT, R3, R17, PT ;  /* 0x000000110300720c */ /* 0x000fe20003f64070 */
[----:B------:R-:W-:-:S04]  /*aef0*/  IMAD.HI.U32 R7, R2, R10, RZ ;  /* 0x0000000a02077227 */ /* 0x000fc800078e00ff */
[----:B------:R-:W-:Y:S02]  /*af00*/  IMAD.MOV R6, RZ, RZ, -R6 ;  /* 0x000000ffff067224 */ /* 0x000fe400078e0a06 */
[----:B------:R-:W-:Y:S02]  /*af10*/  @!P5 IMAD.IADD R12, R12, 0x1, -R3 ;  /* 0x000000010c0cd824 */ /* 0x000fe400078e0a03 */
[----:B0-----:R-:W-:-:S04]  /*af20*/  IMAD.HI.U32 R8, R2, R14, RZ ;  /* 0x0000000e02087227 */ /* 0x001fc800078e00ff */
[----:B------:R-:W-:Y:S02]  /*af30*/  IMAD.MOV R8, RZ, RZ, -R8 ;  /* 0x000000ffff087224 */ /* 0x000fe400078e0a08 */
[----:B------:R-:W-:Y:S02]  /*af40*/  IMAD.MOV R7, RZ, RZ, -R7 ;  /* 0x000000ffff077224 */ /* 0x000fe400078e0a07 */
[C---:B------:R-:W-:Y:S02]  /*af50*/  IMAD R14, R3.reuse, R8, R14 ;  /* 0x00000008030e7224 */ /* 0x040fe400078e020e */
[C---:B------:R-:W-:Y:S02]  /*af60*/  IMAD R9, R3.reuse, R6, R9 ;  /* 0x0000000603097224 */ /* 0x040fe400078e0209 */
[----:B------:R-:W-:Y:S01]  /*af70*/  IMAD.MOV.U32 R18, RZ, RZ, R12 ;  /* 0x000000ffff127224 */ /* 0x000fe200078e000c */
[C---:B------:R-:W-:Y:S01]  /*af80*/  ISETP.GT.U32.AND P5, PT, R3.reuse, R14, PT ;  /* 0x0000000e0300720c */ /* 0x040fe20003fa4070 */
[----:B------:R-:W-:-:S02]  /*af90*/  IMAD R10, R3, R7, R10 ;  /* 0x00000007030a7224 */ /* 0x000fc400078e020a */
[----:B------:R-:W-:Y:S01]  /*afa0*/  @!P4 IMAD.MOV R18, RZ, RZ, -R18 ;  /* 0x000000ffff12c224 */ /* 0x000fe200078e0a12 */
[----:B------:R-:W-:Y:S01]  /*afb0*/  ISETP.GT.U32.AND P4, PT, R3, R9, PT ;  /* 0x000000090300720c */ /* 0x000fe20003f84070 */
[----:B------:R-:W-:Y:S01]  /*afc0*/  @!P3 IMAD.IADD R17, R17, 0x1, -R3 ;  /* 0x000000011111b824 */ /* 0x000fe200078e0a03 */
[----:B------:R-:W-:Y:S01]  /*afd0*/  ISETP.GT.U32.AND P3, PT, R3, R10, PT ;  /* 0x0000000a0300720c */ /* 0x000fe20003f64070 */
[----:B------:R-:W-:Y:S01]  /*afe0*/  @!P6 IMAD.MOV R11, RZ, RZ, -R11 ;  /* 0x000000ffff0be224 */ /* 0x000fe200078e0a0b */
[----:B------:R-:W-:Y:S01]  /*aff0*/  ISETP.GE.AND P6, PT, R0, RZ, PT ;  /* 0x000000ff0000720c */ /* 0x000fe20003fc6270 */
[C---:B------:R-:W-:Y:S02]  /*b000*/  VIADD R0, R5.reuse, 0x130 ;  /* 0x0000013005007836 */ /* 0x040fe40000000000 */
[C---:B------:R-:W-:Y:S01]  /*b010*/  VIADD R7, R5.reuse, 0x12e ;  /* 0x0000012e05077836 */ /* 0x040fe20000000000 */
[----:B------:R0:W-:Y:S01]  /*b020*/  STL [R1+0x74c], R11 ;  /* 0x00074c0b01007387 */ /* 0x0001e20000100800 */
[--C-:B------:R-:W-:Y:S01]  /*b030*/  @!P5 IMAD.IADD R14, R14, 0x1, -R3.reuse ;  /* 0x000000010e0ed824 */ /* 0x100fe200078e0a03 */
[----:B------:R-:W-:Y:S01]  /*b040*/  IABS R8, R0 ;  /* 0x0000000000087213 */ /* 0x000fe20000000000 */
[----:B------:R-:W-:Y:S01]  /*b050*/  VIADD R6, R5, 0x12d ;  /* 0x0000012d05067836 */ /* 0x000fe20000000000 */
[----:B------:R-:W-:Y:S01]  /*b060*/  IABS R15, R7 ;  /* 0x00000007000f7213 */ /* 0x000fe20000000000 */
[--C-:B------:R-:W-:Y:S01]  /*b070*/  @!P4 IMAD.IADD R9, R9, 0x1, -R3.reuse ;  /* 0x000000010909c824 */ /* 0x100fe200078e0a03 */
[C---:B------:R-:W-:Y:S01]  /*b080*/  ISETP.GT.U32.AND P5, PT, R3.reuse, R14, PT ;  /* 0x0000000e0300720c */ /* 0x040fe20003fa4070 */
[----:B------:R-:W-:Y:S01]  /*b090*/  IMAD.HI.U32 R12, R2, R8, RZ ;  /* 0x00000008020c7227 */ /* 0x000fe200078e00ff */
[----:B------:R-:W-:Y:S02]  /*b0a0*/  STL [R1+0x708], R18 ;  /* 0x0007081201007387 */ /* 0x000fe40000100800 */
[----:B------:R-:W-:Y:S01]  /*b0b0*/  ISETP.GT.U32.AND P4, PT, R3, R9, PT ;  /* 0x000000090300720c */ /* 0x000fe20003f84070 */
[----:B------:R-:W-:Y:S01]  /*b0c0*/  @!P3 IMAD.IADD R10, R10, 0x1, -R3 ;  /* 0x000000010a0ab824 */ /* 0x000fe200078e0a03 */
[----:B0-----:R-:W-:Y:S01]  /*b0d0*/  IABS R11, R6 ;  /* 0x00000006000b7213 */ /* 0x001fe20000000000 */
[----:B------:R-:W-:-:S02]  /*b0e0*/  IMAD.MOV R12, RZ, RZ, -R12 ;  /* 0x000000ffff0c7224 */ /* 0x000fc400078e0a0c */
[----:B------:R-:W-:Y:S01]  /*b0f0*/  @!P2 IMAD.MOV R17, RZ, RZ, -R17 ;  /* 0x000000ffff11a224 */ /* 0x000fe200078e0a11 */
[C---:B------:R-:W-:Y:S02]  /*b100*/  ISETP.GT.U32.AND P3, PT, R3.reuse, R10, PT ;  /* 0x0000000a0300720c */ /* 0x040fe40003f64070 */
[----:B------:R-:W-:Y:S01]  /*b110*/  ISETP.GE.AND P2, PT, R0, RZ, PT ;  /* 0x000000ff0000720c */ /* 0x000fe20003f46270 */
[----:B------:R-:W-:Y:S01]  /*b120*/  IMAD R0, R3, R12, R8 ;  /* 0x0000000c03007224 */ /* 0x000fe200078e0208 */
[----:B------:R0:W-:Y:S01]  /*b130*/  STL [R1+0x748], R17 ;  /* 0x0007481101007387 */ /* 0x0001e20000100800 */
[----:B------:R-:W-:-:S04]  /*b140*/  IMAD.HI.U32 R8, R2, R15, RZ ;  /* 0x0000000f02087227 */ /* 0x000fc800078e00ff */
[----:B------:R-:W-:-:S04]  /*b150*/  IMAD.HI.U32 R12, R2, R11, RZ ;  /* 0x0000000b020c7227 */ /* 0x000fc800078e00ff */
[----:B------:R-:W-:Y:S01]  /*b160*/  @!P5 IMAD.IADD R14, R14, 0x1, -R3 ;  /* 0x000000010e0ed824 */ /* 0x000fe200078e0a03 */
[----:B------:R-:W-:Y:S01]  /*b170*/  ISETP.GT.U32.AND P5, PT, R3, R0, PT ;  /* 0x000000000300720c */ /* 0x000fe20003fa4070 */
[----:B0-----:R-:W-:-:S04]  /*b180*/  IMAD.HI.U32 R17, R2, R16, RZ ;  /* 0x0000001002117227 */ /* 0x001fc800078e00ff */
[----:B------:R-:W-:Y:S02]  /*b190*/  IMAD.MOV R8, RZ, RZ, -R8 ;  /* 0x000000ffff087224 */ /* 0x000fe400078e0a08 */
[----:B------:R-:W-:Y:S02]  /*b1a0*/  IMAD.MOV R12, RZ, RZ, -R12 ;  /* 0x000000ffff0c7224 */ /* 0x000fe400078e0a0c */
[----:B------:R-:W-:Y:S02]  /*b1b0*/  IMAD.MOV R17, RZ, RZ, -R17 ;  /* 0x000000ffff117224 */ /* 0x000fe400078e0a11 */
[----:B------:R-:W-:Y:S02]  /*b1c0*/  IMAD R15, R3, R8, R15 ;  /* 0x00000008030f7224 */ /* 0x000fe400078e020f */
[--C-:B------:R-:W-:Y:S02]  /*b1d0*/  @!P4 IMAD.IADD R9, R9, 0x1, -R3.reuse ;  /* 0x000000010909c824 */ /* 0x100fe400078e0a03 */
[----:B------:R-:W-:Y:S01]  /*b1e0*/  @!P3 IMAD.IADD R10, R10, 0x1, -R3 ;  /* 0x000000010a0ab824 */ /* 0x000fe200078e0a03 */
[----:B------:R-:W-:Y:S01]  /*b1f0*/  ISETP.GE.AND P3, PT, R13, RZ, PT ;  /* 0x000000ff0d00720c */ /* 0x000fe20003f66270 */
[C---:B------:R-:W-:Y:S01]  /*b200*/  IMAD R11, R3.reuse, R12, R11 ;  /* 0x0000000c030b7224 */ /* 0x040fe200078e020b */
[C---:B------:R-:W-:Y:S01]  /*b210*/  ISETP.GT.U32.AND P4, PT, R3.reuse, R15, PT ;  /* 0x0000000f0300720c */ /* 0x040fe20003f84070 */
[----:B------:R-:W-:-:S02]  /*b220*/  IMAD R13, R3, R17, R16 ;  /* 0x00000011030d7224 */ /* 0x000fc400078e0210 */
[----:B------:R-:W-:Y:S02]  /*b230*/  IMAD.MOV.U32 R18, RZ, RZ, R14 ;  /* 0x000000ffff127224 */ /* 0x000fe400078e000e */
[----:B------:R-:W-:Y:S02]  /*b240*/  IMAD.MOV.U32 R12, RZ, RZ, R9 ;  /* 0x000000ffff0c7224 */ /* 0x000fe400078e0009 */
[----:B------:R-:W-:Y:S01]  /*b250*/  @!P1 IMAD.MOV R18, RZ, RZ, -R18 ;  /* 0x000000ffff129224 */ /* 0x000fe200078e0a12 */
[C---:B------:R-:W-:Y:S01]  /*b260*/  ISETP.GT.U32.AND P1, PT, R3.reuse, R13, PT ;  /* 0x0000000d0300720c */ /* 0x040fe20003f24070 */
[----:B------:R-:W-:Y:S01]  /*b270*/  @!P6 IMAD.MOV R12, RZ, RZ, -R12 ;  /* 0x000000ffff0ce224 */ /* 0x000fe200078e0a0c */
[----:B------:R-:W-:Y:S01]  /*b280*/  ISETP.GT.U32.AND P6, PT, R3, R11, PT ;  /* 0x0000000b0300720c */ /* 0x000fe20003fc4070 */
[--C-:B------:R-:W-:Y:S01]  /*b290*/  @!P5 IMAD.IADD R0, R0, 0x1, -R3.reuse ;  /* 0x000000010000d824 */ /* 0x100fe200078e0a03 */
[----:B------:R-:W-:Y:S01]  /*b2a0*/  STL [R1+0x734], R18 ;  /* 0x0007341201007387 */ /* 0x000fe20000100800 */
[----:B------:R-:W-:Y:S01]  /*b2b0*/  @!P0 IMAD.MOV R10, RZ, RZ, -R10 ;  /* 0x000000ffff0a8224 */ /* 0x000fe200078e0a0a */
[----:B------:R-:W-:Y:S01]  /*b2c0*/  ISETP.GE.AND P0, PT, R7, RZ, PT ;  /* 0x000000ff0700720c */ /* 0x000fe20003f06270 */
[----:B------:R-:W-:Y:S01]  /*b2d0*/  VIADD R7, R5, 0x12b ;  /* 0x0000012b05077836 */ /* 0x000fe20000000000 */
[----:B------:R-:W-:Y:S01]  /*b2e0*/  ISETP.GT.U32.AND P5, PT, R3, R0, PT ;  /* 0x000000000300720c */ /* 0x000fe20003fa4070 */
[----:B------:R-:W-:Y:S01]  /*b2f0*/  VIADD R8, R5, 0x12c ;  /* 0x0000012c05087836 */ /* 0x000fe20000000000 */
[----:B------:R0:W-:Y:S01]  /*b300*/  STL [R1+0x73c], R10 ;  /* 0x00073c0a01007387 */ /* 0x0001e20000100800 */
[----:B------:R-:W-:-:S02]  /*b310*/  @!P4 IMAD.IADD R15, R15, 0x1, -R3 ;  /* 0x000000010f0fc824 */ /* 0x000fc400078e0a03 */
[--C-:B------:R-:W-:Y:S01]  /*b320*/  @!P1 IMAD.IADD R13, R13, 0x1, -R3.reuse ;  /* 0x000000010d0d9824 */ /* 0x100fe200078e0a03 */
[----:B------:R-:W-:Y:S01]  /*b330*/  IABS R14, R8 ;  /* 0x00000008000e7213 */ /* 0x000fe20000000000 */
[--C-:B------:R-:W-:Y:S01]  /*b340*/  @!P6 IMAD.IADD R11, R11, 0x1, -R3.reuse ;  /* 0x000000010b0be824 */ /* 0x100fe200078e0a03 */
[----:B------:R-:W-:Y:S01]  /*b350*/  ISETP.GE.AND P1, PT, R8, RZ, PT ;  /* 0x000000ff0800720c */ /* 0x000fe20003f26270 */
[----:B------:R1:W-:Y:S01]  /*b360*/  STL [R1+0x740], R12 ;  /* 0x0007400c01007387 */ /* 0x0003e20000100800 */
[C---:B------:R-:W-:Y:S01]  /*b370*/  ISETP.GT.U32.AND P6, PT, R3.reuse, R15, PT ;  /* 0x0000000f0300720c */ /* 0x040fe20003fc4070 */
[----:B------:R-:W-:Y:S01]  /*b380*/  IMAD.HI.U32 R9, R2, R14, RZ ;  /* 0x0000000e02097227 */ /* 0x000fe200078e00ff */
[----:B0-----:R-:W-:Y:S02]  /*b390*/  IABS R10, R7 ;  /* 0x00000007000a7213 */ /* 0x001fe40000000000 */
[----:B------:R-:W-:Y:S01]  /*b3a0*/  ISETP.GT.U32.AND P4, PT, R3, R13, PT ;  /* 0x0000000d0300720c */ /* 0x000fe20003f84070 */
[----:B------:R-:W-:Y:S01]  /*b3b0*/  @!P5 IMAD.IADD R0, R0, 0x1, -R3 ;  /* 0x000000010000d824 */ /* 0x000fe200078e0a03 */
[----:B------:R-:W-:Y:S01]  /*b3c0*/  ISETP.GE.AND P5, PT, R6, RZ, PT ;  /* 0x000000ff0600720c */ /* 0x000fe20003fa6270 */
[----:B------:R-:W-:-:S04]  /*b3d0*/  IMAD.HI.U32 R8, R2, R10, RZ ;  /* 0x0000000a02087227 */ /* 0x000fc800078e00ff */
[----:B------:R-:W-:Y:S02]  /*b3e0*/  IMAD.MOV R8, RZ, RZ, -R8 ;  /* 0x000000ffff087224 */ /* 0x000fe400078e0a08 */
[----:B------:R-:W-:Y:S02]  /*b3f0*/  IMAD.MOV R9, RZ, RZ, -R9 ;  /* 0x000000ffff097224 */ /* 0x000fe400078e0a09 */
[----:B-1----:R-:W-:Y:S02]  /*b400*/  IMAD.MOV.U32 R12, RZ, RZ, R0 ;  /* 0x000000ffff0c7224 */ /* 0x002fe400078e0000 */
[C---:B------:R-:W-:Y:S02]  /*b410*/  IMAD R10, R3.reuse, R8, R10 ;  /* 0x00000008030a7224 */ /* 0x040fe400078e020a */
[C---:B------:R-:W-:Y:S02]  /*b420*/  IMAD R14, R3.reuse, R9, R14 ;  /* 0x00000009030e7224 */ /* 0x040fe400078e020e */
[----:B------:R-:W-:Y:S01]  /*b430*/  @!P2 IMAD.MOV R12, RZ, RZ, -R12 ;  /* 0x000000ffff0ca224 */ /* 0x000fe200078e0a0c */
[----:B------:R-:W-:Y:S01]  /*b440*/  ISETP.GT.U32.AND P2, PT, R3, R11, PT ;  /* 0x0000000b0300720c */ /* 0x000fe20003f44070 */
[--C-:B------:R-:W-:Y:S01]  /*b450*/  @!P6 IMAD.IADD R15, R15, 0x1, -R3.reuse ;  /* 0x000000010f0fe824 */ /* 0x100fe200078e0a03 */
[----:B------:R-:W-:Y:S01]  /*b460*/  ISETP.GT.U32.AND P6, PT, R3, R10, PT ;  /* 0x0000000a0300720c */ /* 0x000fe20003fc4070 */
[----:B------:R-:W-:Y:S01]  /*b470*/  @!P4 IMAD.IADD R13, R13, 0x1, -R3 ;  /* 0x000000010d0dc824 */ /* 0x000fe200078e0a03 */
[----:B------:R0:W-:Y:S01]  /*b480*/  STL [R1+0x744], R12 ;  /* 0x0007440c01007387 */ /* 0x0001e20000100800 */
[----:B------:R-:W-:Y:S01]  /*b490*/  ISETP.GT.U32.AND P4, PT, R3, R14, PT ;  /* 0x0000000e0300720c */ /* 0x000fe20003f84070 */
[----:B------:R-:W-:-:S02]  /*b4a0*/  VIADD R0, R5, 0x129 ;  /* 0x0000012905007836 */ /* 0x000fc40000000000 */
[C---:B------:R-:W-:Y:S02]  /*b4b0*/  VIADD R6, R5.reuse, 0x12a ;  /* 0x0000012a05067836 */ /* 0x040fe40000000000 */
[----:B------:R-:W-:Y:S01]  /*b4c0*/  IMAD.MOV.U32 R18, RZ, RZ, R13 ;  /* 0x000000ffff127224 */ /* 0x000fe200078e000d */
[----:B------:R-:W-:Y:S01]  /*b4d0*/  IABS R8, R0 ;  /* 0x0000000000087213 */ /* 0x000fe20000000000 */
[----:B------:R-:W-:Y:S01]  /*b4e0*/  @!P0 IMAD.MOV R15, RZ, RZ, -R15 ;  /* 0x000000ffff0f8224 */ /* 0x000fe200078e0a0f */
[----:B------:R-:W-:Y:S01]  /*b4f0*/  IABS R9, R6 ;  /* 0x0000000600097213 */ /* 0x000fe20000000000 */
[----:B0-----:R-:W-:Y:S02]  /*b500*/  VIADD R12, R5, 0x128 ;  /* 0x00000128050c7836 */ /* 0x001fe40000000000 */
[--C-:B------:R-:W-:Y:S01]  /*b510*/  @!P2 IMAD.IADD R11, R11, 0x1, -R3.reuse ;  /* 0x000000010b0ba824 */ /* 0x100fe200078e0a03 */
[----:B------:R-:W-:Y:S01]  /*b520*/  ISETP.GE.AND P2, PT, R7, RZ, PT ;  /* 0x000000ff0700720c */ /* 0x000fe20003f46270 */
[----:B------:R-:W-:Y:S01]  /*b530*/  @!P6 IMAD.IADD R10, R10, 0x1, -R3 ;  /* 0x000000010a0ae824 */ /* 0x000fe200078e0a03 */
[----:B------:R-:W-:Y:S01]  /*b540*/  IABS R16, R12 ;  /* 0x0000000c00107213 */ /* 0x000fe20000000000 */
[----:B------:R-:W-:-:S03]  /*b550*/  IMAD.HI.U32 R17, R2, R8, RZ ;  /* 0x0000000802117227 */ /* 0x000fc600078e00ff */
[----:B------:R-:W-:Y:S01]  /*b560*/  ISETP.GT.U32.AND P6, PT, R3, R10, PT ;  /* 0x0000000a0300720c */ /* 0x000fe20003fc4070 */
[----:B------:R-:W-:Y:S02]  /*b570*/  IMAD.MOV.U32 R7, RZ, RZ, R16 ;  /* 0x000000ffff077224 */ /* 0x000fe400078e0010 */
[----:B------:R-:W-:Y:S01]  /*b580*/  @!P4 IMAD.IADD R14, R14, 0x1, -R3 ;  /* 0x000000010e0ec824 */ /* 0x000fe200078e0a03 */
[----:B------:R-:W-:Y:S01]  /*b590*/  ISETP.GE.AND P4, PT, R6, RZ, PT ;  /* 0x000000ff0600720c */ /* 0x000fe20003f86270 */
[----:B------:R-:W-:-:S04]  /*b5a0*/  IMAD.HI.U32 R6, R2, R7, RZ ;  /* 0x0000000702067227 */ /* 0x000fc800078e00ff */
[----:B------:R-:W-:Y:S02]  /*b5b0*/  IMAD.MOV R13, RZ, RZ, -R17 ;  /* 0x000000ffff0d7224 */ /* 0x000fe400078e0a11 */
[----:B------:R-:W-:Y:S02]  /*b5c0*/  IMAD.MOV R6, RZ, RZ, -R6 ;  /* 0x000000ffff067224 */ /* 0x000fe400078e0a06 */
[C---:B------:R-:W-:Y:S02]  /*b5d0*/  IMAD R8, R3.reuse, R13, R8 ;  /* 0x0000000d03087224 */ /* 0x040fe400078e0208 */
[----:B------:R-:W-:Y:S01]  /*b5e0*/  @!P3 IMAD.MOV R18, RZ, RZ, -R18 ;  /* 0x000000ffff12b224 */ /* 0x000fe200078e0a12 */
[C---:B------:R-:W-:Y:S01]  /*b5f0*/  ISETP.GT.U32.AND P3, PT, R3.reuse, R14, PT ;  /* 0x0000000e0300720c */ /* 0x040fe20003f64070 */
[C---:B------:R-:W-:Y:S02]  /*b600*/  IMAD R7, R3.reuse, R6, R7 ;  /* 0x0000000603077224 */ /* 0x040fe400078e0207 */
[----:B------:R-:W-:Y:S01]  /*b610*/  @!P5 IMAD.MOV R11, RZ, RZ, -R11 ;  /* 0x000000ffff0bd224 */ /* 0x000fe200078e0a0b */
[C---:B------:R-:W-:Y:S01]  /*b620*/  ISETP.GT.U32.AND P5, PT, R3.reuse, R8, PT ;  /* 0x000000080300720c */ /* 0x040fe20003fa4070 */
[----:B------:R-:W-:Y:S01]  /*b630*/  @!P6 IMAD.IADD R10, R10, 0x1, -R3 ;  /* 0x000000010a0ae824 */ /* 0x000fe200078e0a03 */
[----:B------:R-:W-:Y:S01]  /*b640*/  ISETP.GT.U32.AND P6, PT, R3, R7, PT ;  /* 0x000000070300720c */ /* 0x000fe20003fc4070 */
[----:B------:R-:W-:Y:S01]  /*b650*/  STL [R1+0x738], R18 ;  /* 0x0007381201007387 */ /* 0x000fe20000100800 */
[----:B------:R-:W-:-:S03]  /*b660*/  IMAD.HI.U32 R16, R2, R9, RZ ;  /* 0x0000000902107227 */ /* 0x000fc600078e00ff */
[----:B------:R-:W-:Y:S01]  /*b670*/  STL [R1+0x724], R15 ;  /* 0x0007240f01007387 */ /* 0x000fe20000100800 */
[----:B------:R-:W-:Y:S02]  /*b680*/  IMAD.MOV R16, RZ, RZ, -R16 ;  /* 0x000000ffff107224 */ /* 0x000fe400078e0a10 */
[--C-:B------:R-:W-:Y:S01]  /*b690*/  @!P3 IMAD.IADD R14, R14, 0x1, -R3.reuse ;  /* 0x000000010e0eb824 */ /* 0x100fe200078e0a03 */
[----:B------:R0:W-:Y:S01]  /*b6a0*/  STL [R1+0x728], R11 ;  /* 0x0007280b01007387 */ /* 0x0001e20000100800 */
[----:B------:R-:W-:Y:S01]  /*b6b0*/  ISETP.GE.AND P3, PT, R0, RZ, PT ;  /* 0x000000ff0000720c */ /* 0x000fe20003f66270 */
[----:B------:R-:W-:Y:S02]  /*b6c0*/  @!P5 IMAD.IADD R8, R8, 0x1, -R3 ;  /* 0x000000010808d824 */ /* 0x000fe400078e0a03 */
[----:B------:R-:W-:Y:S02]  /*b6d0*/  IMAD R9, R3, R16, R9 ;  /* 0x0000001003097224 */ /* 0x000fe400078e0209 */
[----:B------:R-:W-:Y:S01]  /*b6e0*/  @!P6 IMAD.IADD R7, R7, 0x1, -R3 ;  /* 0x000000010707e824 */ /* 0x000fe200078e0a03 */
[----:B------:R-:W-:Y:S01]  /*b6f0*/  ISETP.GT.U32.AND P6, PT, R3, R8, PT ;  /* 0x000000080300720c */ /* 0x000fe20003fc4070 */
[----:B------:R-:W-:Y:S01]  /*b700*/  VIADD R17, R5, 0x127 ;  /* 0x0000012705117836 */ /* 0x000fe20000000000 */
[----:B------:R-:W-:Y:S01]  /*b710*/  ISETP.GT.U32.AND P0, PT, R3, R9, PT ;  /* 0x000000090300720c */ /* 0x000fe20003f04070 */
[----:B0-----:R-:W-:-:S02]  /*b720*/  VIADD R11, R5, 0x126 ;  /* 0x00000126050b7836 */ /* 0x001fc40000000000 */
[----:B------:R-:W-:Y:S01]  /*b730*/  IMAD.MOV.U32 R16, RZ, RZ, R14 ;  /* 0x000000ffff107224 */ /* 0x000fe200078e000e */
[----:B------:R-:W-:Y:S01]  /*b740*/  IABS R6, R17 ;  /* 0x0000001100067213 */ /* 0x000fe20000000000 */
[----:B------:R-:W-:Y:S01]  /*b750*/  @!P2 IMAD.MOV R10, RZ, RZ, -R10 ;  /* 0x000000ffff0aa224 */ /* 0x000fe200078e0a0a */
[----:B------:R-:W-:Y:S01]  /*b760*/  IABS R0, R11 ;  /* 0x0000000b00007213 */ /* 0x000fe20000000000 */
[----:B------:R-:W-:Y:S01]  /*b770*/  @!P1 IMAD.MOV R16, RZ, RZ, -R16 ;  /* 0x000000ffff109224 */ /* 0x000fe200078e0a10 */
[----:B------:R-:W-:Y:S01]  /*b780*/  ISETP.GT.U32.AND P1, PT, R3, R7, PT ;  /* 0x000000070300720c */ /* 0x000fe20003f24070 */
[----:B------:R-:W-:-:S03]  /*b790*/  IMAD.HI.U32 R13, R2, R6, RZ ;  /* 0x00000006020d7227 */ /* 0x000fc600078e00ff */
[----:B------:R0:W-:Y:S01]  /*b7a0*/  STL [R1+0x730], R16 ;  /* 0x0007301001007387 */ /* 0x0001e20000100800 */
[----:B------:R-:W-:-:S03]  /*b7b0*/  IMAD.HI.U32 R15, R2, R0, RZ ;  /* 0x00000000020f7227 */ /* 0x000fc600078e00ff */
[----:B------:R-:W-:Y:S01]  /*b7c0*/  STL [R1+0x720], R10 ;  /* 0x0007200a01007387 */ /* 0x000fe20000100800 */
[----:B------:R-:W-:Y:S02]  /*b7d0*/  IMAD.MOV R15, RZ, RZ, -R15 ;  /* 0x000000ffff0f7224 */ /* 0x000fe400078e0a0f */
[--C-:B------:R-:W-:Y:S02]  /*b7e0*/  @!P6 IMAD.IADD R8, R8, 0x1, -R3.reuse ;  /* 0x000000010808e824 */ /* 0x100fe400078e0a03 */
[----:B------:R-:W-:Y:S02]  /*b7f0*/  IMAD R0, R3, R15, R0 ;  /* 0x0000000f03007224 */ /* 0x000fe400078e0200 */
[----:B------:R-:W-:Y:S01]  /*b800*/  @!P0 IMAD.IADD R9, R9, 0x1, -R3 ;  /* 0x0000000109098824 */ /* 0x000fe200078e0a03 */
[----:B------:R-:W-:Y:S01]  /*b810*/  ISETP.GE.AND P0, PT, R12, RZ, PT ;  /* 0x000000ff0c00720c */ /* 0x000fe20003f06270 */
[----:B------:R-:W-:Y:S01]  /*b820*/  IMAD.MOV R13, RZ, RZ, -R13 ;  /* 0x000000ffff0d7224 */ /* 0x000fe200078e0a0d */
[----:B------:R-:W-:Y:S01]  /*b830*/  ISETP.GT.U32.AND P6, PT, R3, R0, PT ;  /* 0x000000000300720c */ /* 0x000fe20003fc4070 */
[----:B------:R-:W-:Y:S01]  /*b840*/  VIADD R12, R5, 0x125 ;  /* 0x00000125050c7836 */ /* 0x000fe20000000000 */
[C---:B------:R-:W-:Y:S01]  /*b850*/  ISETP.GT.U32.AND P5, PT, R3.reuse, R9, PT ;  /* 0x000000090300720c */ /* 0x040fe20003fa4070 */
[----:B------:R-:W-:-:S02]  /*b860*/  IMAD R6, R3, R13, R6 ;  /* 0x0000000d03067224 */ /* 0x000fc400078e0206 */
[C---:B------:R-:W-:Y:S01]  /*b870*/  VIADD R13, R5.reuse, 0x124 ;  /* 0x00000124050d7836 */ /* 0x040fe20000000000 */
[----:B------:R-:W-:Y:S01]  /*b880*/  IABS R14, R12 ;  /* 0x0000000c000e7213 */ /* 0x000fe20000000000 */
[----:B------:R-:W-:Y:S02]  /*b890*/  VIADD R15, R5, 0x123 ;  /* 0x00000123050f7836 */ /* 0x000fe40000000000 */
[----:B------:R-:W-:Y:S01]  /*b8a0*/  @!P1 IMAD.IADD R7, R7, 0x1, -R3 ;  /* 0x0000000107079824 */ /* 0x000fe200078e0a03 */
[----:B0-----:R-:W-:Y:S01]  /*b8b0*/  IABS R16, R13 ;  /* 0x0000000d00107213 */ /* 0x001fe20000000000 */
[----:B------:R-:W-:Y:S01]  /*b8c0*/  IMAD.HI.U32 R18, R2, R14, RZ ;  /* 0x0000000e02127227 */ /* 0x000fe200078e00ff */
[----:B------:R-:W-:-:S03]  /*b8d0*/  ISETP.GE.AND P1, PT, R17, RZ, PT ;  /* 0x000000ff1100720c */ /* 0x000fc60003f26270 */
[--C-:B------:R-:W-:Y:S02]  /*b8e0*/  @!P6 IMAD.IADD R0, R0, 0x1, -R3.reuse ;  /* 0x000000010000e824 */ /* 0x100fe400078e0a03 */
[----:B------:R-:W-:Y:S01]  /*b8f0*/  @!P5 IMAD.IADD R9, R9, 0x1, -R3 ;  /* 0x000000010909d824 */ /* 0x000fe200078e0a03 */
[C---:B------:R-:W-:Y:S01]  /*b900*/  ISETP.GT.U32.AND P5, PT, R3.reuse, R6, PT ;  /* 0x000000060300720c */ /* 0x040fe20003fa4070 */
[----:B------:R-:W-:Y:S01]  /*b910*/  IMAD.HI.U32 R19, R2, R16, RZ ;  /* 0x0000001002137227 */ /* 0x000fe200078e00ff */
[----:B------:R-:W-:-:S03]  /*b920*/  ISETP.GT.U32.AND P6, PT, R3, R0, PT ;  /* 0x000000000300720c */ /* 0x000fc60003fc4070 */
[----:B------:R-:W-:Y:S02]  /*b930*/  IMAD.MOV R19, RZ, RZ, -R19 ;  /* 0x000000ffff137224 */ /* 0x000fe400078e0a13 */
[----:B------:R-:W-:Y:S02]  /*b940*/  @!P4 IMAD.MOV R9, RZ, RZ, -R9 ;  /* 0x000000ffff09c224 */ /* 0x000fe400078e0a09 */
[C---:B------:R-:W-:Y:S02]  /*b950*/  IMAD R16, R3.reuse, R19, R16 ;  /* 0x0000001303107224 */ /* 0x040fe400078e0210 */
[----:B------:R-:W-:Y:S01]  /*b960*/  @!P3 IMAD.MOV R8, RZ, RZ, -R8 ;  /* 0x000000ffff08b224 */ /* 0x000fe200078e0a08 */
[----:B------:R0:W-:Y:S01]  /*b970*/  STL [R1+0x718], R9 ;  /* 0x0007180901007387 */ /* 0x0001e20000100800 */
[----:B------:R-:W-:Y:S01]  /*b980*/  IMAD.MOV R17, RZ, RZ, -R18 ;  /* 0x000000ffff117224 */ /* 0x000fe200078e0a12 */
[----:B------:R-:W-:Y:S01]  /*b990*/  IABS R18, R15 ;  /* 0x0000000f00127213 */ /* 0x000fe20000000000 */
[----:B------:R-:W-:Y:S01]  /*b9a0*/  @!P0 IMAD.MOV R7, RZ, RZ, -R7 ;  /* 0x000000ffff078224 */ /* 0x000fe200078e0a07 */
[----:B------:R1:W-:Y:S01]  /*b9b0*/  STL [R1+0x710], R8 ;  /* 0x0007100801007387 */ /* 0x0003e20000100800 */
[--C-:B------:R-:W-:Y:S01]  /*b9c0*/  @!P6 IMAD.IADD R0, R0, 0x1, -R3.reuse ;  /* 0x000000010000e824 */ /* 0x100fe200078e0a03 */
[----:B------:R-:W-:Y:S01]  /*b9d0*/  ISETP.GT.U32.AND P6, PT, R3, R16, PT ;  /* 0x000000100300720c */ /* 0x000fe20003fc4070 */
[----:B------:R-:W-:Y:S01]  /*b9e0*/  @!P5 IMAD.IADD R6, R6, 0x1, -R3 ;  /* 0x000000010606d824 */ /* 0x000fe200078e0a03 */
[----:B------:R-:W-:Y:S01]  /*b9f0*/  ISETP.GE.AND P5, PT, R11, RZ, PT ;  /* 0x000000ff0b00720c */ /* 0x000fe20003fa6270 */
[----:B------:R2:W-:Y:S01]  /*ba00*/  STL [R1+0x70c], R7 ;  /* 0x00070c0701007387 */ /* 0x0005e20000100800 */
[C---:B------:R-:W-:Y:S01]  /*ba10*/  IMAD R14, R3.reuse, R17, R14 ;  /* 0x00000011030e7224 */ /* 0x040fe200078e020e */
[----:B------:R-:W-:Y:S01]  /*ba20*/  ISETP.GE.AND P3, PT, R12, RZ, PT ;  /* 0x000000ff0c00720c */ /* 0x000fe20003f66270 */
[----:B0-----:R-:W-:Y:S01]  /*ba30*/  IMAD.MOV.U32 R9, RZ, RZ, R0 ;  /* 0x000000ffff097224 */ /* 0x001fe200078e0000 */
[----:B------:R-:W-:Y:S01]  /*ba40*/  ISETP.GT.U32.AND P2, PT, R3, R6, PT ;  /* 0x000000060300720c */ /* 0x000fe20003f44070 */
[----:B-1----:R-:W-:Y:S01]  /*ba50*/  VIADD R8, R5, 0x122 ;  /* 0x0000012205087836 */ /* 0x002fe20000000000 */
[----:B------:R-:W-:Y:S01]  /*ba60*/  ISETP.GT.U32.AND P4, PT, R3, R14, PT ;  /* 0x0000000e0300720c */ /* 0x000fe20003f84070 */
[----:B------:R-:W-:Y:S01]  /*ba70*/  VIADD R11, R5, 0x120 ;  /* 0x00000120050b7836 */ /* 0x000fe20000000000 */
[----:B------:R-:W-:Y:S01]  /*ba80*/  ISETP.GE.AND P0, PT, R13, RZ, PT ;  /* 0x000000ff0d00720c */ /* 0x000fe20003f06270 */
[----:B--2---:R-:W-:Y:S01]  /*ba90*/  IMAD.HI.U32 R7, R2, R18, RZ ;  /* 0x0000001202077227 */ /* 0x004fe200078e00ff */
[----:B------:R-:W-:-:S03]  /*baa0*/  IABS R12, R8 ;  /* 0x00000008000c7213 */ /* 0x000fc60000000000 */
[----:B------:R-:W-:Y:S02]  /*bab0*/  IMAD.MOV R7, RZ, RZ, -R7 ;  /* 0x000000ffff077224 */ /* 0x000fe400078e0a07 */
[----:B------:R-:W-:Y:S02]  /*bac0*/  @!P6 IMAD.IADD R16, R16, 0x1, -R3 ;  /* 0x000000011010e824 */ /* 0x000fe400078e0a03 */
[C---:B------:R-:W-:Y:S02]  /*bad0*/  IMAD R7, R3.reuse, R7, R18 ;  /* 0x0000000703077224 */ /* 0x040fe400078e0212 */
[----:B------:R-:W-:Y:S01]  /*bae0*/  @!P5 IMAD.MOV R9, RZ, RZ, -R9 ;  /* 0x000000ffff09d224 */ /* 0x000fe200078e0a09 */
[C---:B------:R-:W-:Y:S01]  /*baf0*/  ISETP.GT.U32.AND P6, PT, R3.reuse, R16, PT ;  /* 0x000000100300720c */ /* 0x040fe20003fc4070 */
[----:B------:R-:W-:Y:S01]  /*bb00*/  @!P2 IMAD.IADD R6, R6, 0x1, -R3 ;  /* 0x000000010606a824 */ /* 0x000fe200078e0a03 */
[----:B------:R-:W-:Y:S01]  /*bb10*/  ISETP.GT.U32.AND P5, PT, R3, R7, PT ;  /* 0x000000070300720c */ /* 0x000fe20003fa4070 */
[----:B------:R-:W-:Y:S01]  /*bb20*/  IMAD.HI.U32 R0, R2, R12, RZ ;  /* 0x0000000c02007227 */ /* 0x000fe200078e00ff */
[----:B------:R-:W-:-:S03]  /*bb30*/  ISETP.GE.AND P2, PT, R15, RZ, PT ;  /* 0x000000ff0f00720c */ /* 0x000fc60003f46270 */
[--C-:B------:R-:W-:Y:S02]  /*bb40*/  @!P4 IMAD.IADD R14, R14, 0x1, -R3.reuse ;  /* 0x000000010e0ec824 */ /* 0x100fe400078e0a03 */
[----:B------:R-:W-:Y:S02]  /*bb50*/  IMAD.MOV.U32 R10, RZ, RZ, R6 ;  /* 0x000000ffff0a7224 */ /* 0x000fe400078e0006 */
[----:B------:R-:W-:Y:S01]  /*bb60*/  IMAD.MOV R0, RZ, RZ, -R0 ;  /* 0x000000ffff007224 */ /* 0x000fe200078e0a00 */
[C---:B------:R-:W-:Y:S01]  /*bb70*/  ISETP.GT.U32.AND P4, PT, R3.reuse, R14, PT ;  /* 0x0000000e0300720c */ /* 0x040fe20003f84070 */
[----:B------:R-:W-:Y:S01]  /*bb80*/  @!P1 IMAD.MOV R10, RZ, RZ, -R10 ;  /* 0x000000ffff0a9224 */ /* 0x000fe200078e0a0a */
[----:B------:R-:W-:Y:S01]  /*bb90*/  ISETP.GE.AND P1, PT, R8, RZ, PT ;  /* 0x000000ff0800720c */ /* 0x000fe20003f26270 */
[----:B------:R-:W-:Y:S01]  /*bba0*/  IMAD R12, R3, R0, R12 ;  /* 0x00000000030c7224 */ /* 0x000fe200078e020c */
[----:B------:R-:W-:Y:S01]  /*bbb0*/  IABS R8, R11 ;  /* 0x0000000b00087213 */ /* 0x000fe20000000000 */
[----:B------:R-:W-:Y:S01]  /*bbc0*/  VIADD R6, R5, 0x121 ;  /* 0x0000012105067836 */ /* 0x000fe20000000000 */
[----:B------:R-:W-:Y:S01]  /*bbd0*/  STL [R1+0x6e4], R10 ;  /* 0x0006e40a01007387 */ /* 0x000fe20000100800 */
[----:B------:R-:W-:-:S02]  /*bbe0*/  @!P5 IMAD.IADD R7, R7, 0x1, -R3 ;  /* 0x000000010707d824 */ /* 0x000fc400078e0a03 */
[--C-:B------:R-:W-:Y:S01]  /*bbf0*/  @!P6 IMAD.IADD R16, R16, 0x1, -R3.reuse ;  /* 0x000000011010e824 */ /* 0x100fe200078e0a03 */
[C---:B------:R-:W-:Y:S01]  /*bc00*/  ISETP.GT.U32.AND P6, PT, R3.reuse, R12, PT ;  /* 0x0000000c0300720c */ /* 0x040fe20003fc4070 */
[----:B------:R0:W-:Y:S01]  /*bc10*/  STL [R1+0x65c], R9 ;  /* 0x00065c0901007387 */ /* 0x0001e20000100800 */
[----:B------:R-:W-:Y:S01]  /*bc20*/  ISETP.GT.U32.AND P5, PT, R3, R7, PT ;  /* 0x000000070300720c */ /* 0x000fe20003fa4070 */
[----:B------:R-:W-:Y:S01]  /*bc30*/  @!P4 IMAD.IADD R14, R14, 0x1, -R3 ;  /* 0x000000010e0ec824 */ /* 0x000fe200078e0a03 */
[----:B------:R-:W-:Y:S01]  /*bc40*/  ISETP.GE.AND P4, PT, R6, RZ, PT ;  /* 0x000000ff0600720c */ /* 0x000fe20003f86270 */
[----:B------:R-:W-:-:S04]  /*bc50*/  IMAD.HI.U32 R13, R2, R8, RZ ;  /* 0x00000008020d7227 */ /* 0x000fc800078e00ff */
[----:B------:R-:W-:Y:S01]  /*bc60*/  IMAD.MOV.U32 R15, RZ, RZ, R14 ;  /* 0x000000ffff0f7224 */ /* 0x000fe200078e000e */
[----:B0-----:R-:W-:Y:S01]  /*bc70*/  IABS R9, R6 ;  /* 0x0000000600097213 */ /* 0x001fe20000000000 */
[----:B------:R-:W-:Y:S02]  /*bc80*/  VIADD R6, R5, 0x11f ;  /* 0x0000011f05067836 */ /* 0x000fe40000000000 */
[----:B------:R-:W-:Y:S02]  /*bc90*/  IMAD.MOV.U32 R14, RZ, RZ, R16 ;  /* 0x000000ffff0e7224 */ /* 0x000fe400078e0010 */
[----:B------:R-:W-:Y:S01]  /*bca0*/  IMAD.HI.U32 R10, R2, R9, RZ ;  /* 0x00000009020a7227 */ /* 0x000fe200078e00ff */
[----:B------:R-:W-:-:S03]  /*bcb0*/  IABS R0, R6 ;  /* 0x0000000600007213 */ /* 0x000fc60000000000 */
[----:B------:R-:W-:Y:S02]  /*bcc0*/  IMAD.MOV R10, RZ, RZ, -R10 ;  /* 0x000000ffff0a7224 */ /* 0x000fe400078e0a0a */
[----:B------:R-:W-:Y:S02]  /*bcd0*/  @!P6 IMAD.IADD R12, R12, 0x1, -R3 ;  /* 0x000000010c0ce824 */ /* 0x000fe400078e0a03 */
[----:B------:R-:W-:Y:S02]  /*bce0*/  IMAD.MOV R13, RZ, RZ, -R13 ;  /* 0x000000ffff0d7224 */ /* 0x000fe400078e0a0d */
[C---:B------:R-:W-:Y:S01]  /*bcf0*/  IMAD R9, R3.reuse, R10, R9 ;  /* 0x0000000a03097224 */ /* 0x040fe200078e0209 */
[----:B------:R-:W-:Y:S01]  /*bd00*/  ISETP.GT.U32.AND P6, PT, R3, R12, PT ;  /* 0x0000000c0300720c */ /* 0x000fe20003fc4070 */
[----:B------:R-:W-:Y:S02]  /*bd10*/  @!P5 IMAD.IADD R7, R7, 0x1, -R3 ;  /* 0x000000010707d824 */ /* 0x000fe400078e0a03 */
[----:B------:R-:W-:Y:S01]  /*bd20*/  @!P0 IMAD.MOV R14, RZ, RZ, -R14 ;  /* 0x000000ffff0e8224 */ /* 0x000fe200078e0a0e */
[----:B------:R-:W-:Y:S01]  /*bd30*/  ISETP.GE.AND P0, PT, R6, RZ, PT ;  /* 0x000000ff0600720c */ /* 0x000fe20003f06270 */
[C---:B------:R-:W-:Y:S01]  /*bd40*/  IMAD R6, R3.reuse, R13, R8 ;  /* 0x0000000d03067224 */ /* 0x040fe200078e0208 */
[----:B------:R-:W-:Y:S01]  /*bd50*/  ISETP.GT.U32.AND P5, PT, R3, R9, PT ;  /* 0x000000090300720c */ /* 0x000fe20003fa4070 */
[----:B------:R-:W-:-:S04]  /*bd60*/  IMAD.HI.U32 R8, R2, R0, RZ ;  /* 0x0000000002087227 */ /* 0x000fc800078e00ff */
[----:B------:R-:W-:Y:S02]  /*bd70*/  IMAD.MOV.U32 R10, RZ, RZ, R7 ;  /* 0x000000ffff0a7224 */ /* 0x000fe400078e0007 */
[----:B------:R-:W-:Y:S02]  /*bd80*/  IMAD.MOV R8, RZ, RZ, -R8 ;  /* 0x000000ffff087224 */ /* 0x000fe400078e0a08 */
[----:B------:R-:W-:Y:S01]  /*bd90*/  @!P2 IMAD.MOV R10, RZ, RZ, -R10 ;  /* 0x000000ffff0aa224 */ /* 0x000fe200078e0a0a */
[----:B------:R-:W-:Y:S01]  /*bda0*/  ISETP.GT.U32.AND P2, PT, R3, R6, PT ;  /* 0x000000060300720c */ /* 0x000fe20003f44070 */
[----:B------:R-:W-:Y:S01]  /*bdb0*/  @!P3 IMAD.MOV R15, RZ, RZ, -R15 ;  /* 0x000000ffff0fb224 */ /* 0x000fe200078e0a0f */
[----:B------:R-:W-:Y:S01]  /*bdc0*/  ISETP.GE.AND P3, PT, R11, RZ, PT ;  /* 0x000000ff0b00720c */ /* 0x000fe20003f66270 */
[----:B------:R-:W-:Y:S02]  /*bdd0*/  IMAD R7, R3, R8, R0 ;  /* 0x0000000803077224 */ /* 0x000fe400078e0200 */
[--C-:B------:R-:W-:Y:S01]  /*bde0*/  @!P6 IMAD.IADD R12, R12, 0x1, -R3.reuse ;  /* 0x000000010c0ce824 */ /* 0x100fe200078e0a03 */
[----:B------:R0:W-:Y:S01]  /*bdf0*/  STL [R1+0x6c4], R15 ;  /* 0x0006c40f01007387 */ /* 0x0001e20000100800 */
[--C-:B------:R-:W-:Y:S01]  /*be00*/  @!P5 IMAD.IADD R9, R9, 0x1, -R3.reuse ;  /* 0x000000010909d824 */ /* 0x100fe200078e0a03 */
[----:B------:R-:W-:Y:S01]  /*be10*/  ISETP.GT.U32.AND P6, PT, R3, R7, PT ;  /* 0x000000070300720c */ /* 0x000fe20003fc4070 */
[C---:B------:R-:W-:Y:S01]  /*be20*/  VIADD R11, R5.reuse, 0x11d ;  /* 0x0000011d050b7836 */ /* 0x040fe20000000000 */
[----:B------:R-:W-:Y:S01]  /*be30*/  STL [R1+0x6fc], R14 ;  /* 0x0006fc0e01007387 */ /* 0x000fe20000100800 */
[----:B------:R-:W-:Y:S01]  /*be40*/  VIADD R0, R5, 0x11c ;  /* 0x0000011c05007836 */ /* 0x000fe20000000000 */
[----:B------:R-:W-:Y:S01]  /*be50*/  ISETP.GT.U32.AND P5, PT, R3, R9, PT ;  /* 0x000000090300720c */ /* 0x000fe20003fa4070 */
[----:B------:R-:W-:Y:S01]  /*be60*/  @!P2 IMAD.IADD R6, R6, 0x1, -R3 ;  /* 0x000000010606a824 */ /* 0x000fe200078e0a03 */
[----:B------:R1:W-:Y:S01]  /*be70*/  STL [R1+0x704], R10 ;  /* 0x0007040a01007387 */ /* 0x0003e20000100800 */
[----:B------:R-:W-:Y:S01]  /*be80*/  IABS R8, R11 ;  /* 0x0000000b00087213 */ /* 0x000fe20000000000 */
[----:B0-----:R-:W-:Y:S01]  /*be90*/  VIADD R15, R5, 0x11e ;  /* 0x0000011e050f7836 */ /* 0x001fe20000000000 */
[----:B------:R-:W-:Y:S01]  /*bea0*/  IABS R13, R0 ;  /* 0x00000000000d7213 */ /* 0x000fe20000000000 */
[----:B------:R-:W-:Y:S01]  /*beb0*/  IMAD.MOV.U32 R16, RZ, RZ, R12 ;  /* 0x000000ffff107224 */ /* 0x000fe200078e000c */
[----:B------:R-:W-:Y:S01]  /*bec0*/  ISETP.GT.U32.AND P2, PT, R3, R6, PT ;  /* 0x000000060300720c */ /* 0x000fe20003f44070 */
[----:B------:R-:W-:Y:S01]  /*bed0*/  IMAD.HI.U32 R12, R2, R8, RZ ;  /* 0x00000008020c7227 */ /* 0x000fe200078e00ff */
[----:B-1----:R-:W-:-:S03]  /*bee0*/  IABS R10, R15 ;  /* 0x0000000f000a7213 */ /* 0x002fc60000000000 */
[----:B------:R-:W-:Y:S02]  /*bef0*/  @!P6 IMAD.IADD R7, R7, 0x1, -R3 ;  /* 0x000000010707e824 */ /* 0x000fe400078e0a03 */
[----:B------:R-:W-:Y:S01]  /*bf00*/  @!P1 IMAD.MOV R16, RZ, RZ, -R16 ;  /* 0x000000ffff109224 */ /* 0x000fe200078e0a10 */
[----:B------:R-:W-:Y:S01]  /*bf10*/  ISETP.GE.AND P1, PT, R15, RZ, PT ;  /* 0x000000ff0f00720c */ /* 0x000fe20003f26270 */
[C---:B------:R-:W-:Y:S01]  /*bf20*/  IMAD.HI.U32 R14, R2.reuse, R10, RZ ;  /* 0x0000000a020e7227 */ /* 0x040fe200078e00ff */
[----:B------:R-:W-:Y:S02]  /*bf30*/  ISETP.GT.U32.AND P6, PT, R3, R7, PT ;  /* 0x000000070300720c */ /* 0x000fe40003fc4070 */
[----:B------:R0:W-:Y:S01]  /*bf40*/  STL [R1+0x700], R16 ;  /* 0x0007001001007387 */ /* 0x0001e20000100800 */
[----:B------:R-:W-:Y:S02]  /*bf50*/  IMAD.MOV R14, RZ, RZ, -R14 ;  /* 0x000000ffff0e7224 */ /* 0x000fe400078e0a0e */
[----:B------:R-:W-:-:S04]  /*bf60*/  IMAD.HI.U32 R15, R2, R13, RZ ;  /* 0x0000000d020f7227 */ /* 0x000fc800078e00ff */
[----:B------:R-:W-:Y:S02]  /*bf70*/  IMAD.MOV R12, RZ, RZ, -R12 ;  /* 0x000000ffff0c7224 */ /* 0x000fe400078e0a0c */
[----:B------:R-:W-:Y:S01]  /*bf80*/  @!P5 IMAD.IADD R9, R9, 0x1, -R3 ;  /* 0x000000010909d824 */ /* 0x000fe200078e0a03 */
[----:B------:R-:W-:Y:S01]  /*bf90*/  ISETP.GE.AND P5, PT, R11, RZ, PT ;  /* 0x000000ff0b00720c */ /* 0x000fe20003fa6270 */
[C---:B------:R-:W-:Y:S02]  /*bfa0*/  IMAD R10, R3.reuse, R14, R10 ;  /* 0x0000000e030a7224 */ /* 0x040fe400078e020a */
[----:B------:R-:W-:Y:S02]  /*bfb0*/  IMAD.MOV R11, RZ, RZ, -R15 ;  /* 0x000000ffff0b7224 */ /* 0x000fe400078e0a0f */
[C---:B------:R-:W-:Y:S02]  /*bfc0*/  IMAD R8, R3.reuse, R12, R8 ;  /* 0x0000000c03087224 */ /* 0x040fe400078e0208 */
[----:B------:R-:W-:Y:S01]  /*bfd0*/  @!P2 IMAD.IADD R6, R6, 0x1, -R3 ;  /* 0x000000010606a824 */ /* 0x000fe200078e0a03 */
[----:B------:R-:W-:Y:S01]  /*bfe0*/  ISETP.GT.U32.AND P2, PT, R3, R10, PT ;  /* 0x0000000a0300720c */ /* 0x000fe20003f44070 */
[----:B------:R-:W-:-:S02]  /*bff0*/  IMAD.MOV.U32 R17, RZ, RZ, R9 ;  /* 0x000000ffff117224 */ /* 0x000fc400078e0009 */
[C---:B------:R-:W-:Y:S02]  /*c000*/  IMAD R13, R3.reuse, R11, R13 ;  /* 0x0000000b030d7224 */ /* 0x040fe400078e020d */
[----:B------:R-:W-:Y:S01]  /*c010*/  @!P4 IMAD.MOV R17, RZ, RZ, -R17 ;  /* 0x000000ffff11c224 */ /* 0x000fe200078e0a11 */
[----:B------:R-:W-:Y:S01]  /*c020*/  ISETP.GT.U32.AND P4, PT, R3, R8, PT ;  /* 0x000000080300720c */ /* 0x000fe20003f84070 */
[--C-:B------:R-:W-:Y:S01]  /*c030*/  @!P6 IMAD.IADD R7, R7, 0x1, -R3.reuse ;  /* 0x000000010707e824 */ /* 0x100fe200078e0a03 */
[----:B------:R-:W-:Y:S01]  /*c040*/  ISETP.GT.U32.AND P6, PT, R3, R13, PT ;  /* 0x0000000d0300720c */ /* 0x000fe20003fc4070 */
[C---:B------:R-:W-:Y:S01]  /*c050*/  VIADD R9, R5.reuse, 0x11b ;  /* 0x0000011b05097836 */ /* 0x040fe20000000000 */
[----:B------:R-:W-:Y:S01]  /*c060*/  STL [R1+0x6e8], R17 ;  /* 0x0006e81101007387 */ /* 0x000fe20000100800 */
[----:B0-----:R-:W-:Y:S02]  /*c070*/  IMAD.MOV.U32 R16, RZ, RZ, R6 ;  /* 0x000000ffff107224 */ /* 0x001fe400078e0006 */
[----:B------:R-:W-:Y:S01]  /*c080*/  VIADD R14, R5, 0x11a ;  /* 0x0000011a050e7836 */ /* 0x000fe20000000000 */
[----:B------:R-:W-:Y:S01]  /*c090*/  IABS R6, R9 ;  /* 0x0000000900067213 */ /* 0x000fe20000000000 */
[--C-:B------:R-:W-:Y:S01]  /*c0a0*/  @!P2 IMAD.IADD R10, R10, 0x1, -R3.reuse ;  /* 0x000000010a0aa824 */ /* 0x100fe200078e0a03 */
[----:B------:R-:W-:Y:S01]  /*c0b0*/  ISETP.GE.AND P2, PT, R9, RZ, PT ;  /* 0x000000ff0900720c */ /* 0x000fe20003f46270 */
[----:B------:R-:W-:Y:S01]  /*c0c0*/  @!P3 IMAD.MOV R16, RZ, RZ, -R16 ;  /* 0x000000ffff10b224 */ /* 0x000fe200078e0a10 */
[----:B------:R-:W-:Y:S01]  /*c0d0*/  ISETP.GE.AND P3, PT, R0, RZ, PT ;  /* 0x000000ff0000720c */ /* 0x000fe20003f66270 */
[--C-:B------:R-:W-:Y:S01]  /*c0e0*/  @!P4 IMAD.IADD R8, R8, 0x1, -R3.reuse ;  /* 0x000000010808c824 */ /* 0x100fe200078e0a03 */
[----:B------:R-:W-:Y:S01]  /*c0f0*/  IABS R0, R14 ;  /* 0x0000000e00007213 */ /* 0x000fe20000000000 */
[----:B------:R-:W-:Y:S01]  /*c100*/  IMAD.HI.U32 R9, R2, R6, RZ ;  /* 0x0000000602097227 */ /* 0x000fe200078e00ff */
[----:B------:R-:W-:Y:S01]  /*c110*/  ISETP.GT.U32.AND P4, PT, R3, R10, PT ;  /* 0x0000000a0300720c */ /* 0x000fe20003f84070 */
[----:B------:R0:W-:Y:S02]  /*c120*/  STL [R1+0x6ec], R16 ;  /* 0x0006ec1001007387 */ /* 0x0001e40000100800 */
[----:B------:R-:W-:Y:S01]  /*c130*/  @!P6 IMAD.IADD R13, R13, 0x1, -R3 ;  /* 0x000000010d0de824 */ /* 0x000fe200078e0a03 */
[----:B------:R-:W-:Y:S01]  /*c140*/  ISETP.GT.U32.AND P6, PT, R3, R8, PT ;  /* 0x000000080300720c */ /* 0x000fe20003fc4070 */
[----:B------:R-:W-:-:S02]  /*c150*/  IMAD.MOV.U32 R11, RZ, RZ, R7 ;  /* 0x000000ffff0b7224 */ /* 0x000fc400078e0007 */
        /* <DEDUP_REMOVED lines=8> */
[----:B------:R-:W-:Y:S01]  /*c1e0*/  @!P0 IMAD.MOV R11, RZ, RZ, -R11 ;  /* 0x000000ffff0b8224 */ /* 0x000fe200078e0a0b */
[----:B------:R-:W-:Y:S01]  /*c1f0*/  ISETP.GT.U32.AND P6, PT, R3, R0, PT ;  /* 0x000000000300720c */ /* 0x000fe20003fc4070 */
[----:B------:R-:W-:Y:S01]  /*c200*/  VIADD R9, R5, 0x118 ;  /* 0x0000011805097836 */ /* 0x000fe20000000000 */
[----:B------:R-:W-:Y:S01]  /*c210*/  ISETP.GT.U32.AND P0, PT, R3, R13, PT ;  /* 0x0000000d0300720c */ /* 0x000fe20003f04070 */
[----:B------:R-:W-:Y:S01]  /*c220*/  VIADD R12, R5, 0x119 ;  /* 0x00000119050c7836 */ /* 0x000fe20000000000 */
[----:B------:R1:W-:Y:S01]  /*c230*/  STL [R1+0x6f0], R11 ;  /* 0x0006f00b01007387 */ /* 0x0003e20000100800 */
[----:B------:R-:W-:-:S02]  /*c240*/  IMAD.MOV.U32 R19, RZ, RZ, R10 ;  /* 0x000000ffff137224 */ /* 0x000fc400078e000a */
[----:B------:R-:W-:Y:S01]  /*c250*/  @!P4 IMAD.IADD R6, R6, 0x1, -R3 ;  /* 0x000000010606c824 */ /* 0x000fe200078e0a03 */
[----:B0-----:R-:W-:Y:S01]  /*c260*/  IABS R16, R12 ;  /* 0x0000000c00107213 */ /* 0x001fe20000000000 */
[----:B------:R-:W-:Y:S01]  /*c270*/  IMAD.MOV.U32 R18, RZ, RZ, R8 ;  /* 0x000000ffff127224 */ /* 0x000fe200078e0008 */
[----:B------:R-:W-:Y:S01]  /*c280*/  ISETP.GE.AND P4, PT, R12, RZ, PT ;  /* 0x000000ff0c00720c */ /* 0x000fe20003f86270 */
[----:B------:R-:W-:Y:S02]  /*c290*/  @!P1 IMAD.MOV R19, RZ, RZ, -R19 ;  /* 0x000000ffff139224 */ /* 0x000fe400078e0a13 */
[----:B------:R-:W-:Y:S01]  /*c2a0*/  @!P6 IMAD.IADD R0, R0, 0x1, -R3 ;  /* 0x000000010000e824 */ /* 0x000fe200078e0a03 */
[----:B-1----:R-:W-:Y:S01]  /*c2b0*/  IABS R11, R9 ;  /* 0x00000009000b7213 */ /* 0x002fe20000000000 */
[C---:B------:R-:W-:Y:S01]  /*c2c0*/  IMAD.HI.U32 R17, R2.reuse, R16, RZ ;  /* 0x0000001002117227 */ /* 0x040fe200078e00ff */
[C---:B------:R-:W-:Y:S01]  /*c2d0*/  ISETP.GT.U32.AND P6, PT, R3.reuse, R6, PT ;  /* 0x000000060300720c */ /* 0x040fe20003fc4070 */
[----:B------:R-:W-:Y:S01]  /*c2e0*/  STL [R1+0x6e0], R19 ;  /* 0x0006e01301007387 */ /* 0x000fe20000100800 */
[----:B------:R-:W-:Y:S01]  /*c2f0*/  ISETP.GT.U32.AND P1, PT, R3, R0, PT ;  /* 0x000000000300720c */ /* 0x000fe20003f24070 */
[----:B------:R-:W-:-:S04]  /*c300*/  IMAD.HI.U32 R15, R2, R11, RZ ;  /* 0x0000000b020f7227 */ /* 0x000fc800078e00ff */
[----:B------:R-:W-:Y:S02]  /*c310*/  IMAD.MOV R15, RZ, RZ, -R15 ;  /* 0x000000ffff0f7224 */ /* 0x000fe400078e0a0f */
[----:B------:R-:W-:Y:S02]  /*c320*/  IMAD.MOV R17, RZ, RZ, -R17 ;  /* 0x000000ffff117224 */ /* 0x000fe400078e0a11 */
[C---:B------:R-:W-:Y:S02]  /*c330*/  IMAD R11, R3.reuse, R15, R11 ;  /* 0x0000000f030b7224 */ /* 0x040fe400078e020b */
[C---:B------:R-:W-:Y:S02]  /*c340*/  IMAD R12, R3.reuse, R17, R16 ;  /* 0x00000011030c7224 */ /* 0x040fe400078e0210 */
[--C-:B------:R-:W-:Y:S01]  /*c350*/  @!P6 IMAD.IADD R6, R6, 0x1, -R3.reuse ;  /* 0x000000010606e824 */ /* 0x100fe200078e0a03 */
[----:B------:R-:W-:Y:S01]  /*c360*/  ISETP.GT.U32.AND P6, PT, R3, R11, PT ;  /* 0x0000000b0300720c */ /* 0x000fe20003fc4070 */
[----:B------:R-:W-:Y:S01]  /*c370*/  @!P0 IMAD.IADD R13, R13, 0x1, -R3 ;  /* 0x000000010d0d8824 */ /* 0x000fe200078e0a03 */
[----:B------:R-:W-:Y:S01]  /*c380*/  ISETP.GE.AND P0, PT, R14, RZ, PT ;  /* 0x000000ff0e00720c */ /* 0x000fe20003f06270 */
[----:B------:R-:W-:Y:S01]  /*c390*/  @!P5 IMAD.MOV R18, RZ, RZ, -R18 ;  /* 0x000000ffff12d224 */ /* 0x000fe200078e0a12 */
[----:B------:R-:W-:Y:S01]  /*c3a0*/  ISETP.GT.U32.AND P5, PT, R3, R12, PT ;  /* 0x0000000c0300720c */ /* 0x000fe20003fa4070 */
[----:B------:R-:W-:-:S02]  /*c3b0*/  VIADD R7, R5, 0x117 ;  /* 0x0000011705077836 */ /* 0x000fc40000000000 */
[----:B------:R-:W-:Y:S01]  /*c3c0*/  VIADD R8, R5, 0x116 ;  /* 0x0000011605087836 */ /* 0x000fe20000000000 */
[----:B------:R-:W-:Y:S01]  /*c3d0*/  STL [R1+0x6dc], R18 ;  /* 0x0006dc1201007387 */ /* 0x000fe20000100800 */
[----:B------:R-:W-:Y:S01]  /*c3e0*/  @!P3 IMAD.MOV R13, RZ, RZ, -R13 ;  /* 0x000000ffff0db224 */ /* 0x000fe200078e0a0d */
[----:B------:R-:W-:Y:S01]  /*c3f0*/  ISETP.GE.AND P3, PT, R9, RZ, PT ;  /* 0x000000ff0900720c */ /* 0x000fe20003f66270 */
[----:B------:R-:W-:Y:S01]  /*c400*/  VIADD R9, R5, 0x115 ;  /* 0x0000011505097836 */ /* 0x000fe20000000000 */
[----:B------:R-:W-:Y:S01]  /*c410*/  IABS R14, R7 ;  /* 0x00000007000e7213 */ /* 0x000fe20000000000 */
[--C-:B------:R-:W-:Y:S01]  /*c420*/  @!P1 IMAD.IADD R0, R0, 0x1, -R3.reuse ;  /* 0x0000000100009824 */ /* 0x100fe200078e0a03 */
[----:B------:R-:W-:Y:S01]  /*c430*/  IABS R15, R8 ;  /* 0x00000008000f7213 */ /* 0x000fe20000000000 */
[----:B------:R0:W-:Y:S01]  /*c440*/  STL [R1+0x6c8], R13 ;  /* 0x0006c80d01007387 */ /* 0x0001e20000100800 */
[----:B------:R-:W-:Y:S01]  /*c450*/  @!P6 IMAD.IADD R11, R11, 0x1, -R3 ;  /* 0x000000010b0be824 */ /* 0x000fe200078e0a03 */
[----:B------:R-:W-:Y:S01]  /*c460*/  ISETP.GE.AND P1, PT, R7, RZ, PT ;  /* 0x000000ff0700720c */ /* 0x000fe20003f26270 */
[----:B------:R-:W-:-:S03]  /*c470*/  IMAD.HI.U32 R10, R2, R14, RZ ;  /* 0x0000000e020a7227 */ /* 0x000fc600078e00ff */
[C---:B------:R-:W-:Y:S01]  /*c480*/  ISETP.GT.U32.AND P6, PT, R3.reuse, R11, PT ;  /* 0x0000000b0300720c */ /* 0x040fe20003fc4070 */
[----:B------:R-:W-:Y:S02]  /*c490*/  IMAD.MOV.U32 R7, RZ, RZ, R15 ;  /* 0x000000ffff077224 */ /* 0x000fe400078e000f */
[----:B------:R-:W-:Y:S01]  /*c4a0*/  @!P5 IMAD.IADD R12, R12, 0x1, -R3 ;  /* 0x000000010c0cd824 */ /* 0x000fe200078e0a03 */
[----:B0-----:R-:W-:Y:S01]  /*c4b0*/  IABS R13, R9 ;  /* 0x00000009000d7213 */ /* 0x001fe20000000000 */
[----:B------:R-:W-:Y:S02]  /*c4c0*/  IMAD.MOV.U32 R17, RZ, RZ, R6 ;  /* 0x000000ffff117224 */ /* 0x000fe400078e0006 */
[----:B------:R-:W-:Y:S01]  /*c4d0*/  IMAD.MOV R10, RZ, RZ, -R10 ;  /* 0x000000ffff0a7224 */ /* 0x000fe200078e0a0a */
[----:B------:R-:W-:Y:S01]  /*c4e0*/  ISETP.GT.U32.AND P5, PT, R3, R12, PT ;  /* 0x0000000c0300720c */ /* 0x000fe20003fa4070 */
[----:B------:R-:W-:Y:S02]  /*c4f0*/  IMAD.MOV.U32 R6, RZ, RZ, R13 ;  /* 0x000000ffff067224 */ /* 0x000fe400078e000d */
[----:B------:R-:W-:-:S04]  /*c500*/  IMAD.HI.U32 R13, R2, R7, RZ ;  /* 0x00000007020d7227 */ /* 0x000fc800078e00ff */
[C---:B------:R-:W-:Y:S02]  /*c510*/  IMAD R10, R3.reuse, R10, R14 ;  /* 0x0000000a030a7224 */ /* 0x040fe400078e020e */
[----:B------:R-:W-:Y:S02]  /*c520*/  IMAD.MOV R14, RZ, RZ, -R13 ;  /* 0x000000ffff0e7224 */ /* 0x000fe400078e0a0d */
[----:B------:R-:W-:Y:S01]  /*c530*/  @!P2 IMAD.MOV R17, RZ, RZ, -R17 ;  /* 0x000000ffff11a224 */ /* 0x000fe200078e0a11 */
[C---:B------:R-:W-:Y:S01]  /*c540*/  ISETP.GT.U32.AND P2, PT, R3.reuse, R10, PT ;  /* 0x0000000a0300720c */ /* 0x040fe20003f44070 */
[----:B------:R-:W-:Y:S02]  /*c550*/  IMAD.MOV.U32 R16, RZ, RZ, R0 ;  /* 0x000000ffff107224 */ /* 0x000fe400078e0000 */
[----:B------:R-:W-:Y:S01]  /*c560*/  IMAD R7, R3, R14, R7 ;  /* 0x0000000e03077224 */ /* 0x000fe200078e0207 */
[----:B------:R-:W-:Y:S01]  /*c570*/  STL [R1+0x6a8], R17 ;  /* 0x0006a81101007387 */ /* 0x000fe20000100800 */
[----:B------:R-:W-:Y:S01]  /*c580*/  @!P0 IMAD.MOV R16, RZ, RZ, -R16 ;  /* 0x000000ffff108224 */ /* 0x000fe200078e0a10 */
[----:B------:R-:W-:Y:S01]  /*c590*/  ISETP.GE.AND P0, PT, R8, RZ, PT ;  /* 0x000000ff0800720c */ /* 0x000fe20003f06270 */
[--C-:B------:R-:W-:Y:S01]  /*c5a0*/  @!P6 IMAD.IADD R11, R11, 0x1, -R3.reuse ;  /* 0x000000010b0be824 */ /* 0x100fe200078e0a03 */
[----:B------:R-:W-:Y:S01]  /*c5b0*/  ISETP.GT.U32.AND P6, PT, R3, R7, PT ;  /* 0x000000070300720c */ /* 0x000fe20003fc4070 */
[----:B------:R-:W-:Y:S01]  /*c5c0*/  IMAD.HI.U32 R8, R2, R6, RZ ;  /* 0x0000000602087227 */ /* 0x000fe200078e00ff */
[----:B------:R0:W-:Y:S03]  /*c5d0*/  STL [R1+0x6b4], R16 ;  /* 0x0006b41001007387 */ /* 0x0001e60000100800 */
[----:B------:R-:W-:Y:S01]  /*c5e0*/  @!P5 IMAD.IADD R12, R12, 0x1, -R3 ;  /* 0x000000010c0cd824 */ /* 0x000fe200078e0a03 */
[----:B------:R-:W-:Y:S01]  /*c5f0*/  ISETP.GE.AND P5, PT, R9, RZ, PT ;  /* 0x000000ff0900720c */ /* 0x000fe20003fa6270 */
[----:B------:R-:W-:-:S02]  /*c600*/  IMAD.MOV R13, RZ, RZ, -R8 ;  /* 0x000000ffff0d7224 */ /* 0x000fc400078e0a08 */
[----:B------:R-:W-:Y:S02]  /*c610*/  VIADD R9, R5, 0x113 ;  /* 0x0000011305097836 */ /* 0x000fe40000000000 */
[--C-:B------:R-:W-:Y:S02]  /*c620*/  @!P2 IMAD.IADD R10, R10, 0x1, -R3.reuse ;  /* 0x000000010a0aa824 */ /* 0x100fe400078e0a03 */
[----:B------:R-:W-:Y:S01]  /*c630*/  IMAD R6, R3, R13, R6 ;  /* 0x0000000d03067224 */ /* 0x000fe200078e0206 */
[----:B------:R-:W-:Y:S01]  /*c640*/  IABS R13, R9 ;  /* 0x00000009000d7213 */ /* 0x000fe20000000000 */
[----:B------:R-:W-:Y:S01]  /*c650*/  VIADD R0, R5, 0x114 ;  /* 0x0000011405007836 */ /* 0x000fe20000000000 */
[----:B------:R-:W-:Y:S01]  /*c660*/  ISETP.GT.U32.AND P2, PT, R3, R10, PT ;  /* 0x0000000a0300720c */ /* 0x000fe20003f44070 */
[----:B0-----:R-:W-:Y:S02]  /*c670*/  IMAD.MOV.U32 R16, RZ, RZ, R12 ;  /* 0x000000ffff107224 */ /* 0x001fe400078e000c */
[----:B------:R-:W-:Y:S01]  /*c680*/  @!P6 IMAD.IADD R7, R7, 0x1, -R3 ;  /* 0x000000010707e824 */ /* 0x000fe200078e0a03 */
[----:B------:R-:W-:Y:S01]  /*c690*/  IABS R8, R0 ;  /* 0x0000000000087213 */ /* 0x000fe20000000000 */
[----:B------:R-:W-:-:S02]  /*c6a0*/  IMAD.MOV.U32 R12, RZ, RZ, R13 ;  /* 0x000000ffff0c7224 */ /* 0x000fc400078e000d */
[----:B------:R-:W-:Y:S01]  /*c6b0*/  @!P4 IMAD.MOV R16, RZ, RZ, -R16 ;  /* 0x000000ffff10c224 */ /* 0x000fe200078e0a10 */
[----:B------:R-:W-:Y:S01]  /*c6c0*/  ISETP.GE.AND P4, PT, R0, RZ, PT ;  /* 0x000000ff0000720c */ /* 0x000fe20003f86270 */
[----:B------:R-:W-:Y:S01]  /*c6d0*/  IMAD.MOV.U32 R15, RZ, RZ, R11 ;  /* 0x000000ffff0f7224 */ /* 0x000fe200078e000b */
[----:B------:R-:W-:Y:S01]  /*c6e0*/  ISETP.GT.U32.AND P6, PT, R3, R7, PT ;  /* 0x000000070300720c */ /* 0x000fe20003fc4070 */
[C---:B------:R-:W-:Y:S01]  /*c6f0*/  IMAD.HI.U32 R0, R2.reuse, R12, RZ ;  /* 0x0000000c02007227 */ /* 0x040fe200078e00ff */
[----:B------:R-:W-:Y:S03]  /*c700*/  STL [R1+0x6b8], R16 ;  /* 0x0006b81001007387 */ /* 0x000fe60000100800 */
[----:B------:R-:W-:-:S04]  /*c710*/  IMAD.HI.U32 R11, R2, R8, RZ ;  /* 0x00000008020b7227 */ /* 0x000fc800078e00ff */
[----:B------:R-:W-:Y:S01]  /*c720*/  @!P3 IMAD.MOV R15, RZ, RZ, -R15 ;  /* 0x000000ffff0fb224 */ /* 0x000fe200078e0a0f */
[----:B------:R-:W-:Y:S01]  /*c730*/  ISETP.GT.U32.AND P3, PT, R3, R6, PT ;  /* 0x000000060300720c */ /* 0x000fe20003f64070 */
[----:B------:R-:W-:Y:S02]  /*c740*/  IMAD.MOV R0, RZ, RZ, -R0 ;  /* 0x000000ffff007224 */ /* 0x000fe400078e0a00 */
[----:B------:R-:W-:Y:S01]  /*c750*/  VIADD R13, R5, 0x112 ;  /* 0x00000112050d7836 */ /* 0x000fe20000000000 */
[----:B------:R0:W-:Y:S01]  /*c760*/  STL [R1+0x6bc], R15 ;  /* 0x0006bc0f01007387 */ /* 0x0001e20000100800 */
[----:B------:R-:W-:Y:S02]  /*c770*/  IMAD.MOV R11, RZ, RZ, -R11 ;  /* 0x000000ffff0b7224 */ /* 0x000fe400078e0a0b */
[----:B------:R-:W-:Y:S01]  /*c780*/  @!P2 IMAD.IADD R10, R10, 0x1, -R3 ;  /* 0x000000010a0aa824 */ /* 0x000fe200078e0a03 */
[----:B------:R-:W-:Y:S01]  /*c790*/  ISETP.GE.AND P2, PT, R9, RZ, PT ;  /* 0x000000ff0900720c */ /* 0x000fe20003f46270 */
[C---:B------:R-:W-:Y:S01]  /*c7a0*/  IMAD R12, R3.reuse, R0, R12 ;  /* 0x00000000030c7224 */ /* 0x040fe200078e020c */
[----:B------:R-:W-:Y:S01]  /*c7b0*/  IABS R9, R13 ;  /* 0x0000000d00097213 */ /* 0x000fe20000000000 */
[----:B------:R-:W-:-:S02]  /*c7c0*/  IMAD R8, R3, R11, R8 ;  /* 0x0000000b03087224 */ /* 0x000fc400078e0208 */
[--C-:B------:R-:W-:Y:S01]  /*c7d0*/  @!P6 IMAD.IADD R7, R7, 0x1, -R3.reuse ;  /* 0x000000010707e824 */ /* 0x100fe200078e0a03 */
[C---:B------:R-:W-:Y:S01]  /*c7e0*/  ISETP.GT.U32.AND P6, PT, R3.reuse, R12, PT ;  /* 0x0000000c0300720c */ /* 0x040fe20003fc4070 */
[----:B0-----:R-:W-:Y:S02]  /*c7f0*/  IMAD.MOV.U32 R15, RZ, RZ, R10 ;  /* 0x000000ffff0f7224 */ /* 0x001fe400078e000a */
[----:B------:R-:W-:Y:S02]  /*c800*/  @!P3 IMAD.IADD R6, R6, 0x1, -R3 ;  /* 0x000000010606b824 */ /* 0x000fe400078e0a03 */
[----:B------:R-:W-:Y:S01]  /*c810*/  @!P1 IMAD.MOV R15, RZ, RZ, -R15 ;  /* 0x000000ffff0f9224 */ /* 0x000fe200078e0a0f */
[C---:B------:R-:W-:Y:S01]  /*c820*/  ISETP.GT.U32.AND P1, PT, R3.reuse, R8, PT ;  /* 0x000000080300720c */ /* 0x040fe20003f24070 */
[----:B------:R-:W-:Y:S01]  /*c830*/  IMAD.HI.U32 R16, R2, R9, RZ ;  /* 0x0000000902107227 */ /* 0x000fe200078e00ff */
[----:B------:R-:W-:Y:S02]  /*c840*/  ISETP.GT.U32.AND P3, PT, R3, R6, PT ;  /* 0x000000060300720c */ /* 0x000fe40003f64070 */
[----:B------:R0:W-:Y:S01]  /*c850*/  STL [R1+0x6c0], R15 ;  /* 0x0006c00f01007387 */ /* 0x0001e20000100800 */
[----:B------:R-:W-:-:S02]  /*c860*/  VIADD R0, R5, 0x111 ;  /* 0x0000011105007836 */ /* 0x000fc40000000000 */
[C---:B------:R-:W-:Y:S02]  /*c870*/  VIADD R11, R5.reuse, 0x10f ;  /* 0x0000010f050b7836 */ /* 0x040fe40000000000 */
[----:B------:R-:W-:Y:S01]  /*c880*/  IMAD.MOV R16, RZ, RZ, -R16 ;  /* 0x000000ffff107224 */ /* 0x000fe200078e0a10 */
[----:B------:R-:W-:Y:S01]  /*c890*/  IABS R10, R0 ;  /* 0x00000000000a7213 */ /* 0x000fe20000000000 */
[----:B------:R-:W-:Y:S02]  /*c8a0*/  VIADD R14, R5, 0x110 ;  /* 0x00000110050e7836 */ /* 0x000fe40000000000 */
[----:B------:R-:W-:Y:S01]  /*c8b0*/  IMAD R9, R3, R16, R9 ;  /* 0x0000001003097224 */ /* 0x000fe200078e0209 */
[----:B------:R-:W-:Y:S01]  /*c8c0*/  IABS R16, R11 ;  /* 0x0000000b00107213 */ /* 0x000fe20000000000 */
[--C-:B------:R-:W-:Y:S01]  /*c8d0*/  @!P6 IMAD.IADD R12, R12, 0x1, -R3.reuse ;  /* 0x000000010c0ce824 */ /* 0x100fe200078e0a03 */
[----:B0-----:R-:W-:Y:S01]  /*c8e0*/  IABS R15, R14 ;  /* 0x0000000e000f7213 */ /* 0x001fe20000000000 */
[----:B------:R-:W-:Y:S01]  /*c8f0*/  @!P1 IMAD.IADD R8, R8, 0x1, -R3 ;  /* 0x0000000108089824 */ /* 0x000fe200078e0a03 */
[----:B------:R-:W-:Y:S01]  /*c900*/  ISETP.GE.AND P1, PT, R13, RZ, PT ;  /* 0x000000ff0d00720c */ /* 0x000fe20003f26270 */
[----:B------:R-:W-:Y:S01]  /*c910*/  IMAD.MOV.U32 R18, RZ, RZ, R7 ;  /* 0x000000ffff127224 */ /* 0x000fe200078e0007 */
[----:B------:R-:W-:Y:S01]  /*c920*/  ISETP.GT.U32.AND P6, PT, R3, R12, PT ;  /* 0x0000000c0300720c */ /* 0x000fe20003fc4070 */
[----:B------:R-:W-:-:S02]  /*c930*/  IMAD.MOV.U32 R13, RZ, RZ, R16 ;  /* 0x000000ffff0d7224 */ /* 0x000fc400078e0010 */
[----:B------:R-:W-:-:S04]  /*c940*/  IMAD.HI.U32 R17, R2, R10, RZ ;  /* 0x0000000a02117227 */ /* 0x000fc800078e00ff */
[----:B------:R-:W-:-:S04]  /*c950*/  IMAD.HI.U32 R16, R2, R15, RZ ;  /* 0x0000000f02107227 */ /* 0x000fc800078e00ff */
[----:B------:R-:W-:Y:S01]  /*c960*/  @!P0 IMAD.MOV R18, RZ, RZ, -R18 ;  /* 0x000000ffff128224 */ /* 0x000fe200078e0a12 */
[C---:B------:R-:W-:Y:S01]  /*c970*/  ISETP.GT.U32.AND P0, PT, R3.reuse, R8, PT ;  /* 0x000000080300720c */ /* 0x040fe20003f04070 */
[----:B------:R-:W-:Y:S01]  /*c980*/  @!P3 IMAD.IADD R6, R6, 0x1, -R3 ;  /* 0x000000010606b824 */ /* 0x000fe200078e0a03 */
[C---:B------:R-:W-:Y:S01]  /*c990*/  ISETP.GT.U32.AND P3, PT, R3.reuse, R9, PT ;  /* 0x000000090300720c */ /* 0x040fe20003f64070 */
[----:B------:R-:W-:Y:S01]  /*c9a0*/  IMAD.MOV R17, RZ, RZ, -R17 ;  /* 0x000000ffff117224 */ /* 0x000fe200078e0a11 */
[----:B------:R0:W-:Y:S01]  /*c9b0*/  STL [R1+0x6b0], R18 ;  /* 0x0006b01201007387 */ /* 0x0001e20000100800 */
[----:B------:R-:W-:Y:S02]  /*c9c0*/  IMAD.MOV R16, RZ, RZ, -R16 ;  /* 0x000000ffff107224 */ /* 0x000fe400078e0a10 */
[----:B------:R-:W-:Y:S02]  /*c9d0*/  IMAD R10, R3, R17, R10 ;  /* 0x00000011030a7224 */ /* 0x000fe400078e020a */
[----:B------:R-:W-:-:S02]  /*c9e0*/  @!P6 IMAD.IADD R12, R12, 0x1, -R3 ;  /* 0x000000010c0ce824 */ /* 0x000fc400078e0a03 */
[----:B------:R-:W-:-:S04]  /*c9f0*/  IMAD.HI.U32 R7, R2, R13, RZ ;  /* 0x0000000d02077227 */ /* 0x000fc800078e00ff */
[----:B0-----:R-:W-:Y:S02]  /*ca00*/  IMAD.MOV.U32 R18, RZ, RZ, R6 ;  /* 0x000000ffff127224 */ /* 0x001fe400078e0006 */
[C---:B------:R-:W-:Y:S02]  /*ca10*/  IMAD R6, R3.reuse, R16, R15 ;  /* 0x0000001003067224 */ /* 0x040fe400078e020f */
[----:B------:R-:W-:Y:S01]  /*ca20*/  @!P5 IMAD.MOV R18, RZ, RZ, -R18 ;  /* 0x000000ffff12d224 */ /* 0x000fe200078e0a12 */
[C---:B------:R-:W-:Y:S01]  /*ca30*/  ISETP.GT.U32.AND P5, PT, R3.reuse, R10, PT ;  /* 0x0000000a0300720c */ /* 0x040fe20003fa4070 */
[----:B------:R-:W-:Y:S01]  /*ca40*/  IMAD.MOV R15, RZ, RZ, -R7 ;  /* 0x000000ffff0f7224 */ /* 0x000fe200078e0a07 */
[----:B------:R-:W-:Y:S01]  /*ca50*/  ISETP.GT.U32.AND P6, PT, R3, R6, PT ;  /* 0x000000060300720c */ /* 0x000fe20003fc4070 */
[----:B------:R-:W-:Y:S01]  /*ca60*/  @!P3 IMAD.IADD R9, R9, 0x1, -R3 ;  /* 0x000000010909b824 */ /* 0x000fe200078e0a03 */
[----:B------:R0:W-:Y:S01]  /*ca70*/  STL [R1+0x6ac], R18 ;  /* 0x0006ac1201007387 */ /* 0x0001e20000100800 */
[----:B------:R-:W-:-:S02]  /*ca80*/  IMAD R13, R3, R15, R13 ;  /* 0x0000000f030d7224 */ /* 0x000fc400078e020d */
[--C-:B------:R-:W-:Y:S01]  /*ca90*/  @!P0 IMAD.IADD R8, R8, 0x1, -R3.reuse ;  /* 0x0000000108088824 */ /* 0x100fe200078e0a03 */
[----:B------:R-:W-:Y:S01]  /*caa0*/  ISETP.GT.U32.AND P3, PT, R3, R9, PT ;  /* 0x000000090300720c */ /* 0x000fe20003f64070 */
[----:B------:R-:W-:Y:S01]  /*cab0*/  VIADD R7, R5, 0x10e ;  /* 0x0000010e05077836 */ /* 0x000fe20000000000 */
[----:B------:R-:W-:Y:S01]  /*cac0*/  ISETP.GE.AND P0, PT, R0, RZ, PT ;  /* 0x000000ff0000720c */ /* 0x000fe20003f06270 */
[----:B------:R-:W-:Y:S02]  /*cad0*/  IMAD.MOV.U32 R17, RZ, RZ, R8 ;  /* 0x000000ffff117224 */ /* 0x000fe400078e0008 */
[--C-:B------:R-:W-:Y:S01]  /*cae0*/  @!P5 IMAD.IADD R10, R10, 0x1, -R3.reuse ;  /* 0x000000010a0ad824 */ /* 0x100fe200078e0a03 */
[C---:B------:R-:W-:Y:S01]  /*caf0*/  ISETP.GT.U32.AND P5, PT, R3.reuse, R13, PT ;  /* 0x0000000d0300720c */ /* 0x040fe20003fa4070 */
[----:B------:R-:W-:Y:S01]  /*cb00*/  @!P6 IMAD.IADD R6, R6, 0x1, -R3 ;  /* 0x000000010606e824 */ /* 0x000fe200078e0a03 */
[----:B0-----:R-:W-:Y:S01]  /*cb10*/  IABS R18, R7 ;  /* 0x0000000700127213 */ /* 0x001fe20000000000 */
[----:B------:R-:W-:Y:S01]  /*cb20*/  @!P4 IMAD.MOV R17, RZ, RZ, -R17 ;  /* 0x000000ffff11c224 */ /* 0x000fe200078e0a11 */
[----:B------:R-:W-:Y:S01]  /*cb30*/  ISETP.GT.U32.AND P6, PT, R3, R10, PT ;  /* 0x0000000a0300720c */ /* 0x000fe20003fc4070 */
[----:B------:R-:W-:Y:S01]  /*cb40*/  VIADD R0, R5, 0x10d ;  /* 0x0000010d05007836 */ /* 0x000fe20000000000 */
[----:B------:R-:W-:Y:S01]  /*cb50*/  ISETP.GT.U32.AND P4, PT, R3, R6, PT ;  /* 0x000000060300720c */ /* 0x000fe20003f84070 */
[----:B------:R-:W-:Y:S01]  /*cb60*/  IMAD.HI.U32 R8, R2, R18, RZ ;  /* 0x0000001202087227 */ /* 0x000fe200078e00ff */
[----:B------:R-:W-:Y:S02]  /*cb70*/  STL [R1+0x67c], R17 ;  /* 0x00067c1101007387 */ /* 0x000fe40000100800 */
[----:B------:R-:W-:Y:S01]  /*cb80*/  IABS R15, R0 ;  /* 0x00000000000f7213 */ /* 0x000fe20000000000 */
[----:B------:R-:W-:-:S02]  /*cb90*/  IMAD.MOV R8, RZ, RZ, -R8 ;  /* 0x000000ffff087224 */ /* 0x000fc400078e0a08 */
[--C-:B------:R-:W-:Y:S01]  /*cba0*/  @!P3 IMAD.IADD R9, R9, 0x1, -R3.reuse ;  /* 0x000000010909b824 */ /* 0x100fe200078e0a03 */
[----:B------:R-:W-:Y:S01]  /*cbb0*/  ISETP.GE.AND P3, PT, R14, RZ, PT ;  /* 0x000000ff0e00720c */ /* 0x000fe20003f66270 */
[----:B------:R-:W-:Y:S02]  /*cbc0*/  @!P5 IMAD.IADD R13, R13, 0x1, -R3 ;  /* 0x000000010d0dd824 */ /* 0x000fe400078e0a03 */
[----:B------:R-:W-:Y:S02]  /*cbd0*/  IMAD R18, R3, R8, R18 ;  /* 0x0000000803127224 */ /* 0x000fe400078e0212 */
[----:B------:R-:W-:Y:S01]  /*cbe0*/  @!P1 IMAD.MOV R9, RZ, RZ, -R9 ;  /* 0x000000ffff099224 */ /* 0x000fe200078e0a09 */
[----:B------:R-:W-:Y:S01]  /*cbf0*/  ISETP.GE.AND P1, PT, R7, RZ, PT ;  /* 0x000000ff0700720c */ /* 0x000fe20003f26270 */
[----:B------:R-:W-:Y:S01]  /*cc00*/  @!P4 IMAD.IADD R6, R6, 0x1, -R3 ;  /* 0x000000010606c824 */ /* 0x000fe200078e0a03 */
[C---:B------:R-:W-:Y:S01]  /*cc10*/  ISETP.GT.U32.AND P5, PT, R3.reuse, R13, PT ;  /* 0x0000000d0300720c */ /* 0x040fe20003fa4070 */
[----:B------:R-:W-:Y:S01]  /*cc20*/  IMAD.HI.U32 R7, R2, R15, RZ ;  /* 0x0000000f02077227 */ /* 0x000fe200078e00ff */
[----:B------:R-:W-:-:S03]  /*cc30*/  ISETP.GT.U32.AND P4, PT, R3, R18, PT ;  /* 0x000000120300720c */ /* 0x000fc60003f84070 */
[----:B------:R-:W-:Y:S02]  /*cc40*/  IMAD.MOV R7, RZ, RZ, -R7 ;  /* 0x000000ffff077224 */ /* 0x000fe400078e0a07 */
[----:B------:R-:W-:Y:S01]  /*cc50*/  @!P6 IMAD.IADD R10, R10, 0x1, -R3 ;  /* 0x000000010a0ae824 */ /* 0x000fe200078e0a03 */
[----:B------:R-:W-:Y:S01]  /*cc60*/  ISETP.GE.AND P6, PT, R0, RZ, PT ;  /* 0x000000ff0000720c */ /* 0x000fe20003fc6270 */
[----:B------:R-:W-:Y:S02]  /*cc70*/  IMAD.MOV.U32 R16, RZ, RZ, R12 ;  /* 0x000000ffff107224 */ /* 0x000fe400078e000c */
[----:B------:R-:W-:Y:S02]  /*cc80*/  IMAD R15, R3, R7, R15 ;  /* 0x00000007030f7224 */ /* 0x000fe400078e020f */
[----:B------:R-:W-:Y:S02]  /*cc90*/  VIADD R8, R5, 0x10c ;  /* 0x0000010c05087836 */ /* 0x000fe40000000000 */
[----:B------:R-:W-:-:S02]  /*cca0*/  IMAD.MOV.U32 R14, RZ, RZ, R10 ;  /* 0x000000ffff0e7224 */ /* 0x000fc400078e000a */
[----:B------:R-:W-:Y:S01]  /*ccb0*/  @!P2 IMAD.MOV R16, RZ, RZ, -R16 ;  /* 0x000000ffff10a224 */ /* 0x000fe200078e0a10 */
[----:B------:R-:W-:Y:S01]  /*ccc0*/  IABS R12, R8 ;  /* 0x00000008000c7213 */ /* 0x000fe20000000000 */
[--C-:B------:R-:W-:Y:S01]  /*ccd0*/  @!P5 IMAD.IADD R13, R13, 0x1, -R3.reuse ;  /* 0x000000010d0dd824 */ /* 0x100fe200078e0a03 */
[----:B------:R-:W-:Y:S01]  /*cce0*/  ISETP.GT.U32.AND P5, PT, R3, R15, PT ;  /* 0x0000000f0300720c */ /* 0x000fe20003fa4070 */
[----:B------:R-:W-:Y:S01]  /*ccf0*/  @!P4 IMAD.IADD R18, R18, 0x1, -R3 ;  /* 0x000000011212c824 */ /* 0x000fe200078e0a03 */
[----:B------:R-:W-:Y:S01]  /*cd00*/  STL [R1+0x688], R16 ;  /* 0x0006881001007387 */ /* 0x000fe20000100800 */
[----:B------:R-:W-:Y:S01]  /*cd10*/  @!P0 IMAD.MOV R14, RZ, RZ, -R14 ;  /* 0x000000ffff0e8224 */ /* 0x000fe200078e0a0e */
[----:B------:R-:W-:Y:S01]  /*cd20*/  ISETP.GE.AND P2, PT, R11, RZ, PT ;  /* 0x000000ff0b00720c */ /* 0x000fe20003f46270 */
[----:B------:R-:W-:Y:S01]  /*cd30*/  VIADD R0, R5, 0x10a ;  /* 0x0000010a05007836 */ /* 0x000fe20000000000 */
[----:B------:R0:W-:Y:S01]  /*cd40*/  STL [R1+0x6a4], R9 ;  /* 0x0006a40901007387 */ /* 0x0001e20000100800 */
[----:B------:R-:W-:-:S02]  /*cd50*/  ISETP.GT.U32.AND P4, PT, R3, R18, PT ;  /* 0x000000120300720c */ /* 0x000fc40003f84070 */
[----:B------:R-:W-:Y:S01]  /*cd60*/  ISETP.GE.AND P0, PT, R8, RZ, PT ;  /* 0x000000ff0800720c */ /* 0x000fe20003f06270 */
[----:B------:R1:W-:Y:S01]  /*cd70*/  STL [R1+0x6a0], R14 ;  /* 0x0006a00e01007387 */ /* 0x0003e20000100800 */
[----:B------:R-:W-:Y:S02]  /*cd80*/  IABS R11, R0 ;  /* 0x00000000000b7213 */ /* 0x000fe40000000000 */
[----:B------:R-:W-:Y:S02]  /*cd90*/  @!P5 IMAD.IADD R15, R15, 0x1, -R3 ;  /* 0x000000010f0fd824 */ /* 0x000fe400078e0a03 */
[----:B0-----:R-:W-:-:S03]  /*cda0*/  VIADD R9, R5, 0x10b ;  /* 0x0000010b05097836 */ /* 0x001fc60000000000 */
[----:B------:R-:W-:Y:S01]  /*cdb0*/  ISETP.GT.U32.AND P5, PT, R3, R15, PT ;  /* 0x0000000f0300720c */ /* 0x000fe20003fa4070 */
[----:B------:R-:W-:Y:S02]  /*cdc0*/  @!P2 IMAD.MOV R13, RZ, RZ, -R13 ;  /* 0x000000ffff0da224 */ /* 0x000fe400078e0a0d */
[----:B-1----:R-:W-:Y:S01]  /*cdd0*/  IMAD.HI.U32 R14, R2, R12, RZ ;  /* 0x0000000c020e7227 */ /* 0x002fe200078e00ff */
[----:B------:R-:W-:Y:S02]  /*cde0*/  IABS R7, R9 ;  /* 0x0000000900077213 */ /* 0x000fe40000000000 */
[----:B------:R0:W-:Y:S01]  /*cdf0*/  STL [R1+0x68c], R13 ;  /* 0x00068c0d01007387 */ /* 0x0001e20000100800 */
[----:B------:R-:W-:Y:S01]  /*ce00*/  IMAD.MOV R14, RZ, RZ, -R14 ;  /* 0x000000ffff0e7224 */ /* 0x000fe200078e0a0e */
[----:B------:R-:W-:Y:S01]  /*ce10*/  ISETP.GE.AND P2, PT, R9, RZ, PT ;  /* 0x000000ff0900720c */ /* 0x000fe20003f46270 */
[----:B------:R-:W-:Y:S02]  /*ce20*/  @!P4 IMAD.IADD R18, R18, 0x1, -R3 ;  /* 0x000000011212c824 */ /* 0x000fe400078e0a03 */
[----:B------:R-:W-:-:S02]  /*ce30*/  IMAD R12, R3, R14, R12 ;  /* 0x0000000e030c7224 */ /* 0x000fc400078e020c */
[----:B------:R-:W-:-:S03]  /*ce40*/  IMAD.HI.U32 R10, R2, R7, RZ ;  /* 0x00000007020a7227 */ /* 0x000fc600078e00ff */
[----:B------:R-:W-:Y:S01]  /*ce50*/  ISETP.GT.U32.AND P4, PT, R3, R12, PT ;  /* 0x0000000c0300720c */ /* 0x000fe20003f84070 */
[----:B------:R-:W-:Y:S02]  /*ce60*/  IMAD.MOV R10, RZ, RZ, -R10 ;  /* 0x000000ffff0a7224 */ /* 0x000fe400078e0a0a */
[----:B------:R-:W-:-:S04]  /*ce70*/  IMAD.HI.U32 R8, R2, R11, RZ ;  /* 0x0000000b02087227 */ /* 0x000fc800078e00ff */
[----:B------:R-:W-:Y:S02]  /*ce80*/  IMAD R7, R3, R10, R7 ;  /* 0x0000000a03077224 */ /* 0x000fe400078e0207 */
[C---:B------:R-:W-:Y:S02]  /*ce90*/  VIADD R14, R5.reuse, 0x108 ;  /* 0x00000108050e7836 */ /* 0x040fe40000000000 */
[----:B------:R-:W-:Y:S02]  /*cea0*/  IMAD.MOV R8, RZ, RZ, -R8 ;  /* 0x000000ffff087224 */ /* 0x000fe400078e0a08 */
[----:B0-----:R-:W-:Y:S01]  /*ceb0*/  VIADD R13, R5, 0x109 ;  /* 0x00000109050d7836 */ /* 0x001fe20000000000 */
[----:B------:R-:W-:Y:S01]  /*cec0*/  IABS R19, R14 ;  /* 0x0000000e00137213 */ /* 0x000fe20000000000 */
[----:B------:R-:W-:Y:S02]  /*ced0*/  IMAD.MOV.U32 R20, RZ, RZ, R18 ;  /* 0x000000ffff147224 */ /* 0x000fe400078e0012 */
[----:B------:R-:W-:Y:S01]  /*cee0*/  @!P5 IMAD.IADD R15, R15, 0x1, -R3 ;  /* 0x000000010f0fd824 */ /* 0x000fe200078e0a03 */
[C---:B------:R-:W-:Y:S01]  /*cef0*/  ISETP.GT.U32.AND P5, PT, R3.reuse, R7, PT ;  /* 0x000000070300720c */ /* 0x040fe20003fa4070 */
[----:B------:R-:W-:Y:S01]  /*cf00*/  IMAD R11, R3, R8, R11 ;  /* 0x00000008030b7224 */ /* 0x000fe200078e020b */
[----:B------:R-:W-:Y:S01]  /*cf10*/  IABS R8, R13 ;  /* 0x0000000d00087213 */ /* 0x000fe20000000000 */
[----:B------:R-:W-:-:S02]  /*cf20*/  @!P4 IMAD.IADD R12, R12, 0x1, -R3 ;  /* 0x000000010c0cc824 */ /* 0x000fc400078e0a03 */
[----:B------:R-:W-:Y:S01]  /*cf30*/  @!P1 IMAD.MOV R20, RZ, RZ, -R20 ;  /* 0x000000ffff149224 */ /* 0x000fe200078e0a14 */
[C---:B------:R-:W-:Y:S01]  /*cf40*/  ISETP.GT.U32.AND P4, PT, R3.reuse, R11, PT ;  /* 0x0000000b0300720c */ /* 0x040fe20003f84070 */
[----:B------:R-:W-:Y:S01]  /*cf50*/  IMAD.MOV.U32 R18, RZ, RZ, R19 ;  /* 0x000000ffff127224 */ /* 0x000fe200078e0013 */
[----:B------:R-:W-:Y:S01]  /*cf60*/  ISETP.GT.U32.AND P1, PT, R3, R12, PT ;  /* 0x0000000c0300720c */ /* 0x000fe20003f24070 */
[----:B------:R-:W-:Y:S01]  /*cf70*/  IMAD.HI.U32 R19, R2, R8, RZ ;  /* 0x0000000802137227 */ /* 0x000fe200078e00ff */
[----:B------:R0:W-:Y:S03]  /*cf80*/  STL [R1+0x684], R20 ;  /* 0x0006841401007387 */ /* 0x0001e60000100800 */
[----:B------:R-:W-:Y:S02]  /*cf90*/  IMAD.MOV R19, RZ, RZ, -R19 ;  /* 0x000000ffff137224 */ /* 0x000fe400078e0a13 */
[----:B------:R-:W-:-:S02]  /*cfa0*/  @!P5 IMAD.IADD R7, R7, 0x1, -R3 ;  /* 0x000000010707d824 */ /* 0x000fc400078e0a03 */
[----:B------:R-:W-:Y:S02]  /*cfb0*/  VIADD R10, R5, 0x107 ;  /* 0x00000107050a7836 */ /* 0x000fe40000000000 */
[----:B------:R-:W-:Y:S01]  /*cfc0*/  @!P4 IMAD.IADD R11, R11, 0x1, -R3 ;  /* 0x000000010b0bc824 */ /* 0x000fe200078e0a03 */
[C---:B------:R-:W-:Y:S01]  /*cfd0*/  ISETP.GT.U32.AND P5, PT, R3.reuse, R7, PT ;  /* 0x000000070300720c */ /* 0x040fe20003fa4070 */
[----:B0-----:R-:W-:Y:S01]  /*cfe0*/  IMAD.MOV.U32 R20, RZ, RZ, R15 ;  /* 0x000000ffff147224 */ /* 0x001fe200078e000f */
[----:B------:R-:W-:Y:S01]  /*cff0*/  IABS R17, R10 ;  /* 0x0000000a00117213 */ /* 0x000fe20000000000 */
[----:B------:R-:W-:Y:S01]  /*d000*/  @!P1 IMAD.IADD R12, R12, 0x1, -R3 ;  /* 0x000000010c0c9824 */ /* 0x000fe200078e0a03 */
[C---:B------:R-:W-:Y:S01]  /*d010*/  ISETP.GT.U32.AND P4, PT, R3.reuse, R11, PT ;  /* 0x0000000b0300720c */ /* 0x040fe20003f84070 */
[----:B------:R-:W-:Y:S01]  /*d020*/  @!P6 IMAD.MOV R20, RZ, RZ, -R20 ;  /* 0x000000ffff14e224 */ /* 0x000fe200078e0a14 */
[----:B------:R-:W-:Y:S01]  /*d030*/  ISETP.GE.AND P6, PT, R0, RZ, PT ;  /* 0x000000ff0000720c */ /* 0x000fe20003fc6270 */
[----:B------:R-:W-:-:S02]  /*d040*/  IMAD R0, R3, R19, R8 ;  /* 0x0000001303007224 */ /* 0x000fc400078e0208 */
[----:B------:R-:W-:Y:S01]  /*d050*/  VIADD R9, R5, 0x106 ;  /* 0x0000010605097836 */ /* 0x000fe20000000000 */
[----:B------:R0:W-:Y:S01]  /*d060*/  STL [R1+0x680], R20 ;  /* 0x0006801401007387 */ /* 0x0001e20000100800 */
[----:B------:R-:W-:Y:S01]  /*d070*/  IMAD.MOV.U32 R15, RZ, RZ, R17 ;  /* 0x000000ffff0f7224 */ /* 0x000fe200078e0011 */
[----:B------:R-:W-:Y:S01]  /*d080*/  ISETP.GT.U32.AND P1, PT, R3, R0, PT ;  /* 0x000000000300720c */ /* 0x000fe20003f24070 */
[----:B------:R-:W-:Y:S01]  /*d090*/  IMAD.HI.U32 R19, R2, R18, RZ ;  /* 0x0000001202137227 */ /* 0x000fe200078e00ff */
[----:B------:R-:W-:-:S03]  /*d0a0*/  IABS R16, R9 ;  /* 0x0000000900107213 */ /* 0x000fc60000000000 */
[----:B------:R-:W-:-:S04]  /*d0b0*/  IMAD.HI.U32 R17, R2, R15, RZ ;  /* 0x0000000f02117227 */ /* 0x000fc800078e00ff */
[----:B------:R-:W-:Y:S02]  /*d0c0*/  IMAD.MOV R19, RZ, RZ, -R19 ;  /* 0x000000ffff137224 */ /* 0x000fe400078e0a13 */
[--C-:B------:R-:W-:Y:S01]  /*d0d0*/  @!P5 IMAD.IADD R7, R7, 0x1, -R3.reuse ;  /* 0x000000010707d824 */ /* 0x100fe200078e0a03 */
[----:B------:R-:W-:Y:S01]  /*d0e0*/  ISETP.GE.AND P5, PT, R13, RZ, PT ;  /* 0x000000ff0d00720c */ /* 0x000fe20003fa6270 */
[----:B0-----:R-:W-:Y:S02]  /*d0f0*/  IMAD.MOV.U32 R20, RZ, RZ, R12 ;  /* 0x000000ffff147224 */ /* 0x001fe400078e000c */
[----:B------:R-:W-:Y:S02]  /*d100*/  @!P1 IMAD.IADD R0, R0, 0x1, -R3 ;  /* 0x0000000100009824 */ /* 0x000fe400078e0a03 */
[----:B------:R-:W-:-:S04]  /*d110*/  IMAD.HI.U32 R8, R2, R16, RZ ;  /* 0x0000001002087227 */ /* 0x000fc800078e00ff */
[----:B------:R-:W-:Y:S02]  /*d120*/  IMAD.MOV R17, RZ, RZ, -R17 ;  /* 0x000000ffff117224 */ /* 0x000fe400078e0a11 */
[C---:B------:R-:W-:Y:S02]  /*d130*/  IMAD R13, R3.reuse, R19, R18 ;  /* 0x00000013030d7224 */ /* 0x040fe400078e0212 */
[----:B------:R-:W-:Y:S01]  /*d140*/  @!P0 IMAD.MOV R20, RZ, RZ, -R20 ;  /* 0x000000ffff148224 */ /* 0x000fe200078e0a14 */
[C---:B------:R-:W-:Y:S01]  /*d150*/  ISETP.GT.U32.AND P0, PT, R3.reuse, R0, PT ;  /* 0x000000000300720c */ /* 0x040fe20003f04070 */
[----:B------:R-:W-:Y:S01]  /*d160*/  IMAD.MOV R18, RZ, RZ, -R8 ;  /* 0x000000ffff127224 */ /* 0x000fe200078e0a08 */
[C---:B------:R-:W-:Y:S01]  /*d170*/  ISETP.GT.U32.AND P1, PT, R3.reuse, R13, PT ;  /* 0x0000000d0300720c */ /* 0x040fe20003f24070 */
[----:B------:R-:W-:Y:S01]  /*d180*/  IMAD R15, R3, R17, R15 ;  /* 0x00000011030f7224 */ /* 0x000fe200078e020f */
[----:B------:R-:W-:Y:S01]  /*d190*/  STL [R1+0x678], R20 ;  /* 0x0006781401007387 */ /* 0x000fe20000100800 */
[----:B------:R-:W-:-:S02]  /*d1a0*/  @!P4 IMAD.IADD R11, R11, 0x1, -R3 ;  /* 0x000000010b0bc824 */ /* 0x000fc400078e0a03 */
[C---:B------:R-:W-:Y:S01]  /*d1b0*/  IMAD R12, R3.reuse, R18, R16 ;  /* 0x00000012030c7224 */ /* 0x040fe200078e0210 */
[----:B------:R-:W-:Y:S01]  /*d1c0*/  ISETP.GT.U32.AND P4, PT, R3, R15, PT ;  /* 0x0000000f0300720c */ /* 0x000fe20003f84070 */
[----:B------:R-:W-:Y:S02]  /*d1d0*/  IMAD.MOV.U32 R17, RZ, RZ, R11 ;  /* 0x000000ffff117224 */ /* 0x000fe400078e000b */
[----:B------:R-:W-:Y:S01]  /*d1e0*/  @!P2 IMAD.MOV R7, RZ, RZ, -R7 ;  /* 0x000000ffff07a224 */ /* 0x000fe200078e0a07 */
[----:B------:R-:W-:Y:S01]  /*d1f0*/  ISETP.GE.AND P2, PT, R14, RZ, PT ;  /* 0x000000ff0e00720c */ /* 0x000fe20003f46270 */
[----:B------:R-:W-:Y:S02]  /*d200*/  VIADD R8, R5, 0x105 ;  /* 0x0000010505087836 */ /* 0x000fe40000000000 */
[----:B------:R-:W-:Y:S01]  /*d210*/  @!P6 IMAD.MOV R17, RZ, RZ, -R17 ;  /* 0x000000ffff11e224 */ /* 0x000fe200078e0a11 */
[----:B------:R0:W-:Y:S01]  /*d220*/  STL [R1+0x670], R7 ;  /* 0x0006700701007387 */ /* 0x0001e20000100800 */
[----:B------:R-:W-:Y:S01]  /*d230*/  ISETP.GT.U32.AND P6, PT, R3, R12, PT ;  /* 0x0000000c0300720c */ /* 0x000fe20003fc4070 */
[--C-:B------:R-:W-:Y:S01]  /*d240*/  @!P0 IMAD.IADD R0, R0, 0x1, -R3.reuse ;  /* 0x0000000100008824 */ /* 0x100fe200078e0a03 */
[----:B------:R-:W-:Y:S01]  /*d250*/  IABS R16, R8 ;  /* 0x0000000800107213 */ /* 0x000fe20000000000 */
[--C-:B------:R-:W-:Y:S01]  /*d260*/  @!P1 IMAD.IADD R13, R13, 0x1, -R3.reuse ;  /* 0x000000010d0d9824 */ /* 0x100fe200078e0a03 */
[----:B------:R-:W-:Y:S01]  /*d270*/  ISETP.GE.AND P0, PT, R10, RZ, PT ;  /* 0x000000ff0a00720c */ /* 0x000fe20003f06270 */
[----:B------:R-:W-:Y:S01]  /*d280*/  @!P4 IMAD.IADD R15, R15, 0x1, -R3 ;  /* 0x000000010f0fc824 */ /* 0x000fe200078e0a03 */
[----:B------:R-:W-:Y:S01]  /*d290*/  ISETP.GE.AND P1, PT, R9, RZ, PT ;  /* 0x000000ff0900720c */ /* 0x000fe20003f26270 */
[----:B------:R-:W-:Y:S01]  /*d2a0*/  IMAD.HI.U32 R11, R2, R16, RZ ;  /* 0x00000010020b7227 */ /* 0x000fe200078e00ff */
[----:B------:R-:W-:Y:S01]  /*d2b0*/  ISETP.GT.U32.AND P4, PT, R3, R13, PT ;  /* 0x0000000d0300720c */ /* 0x000fe20003f84070 */
[----:B------:R-:W-:Y:S02]  /*d2c0*/  STL [R1+0x668], R17 ;  /* 0x0006681101007387 */ /* 0x000fe40000100800 */
[----:B0-----:R-:W-:-:S02]  /*d2d0*/  VIADD R7, R5, 0x104 ;  /* 0x0000010405077836 */ /* 0x001fc40000000000 */
[----:B------:R-:W-:Y:S02]  /*d2e0*/  IMAD.MOV R9, RZ, RZ, -R11 ;  /* 0x000000ffff097224 */ /* 0x000fe400078e0a0b */
[----:B------:R-:W-:Y:S01]  /*d2f0*/  IMAD.MOV.U32 R14, RZ, RZ, R0 ;  /* 0x000000ffff0e7224 */ /* 0x000fe200078e0000 */
[----:B------:R-:W-:Y:S01]  /*d300*/  IABS R10, R7 ;  /* 0x00000007000a7213 */ /* 0x000fe20000000000 */
[----:B------:R-:W-:Y:S01]  /*d310*/  @!P6 IMAD.IADD R12, R12, 0x1, -R3 ;  /* 0x000000010c0ce824 */ /* 0x000fe200078e0a03 */
[C---:B------:R-:W-:Y:S01]  /*d320*/  ISETP.GT.U32.AND P6, PT, R3.reuse, R15, PT ;  /* 0x0000000f0300720c */ /* 0x040fe20003fc4070 */
[C---:B------:R-:W-:Y:S02]  /*d330*/  IMAD R16, R3.reuse, R9, R16 ;  /* 0x0000000903107224 */ /* 0x040fe400078e0210 */
[----:B------:R-:W-:Y:S02]  /*d340*/  IMAD.MOV.U32 R11, RZ, RZ, R10 ;  /* 0x000000ffff0b7224 */ /* 0x000fe400078e000a */
[----:B------:R-:W-:Y:S01]  /*d350*/  @!P5 IMAD.MOV R14, RZ, RZ, -R14 ;  /* 0x000000ffff0ed224 */ /* 0x000fe200078e0a0e */
[----:B------:R-:W-:Y:S01]  /*d360*/  ISETP.GT.U32.AND P5, PT, R3, R12, PT ;  /* 0x0000000c0300720c */ /* 0x000fe20003fa4070 */
[----:B------:R-:W-:-:S03]  /*d370*/  IMAD.HI.U32 R9, R2, R11, RZ ;  /* 0x0000000b02097227 */ /* 0x000fc600078e00ff */
[----:B------:R0:W-:Y:S01]  /*d380*/  STL [R1+0x660], R14 ;  /* 0x0006600e01007387 */ /* 0x0001e20000100800 */
[----:B------:R-:W-:Y:S02]  /*d390*/  IMAD.MOV R9, RZ, RZ, -R9 ;  /* 0x000000ffff097224 */ /* 0x000fe400078e0a09 */
[----:B------:R-:W-:Y:S01]  /*d3a0*/  @!P4 IMAD.IADD R13, R13, 0x1, -R3 ;  /* 0x000000010d0dc824 */ /* 0x000fe200078e0a03 */
[C---:B------:R-:W-:Y:S01]  /*d3b0*/  ISETP.GT.U32.AND P4, PT, R3.reuse, R16, PT ;  /* 0x000000100300720c */ /* 0x040fe20003f84070 */
[----:B------:R-:W-:Y:S02]  /*d3c0*/  IMAD R11, R3, R9, R11 ;  /* 0x00000009030b7224 */ /* 0x000fe400078e020b */
[----:B------:R-:W-:Y:S02]  /*d3d0*/  @!P6 IMAD.IADD R15, R15, 0x1, -R3 ;  /* 0x000000010f0fe824 */ /* 0x000fe400078e0a03 */
[----:B------:R-:W-:Y:S01]  /*d3e0*/  VIADD R19, R5, 0x101 ;  /* 0x0000010105137836 */ /* 0x000fe20000000000 */
[----:B------:R-:W-:Y:S01]  /*d3f0*/  ISETP.GT.U32.AND P6, PT, R3, R11, PT ;  /* 0x0000000b0300720c */ /* 0x000fe20003fc4070 */
[----:B0-----:R-:W-:-:S02]  /*d400*/  VIADD R14, R5, 0x102 ;  /* 0x00000102050e7836 */ /* 0x001fc40000000000 */
[----:B------:R-:W-:Y:S01]  /*d410*/  VIADD R0, R5, 0x103 ;  /* 0x0000010305007836 */ /* 0x000fe20000000000 */
[----:B------:R-:W-:Y:S01]  /*d420*/  IABS R17, R19 ;  /* 0x0000001300117213 */ /* 0x000fe20000000000 */
[----:B------:R-:W-:Y:S01]  /*d430*/  IMAD.MOV.U32 R20, RZ, RZ, R13 ;  /* 0x000000ffff147224 */ /* 0x000fe200078e000d */
[----:B------:R-:W-:Y:S01]  /*d440*/  IABS R9, R14 ;  /* 0x0000000e00097213 */ /* 0x000fe20000000000 */
[--C-:B------:R-:W-:Y:S01]  /*d450*/  @!P5 IMAD.IADD R12, R12, 0x1, -R3.reuse ;  /* 0x000000010c0cd824 */ /* 0x100fe200078e0a03 */
[----:B------:R-:W-:Y:S01]  /*d460*/  IABS R10, R0 ;  /* 0x00000000000a7213 */ /* 0x000fe20000000000 */
[----:B------:R-:W-:Y:S01]  /*d470*/  @!P4 IMAD.IADD R16, R16, 0x1, -R3 ;  /* 0x000000011010c824 */ /* 0x000fe200078e0a03 */
[----:B------:R-:W-:Y:S01]  /*d480*/  ISETP.GE.AND P5, PT, R8, RZ, PT ;  /* 0x000000ff0800720c */ /* 0x000fe20003fa6270 */
[----:B------:R-:W-:Y:S01]  /*d490*/  IMAD.HI.U32 R18, R2, R9, RZ ;  /* 0x0000000902127227 */ /* 0x000fe200078e00ff */
[----:B------:R-:W-:-:S03]  /*d4a0*/  ISETP.GE.AND P4, PT, R7, RZ, PT ;  /* 0x000000ff0700720c */ /* 0x000fc60003f86270 */
[----:B------:R-:W-:Y:S02]  /*d4b0*/  IMAD.MOV R13, RZ, RZ, -R18 ;  /* 0x000000ffff0d7224 */ /* 0x000fe400078e0a12 */
[----:B------:R-:W-:Y:S02]  /*d4c0*/  @!P6 IMAD.IADD R11, R11, 0x1, -R3 ;  /* 0x000000010b0be824 */ /* 0x000fe400078e0a03 */
[----:B------:R-:W-:Y:S01]  /*d4d0*/  @!P2 IMAD.MOV R20, RZ, RZ, -R20 ;  /* 0x000000ffff14a224 */ /* 0x000fe200078e0a14 */
[C---:B------:R-:W-:Y:S01]  /*d4e0*/  ISETP.GT.U32.AND P2, PT, R3.reuse, R16, PT ;  /* 0x000000100300720c */ /* 0x040fe20003f44070 */
[C---:B------:R-:W-:Y:S01]  /*d4f0*/  IMAD R9, R3.reuse, R13, R9 ;  /* 0x0000000d03097224 */ /* 0x040fe200078e0209 */
[----:B------:R-:W-:Y:S01]  /*d500*/  ISETP.GT.U32.AND P6, PT, R3, R11, PT ;  /* 0x0000000b0300720c */ /* 0x000fe20003fc4070 */
[----:B------:R-:W-:Y:S01]  /*d510*/  IMAD.MOV.U32 R18, RZ, RZ, R12 ;  /* 0x000000ffff127224 */ /* 0x000fe200078e000c */
[----:B------:R-:W-:Y:S01]  /*d520*/  STL [R1+0x658], R20 ;  /* 0x0006581401007387 */ /* 0x000fe20000100800 */
[----:B------:R-:W-:-:S02]  /*d530*/  IMAD.MOV.U32 R8, RZ, RZ, R17 ;  /* 0x000000ffff087224 */ /* 0x000fc400078e0011 */
[----:B------:R-:W-:-:S04]  /*d540*/  IMAD.HI.U32 R17, R2, R10, RZ ;  /* 0x0000000a02117227 */ /* 0x000fc800078e00ff */
[----:B------:R-:W-:Y:S01]  /*d550*/  @!P1 IMAD.MOV R18, RZ, RZ, -R18 ;  /* 0x000000ffff129224 */ /* 0x000fe200078e0a12 */
[----:B------:R-:W-:Y:S01]  /*d560*/  ISETP.GT.U32.AND P1, PT, R3, R9, PT ;  /* 0x000000090300720c */ /* 0x000fe20003f24070 */
[----:B------:R-:W-:-:S04]  /*d570*/  IMAD.HI.U32 R7, R2, R8, RZ ;  /* 0x0000000802077227 */ /* 0x000fc800078e00ff */
[----:B------:R-:W-:Y:S02]  /*d580*/  IMAD.MOV R17, RZ, RZ, -R17 ;  /* 0x000000ffff117224 */ /* 0x000fe400078e0a11 */
[----:B------:R-:W-:Y:S02]  /*d590*/  IMAD.MOV R7, RZ, RZ, -R7 ;  /* 0x000000ffff077224 */ /* 0x000fe400078e0a07 */
[----:B------:R-:W-:Y:S02]  /*d5a0*/  @!P0 IMAD.MOV R15, RZ, RZ, -R15 ;  /* 0x000000ffff0f8224 */ /* 0x000fe400078e0a0f */
[C---:B------:R-:W-:Y:S02]  /*d5b0*/  IMAD R10, R3.reuse, R17, R10 ;  /* 0x00000011030a7224 */ /* 0x040fe400078e020a */
[C---:B------:R-:W-:Y:S01]  /*d5c0*/  IMAD R8, R3.reuse, R7, R8 ;  /* 0x0000000703087224 */ /* 0x040fe200078e0208 */
[----:B------:R-:W-:Y:S01]  /*d5d0*/  STL [R1+0x63c], R15 ;  /* 0x00063c0f01007387 */ /* 0x000fe20000100800 */
[--C-:B------:R-:W-:Y:S01]  /*d5e0*/  @!P2 IMAD.IADD R16, R16, 0x1, -R3.reuse ;  /* 0x000000011010a824 */ /* 0x100fe200078e0a03 */
[----:B------:R-:W-:Y:S01]  /*d5f0*/  ISETP.GT.U32.AND P0, PT, R3, R10, PT ;  /* 0x0000000a0300720c */ /* 0x000fe20003f04070 */
[----:B------:R-:W-:Y:S01]  /*d600*/  VIADD R13, R5, 0xff ;  /* 0x000000ff050d7836 */ /* 0x000fe20000000000 */
[----:B------:R0:W-:Y:S01]  /*d610*/  STL [R1+0x640], R18 ;  /* 0x0006401201007387 */ /* 0x0001e20000100800 */
[----:B------:R-:W-:Y:S01]  /*d620*/  ISETP.GE.AND P2, PT, R0, RZ, PT ;  /* 0x000000ff0000720c */ /* 0x000fe20003f46270 */
[--C-:B------:R-:W-:Y:S01]  /*d630*/  @!P6 IMAD.IADD R11, R11, 0x1, -R3.reuse ;  /* 0x000000010b0be824 */ /* 0x100fe200078e0a03 */
[----:B------:R-:W-:Y:S01]  /*d640*/  ISETP.GT.U32.AND P6, PT, R3, R8, PT ;  /* 0x000000080300720c */ /* 0x000fe20003fc4070 */
[----:B------:R-:W-:Y:S01]  /*d650*/  @!P1 IMAD.IADD R9, R9, 0x1, -R3 ;  /* 0x0000000109099824 */ /* 0x000fe200078e0a03 */
[----:B------:R-:W-:Y:S01]  /*d660*/  IABS R0, R13 ;  /* 0x0000000d00007213 */ /* 0x000fe20000000000 */
[----:B------:R-:W-:-:S02]  /*d670*/  VIADD R12, R5, 0x100 ;  /* 0x00000100050c7836 */ /* 0x000fc40000000000 */
[----:B------:R-:W-:Y:S02]  /*d680*/  @!P4 IMAD.MOV R11, RZ, RZ, -R11 ;  /* 0x000000ffff0bc224 */ /* 0x000fe400078e0a0b */
[----:B0-----:R-:W-:Y:S01]  /*d690*/  IMAD.MOV.U32 R18, RZ, RZ, R16 ;  /* 0x000000ffff127224 */ /* 0x001fe200078e0010 */
[----:B------:R-:W-:Y:S01]  /*d6a0*/  IABS R7, R12 ;  /* 0x0000000c00077213 */ /* 0x000fe20000000000 */
[----:B------:R-:W-:-:S04]  /*d6b0*/  IMAD.HI.U32 R17, R2, R0, RZ ;  /* 0x0000000002117227 */ /* 0x000fc800078e00ff */
[----:B------:R-:W-:Y:S01]  /*d6c0*/  @!P5 IMAD.MOV R18, RZ, RZ, -R18 ;  /* 0x000000ffff12d224 */ /* 0x000fe200078e0a12 */
[C---:B------:R-:W-:Y:S01]  /*d6d0*/  ISETP.GT.U32.AND P5, PT, R3.reuse, R9, PT ;  /* 0x000000090300720c */ /* 0x040fe20003fa4070 */
[----:B------:R-:W-:Y:S02]  /*d6e0*/  IMAD.MOV R17, RZ, RZ, -R17 ;  /* 0x000000ffff117224 */ /* 0x000fe400078e0a11 */
[--C-:B------:R-:W-:Y:S01]  /*d6f0*/  @!P0 IMAD.IADD R10, R10, 0x1, -R3.reuse ;  /* 0x000000010a0a8824 */ /* 0x100fe200078e0a03 */
[----:B------:R-:W-:Y:S01]  /*d700*/  ISETP.GE.AND P0, PT, R14, RZ, PT ;  /* 0x000000ff0e00720c */ /* 0x000fe20003f06270 */
[--C-:B------:R-:W-:Y:S01]  /*d710*/  @!P6 IMAD.IADD R8, R8, 0x1, -R3.reuse ;  /* 0x000000010808e824 */ /* 0x100fe200078e0a03 */
[----:B------:R0:W-:Y:S01]  /*d720*/  STL [R1+0x644], R18 ;  /* 0x0006441201007387 */ /* 0x0001e20000100800 */
[C---:B------:R-:W-:Y:S01]  /*d730*/  IMAD R0, R3.reuse, R17, R0 ;  /* 0x0000001103007224 */ /* 0x040fe200078e0200 */
[C---:B------:R-:W-:Y:S01]  /*d740*/  ISETP.GT.U32.AND P1, PT, R3.reuse, R10, PT ;  /* 0x0000000a0300720c */ /* 0x040fe20003f24070 */
[----:B------:R-:W-:Y:S01]  /*d750*/  IMAD.HI.U32 R15, R2, R7, RZ ;  /* 0x00000007020f7227 */ /* 0x000fe200078e00ff */
[----:B------:R-:W-:Y:S01]  /*d760*/  ISETP.GT.U32.AND P6, PT, R3, R8, PT ;  /* 0x000000080300720c */ /* 0x000fe20003fc4070 */
[----:B------:R1:W-:Y:S02]  /*d770*/  STL [R1+0x638], R11 ;  /* 0x0006380b01007387 */ /* 0x0003e40000100800 */
[----:B------:R-:W-:Y:S01]  /*d780*/  @!P5 IMAD.IADD R9, R9, 0x1, -R3 ;  /* 0x000000010909d824 */ /* 0x000fe200078e0a03 */
[----:B------:R-:W-:Y:S01]  /*d790*/  ISETP.GT.U32.AND P5, PT, R3, R0, PT ;  /* 0x000000000300720c */ /* 0x000fe20003fa4070 */
[----:B------:R-:W-:-:S02]  /*d7a0*/  IMAD.MOV R15, RZ, RZ, -R15 ;  /* 0x000000ffff0f7224 */ /* 0x000fc400078e0a0f */
[----:B------:R-:W-:Y:S02]  /*d7b0*/  VIADD R14, R5, 0xfe ;  /* 0x000000fe050e7836 */ /* 0x000fe40000000000 */
[----:B------:R-:W-:Y:S02]  /*d7c0*/  IMAD R7, R3, R15, R7 ;  /* 0x0000000f03077224 */ /* 0x000fe400078e0207 */
[----:B------:R-:W-:Y:S01]  /*d7d0*/  VIADD R15, R5, 0xfd ;  /* 0x000000fd050f7836 */ /* 0x000fe20000000000 */
[----:B------:R-:W-:Y:S01]  /*d7e0*/  IABS R16, R14 ;  /* 0x0000000e00107213 */ /* 0x000fe20000000000 */
[--C-:B------:R-:W-:Y:S01]  /*d7f0*/  @!P1 IMAD.IADD R10, R10, 0x1, -R3.reuse ;  /* 0x000000010a0a9824 */ /* 0x100fe200078e0a03 */
[----:B------:R-:W-:Y:S01]  /*d800*/  ISETP.GT.U32.AND P1, PT, R3, R7, PT ;  /* 0x000000070300720c */ /* 0x000fe20003f24070 */
[--C-:B------:R-:W-:Y:S01]  /*d810*/  @!P6 IMAD.IADD R8, R8, 0x1, -R3.reuse ;  /* 0x000000010808e824 */ /* 0x100fe200078e0a03 */
[----:B0-----:R-:W-:Y:S01]  /*d820*/  IABS R18, R15 ;  /* 0x0000000f00127213 */ /* 0x001fe20000000000 */
[----:B------:R-:W-:Y:S01]  /*d830*/  @!P5 IMAD.IADD R0, R0, 0x1, -R3 ;  /* 0x000000010000d824 */ /* 0x000fe200078e0a03 */
[----:B------:R-:W-:Y:S01]  /*d840*/  ISETP.GE.AND P6, PT, R19, RZ, PT ;  /* 0x000000ff1300720c */ /* 0x000fe20003fc6270 */
[----:B------:R-:W-:-:S03]  /*d850*/  IMAD.HI.U32 R20, R2, R16, RZ ;  /* 0x0000001002147227 */ /* 0x000fc600078e00ff */
[----:B------:R-:W-:Y:S01]  /*d860*/  ISETP.GT.U32.AND P4, PT, R3, R0, PT ;  /* 0x000000000300720c */ /* 0x000fe20003f84070 */
[----:B------:R-:W-:-:S04]  /*d870*/  IMAD.HI.U32 R21, R2, R18, RZ ;  /* 0x0000001202157227 */ /* 0x000fc800078e00ff */
[----:B------:R-:W-:Y:S02]  /*d880*/  VIADD R17, R5, 0xfc ;  /* 0x000000fc05117836 */ /* 0x000fe40000000000 */
[----:B------:R-:W-:Y:S02]  /*d890*/  IMAD.MOV R19, RZ, RZ, -R20 ;  /* 0x000000ffff137224 */ /* 0x000fe400078e0a14 */
[----:B------:R-:W-:Y:S01]  /*d8a0*/  IMAD.MOV R21, RZ, RZ, -R21 ;  /* 0x000000ffff157224 */ /* 0x000fe200078e0a15 */
[----:B------:R-:W-:Y:S01]  /*d8b0*/  IABS R20, R17 ;  /* 0x0000001100147213 */ /* 0x000fe20000000000 */
[----:B------:R-:W-:Y:S01]  /*d8c0*/  @!P1 IMAD.IADD R7, R7, 0x1, -R3 ;  /* 0x0000000107079824 */ /* 0x000fe200078e0a03 */
[----:B------:R-:W-:Y:S01]  /*d8d0*/  ISETP.GE.AND P1, PT, R12, RZ, PT ;  /* 0x000000ff0c00720c */ /* 0x000fe20003f26270 */
[----:B------:R-:W-:Y:S02]  /*d8e0*/  @!P2 IMAD.MOV R10, RZ, RZ, -R10 ;  /* 0x000000ffff0aa224 */ /* 0x000fe400078e0a0a */
[----:B------:R-:W-:Y:S01]  /*d8f0*/  @!P0 IMAD.MOV R9, RZ, RZ, -R9 ;  /* 0x000000ffff098224 */ /* 0x000fe200078e0a09 */
[C---:B------:R-:W-:Y:S01]  /*d900*/  ISETP.GT.U32.AND P5, PT, R3.reuse, R7, PT ;  /* 0x000000070300720c */ /* 0x040fe20003fa4070 */
[----:B------:R-:W-:Y:S01]  /*d910*/  IMAD R16, R3, R19, R16 ;  /* 0x0000001303107224 */ /* 0x000fe200078e0210 */
[----:B------:R-:W-:Y:S01]  /*d920*/  STL [R1+0x634], R10 ;  /* 0x0006340a01007387 */ /* 0x000fe20000100800 */
[----:B------:R-:W-:Y:S01]  /*d930*/  @!P6 IMAD.MOV R8, RZ, RZ, -R8 ;  /* 0x000000ffff08e224 */ /* 0x000fe200078e0a08 */
[----:B------:R-:W-:Y:S01]  /*d940*/  ISETP.GE.AND P0, PT, R13, RZ, PT ;  /* 0x000000ff0d00720c */ /* 0x000fe20003f06270 */
[C---:B------:R-:W-:Y:S01]  /*d950*/  IMAD R18, R3.reuse, R21, R18 ;  /* 0x0000001503127224 */ /* 0x040fe200078e0212 */
[----:B------:R0:W-:Y:S01]  /*d960*/  STL [R1+0x630], R9 ;  /* 0x0006300901007387 */ /* 0x0001e20000100800 */
[----:B------:R-:W-:Y:S01]  /*d970*/  @!P4 IMAD.IADD R0, R0, 0x1, -R3 ;  /* 0x000000010000c824 */ /* 0x000fe200078e0a03 */
[----:B------:R-:W-:-:S02]  /*d980*/  ISETP.GT.U32.AND P2, PT, R3, R16, PT ;  /* 0x000000100300720c */ /* 0x000fc40003f44070 */
[----:B------:R2:W-:Y:S01]  /*d990*/  STL [R1+0x62c], R8 ;  /* 0x00062c0801007387 */ /* 0x0005e20000100800 */
[----:B------:R-:W-:Y:S01]  /*d9a0*/  ISETP.GT.U32.AND P4, PT, R3, R18, PT ;  /* 0x000000120300720c */ /* 0x000fe20003f84070 */
[----:B-1----:R-:W-:Y:S01]  /*d9b0*/  IMAD.MOV.U32 R11, RZ, RZ, R0 ;  /* 0x000000ffff0b7224 */ /* 0x002fe200078e0000 */
[----:B------:R-:W-:Y:S01]  /*d9c0*/  ISETP.GE.AND P6, PT, R14, RZ, PT ;  /* 0x000000ff0e00720c */ /* 0x000fe20003fc6270 */
[----:B------:R-:W-:Y:S01]  /*d9d0*/  @!P5 IMAD.IADD R7, R7, 0x1, -R3 ;  /* 0x000000010707d824 */ /* 0x000fe200078e0a03 */
[----:B------:R-:W-:Y:S01]  /*d9e0*/  ISETP.GE.AND P5, PT, R15, RZ, PT ;  /* 0x000000ff0f00720c */ /* 0x000fe20003fa6270 */
[----:B0-----:R-:W-:Y:S02]  /*d9f0*/  VIADD R9, R5, 0xfb ;  /* 0x000000fb05097836 */ /* 0x001fe40000000000 */
[----:B------:R-:W-:Y:S02]  /*da00*/  @!P0 IMAD.MOV R11, RZ, RZ, -R11 ;  /* 0x000000ffff0b8224 */ /* 0x000fe400078e0a0b */
[----:B--2---:R-:W-:Y:S01]  /*da10*/  IMAD.HI.U32 R8, R2, R20, RZ ;  /* 0x0000001402087227 */ /* 0x004fe200078e00ff */
[----:B------:R-:W-:-:S03]  /*da20*/  IABS R14, R9 ;  /* 0x00000009000e7213 */ /* 0x000fc60000000000 */
[----:B------:R-:W-:Y:S02]  /*da30*/  IMAD.MOV R8, RZ, RZ, -R8 ;  /* 0x000000ffff087224 */ /* 0x000fe400078e0a08 */
[--C-:B------:R-:W-:Y:S02]  /*da40*/  @!P2 IMAD.IADD R16, R16, 0x1, -R3.reuse ;  /* 0x000000011010a824 */ /* 0x100fe400078e0a03 */
[C---:B------:R-:W-:Y:S02]  /*da50*/  IMAD R8, R3.reuse, R8, R20 ;  /* 0x0000000803087224 */ /* 0x040fe400078e0214 */
[----:B------:R-:W-:Y:S01]  /*da60*/  @!P4 IMAD.IADD R18, R18, 0x1, -R3 ;  /* 0x000000011212c824 */ /* 0x000fe200078e0a03 */
[C---:B------:R-:W-:Y:S01]  /*da70*/  ISETP.GT.U32.AND P2, PT, R3.reuse, R16, PT ;  /* 0x000000100300720c */ /* 0x040fe20003f44070 */
[----:B------:R-:W-:Y:S01]  /*da80*/  IMAD.MOV.U32 R10, RZ, RZ, R7 ;  /* 0x000000ffff0a7224 */ /* 0x000fe200078e0007 */
[C---:B------:R-:W-:Y:S01]  /*da90*/  ISETP.GT.U32.AND P0, PT, R3.reuse, R8, PT ;  /* 0x000000080300720c */ /* 0x040fe20003f04070 */
[----:B------:R-:W-:Y:S01]  /*daa0*/  IMAD.HI.U32 R7, R2, R14, RZ ;  /* 0x0000000e02077227 */ /* 0x000fe200078e00ff */
[----:B------:R-:W-:-:S03]  /*dab0*/  ISETP.GT.U32.AND P4, PT, R3, R18, PT ;  /* 0x000000120300720c */ /* 0x000fc60003f84070 */
[----:B------:R-:W-:Y:S01]  /*dac0*/  @!P1 IMAD.MOV R10, RZ, RZ, -R10 ;  /* 0x000000ffff0a9224 */ /* 0x000fe200078e0a0a */
[----:B------:R-:W-:Y:S01]  /*dad0*/  ISETP.GE.AND P1, PT, R17, RZ, PT ;  /* 0x000000ff1100720c */ /* 0x000fe20003f26270 */
[----:B------:R-:W-:Y:S02]  /*dae0*/  IMAD.MOV R7, RZ, RZ, -R7 ;  /* 0x000000ffff077224 */ /* 0x000fe400078e0a07 */
[----:B------:R-:W-:Y:S01]  /*daf0*/  VIADD R0, R5, 0xf9 ;  /* 0x000000f905007836 */ /* 0x000fe20000000000 */
[----:B------:R0:W-:Y:S01]  /*db00*/  STL [R1+0x628], R10 ;  /* 0x0006280a01007387 */ /* 0x0001e20000100800 */
[----:B------:R-:W-:Y:S02]  /*db10*/  IMAD R14, R3, R7, R14 ;  /* 0x00000007030e7224 */ /* 0x000fe400078e020e */
[--C-:B------:R-:W-:Y:S01]  /*db20*/  @!P0 IMAD.IADD R8, R8, 0x1, -R3.reuse ;  /* 0x0000000108088824 */ /* 0x100fe200078e0a03 */
[----:B------:R1:W-:Y:S01]  /*db30*/  STL [R1+0x61c], R11 ;  /* 0x00061c0b01007387 */ /* 0x0003e20000100800 */
[--C-:B------:R-:W-:Y:S01]  /*db40*/  @!P2 IMAD.IADD R16, R16, 0x1, -R3.reuse ;  /* 0x000000011010a824 */ /* 0x100fe200078e0a03 */
[----:B------:R-:W-:Y:S01]  /*db50*/  ISETP.GE.AND P2, PT, R9, RZ, PT ;  /* 0x000000ff0900720c */ /* 0x000fe20003f46270 */
[----:B------:R-:W-:Y:S01]  /*db60*/  @!P4 IMAD.IADD R18, R18, 0x1, -R3 ;  /* 0x000000011212c824 */ /* 0x000fe200078e0a03 */
[C---:B------:R-:W-:Y:S01]  /*db70*/  ISETP.GT.U32.AND P0, PT, R3.reuse, R8, PT ;  /* 0x000000080300720c */ /* 0x040fe20003f04070 */
[----:B------:R-:W-:Y:S01]  /*db80*/  IMAD.MOV.U32 R15, RZ, RZ, R16 ;  /* 0x000000ffff0f7224 */ /* 0x000fe200078e0010 */
[----:B------:R-:W-:Y:S01]  /*db90*/  ISETP.GT.U32.AND P4, PT, R3, R14, PT ;  /* 0x0000000e0300720c */ /* 0x000fe20003f84070 */
[----:B0-----:R-:W-:-:S02]  /*dba0*/  VIADD R10, R5, 0xfa ;  /* 0x000000fa050a7836 */ /* 0x001fc40000000000 */
[----:B------:R-:W-:Y:S01]  /*dbb0*/  @!P6 IMAD.MOV R15, RZ, RZ, -R15 ;  /* 0x000000ffff0fe224 */ /* 0x000fe200078e0a0f */
[----:B-1----:R-:W-:Y:S01]  /*dbc0*/  IABS R11, R0 ;  /* 0x00000000000b7213 */ /* 0x002fe20000000000 */
[----:B------:R-:W-:Y:S01]  /*dbd0*/  VIADD R17, R5, 0xf8 ;  /* 0x000000f805117836 */ /* 0x000fe20000000000 */
[----:B------:R-:W-:Y:S02]  /*dbe0*/  IABS R12, R10 ;  /* 0x0000000a000c7213 */ /* 0x000fe40000000000 */
[----:B------:R0:W-:Y:S01]  /*dbf0*/  STL [R1+0x5f4], R15 ;  /* 0x0005f40f01007387 */ /* 0x0001e20000100800 */
[----:B------:R-:W-:Y:S01]  /*dc00*/  IMAD.HI.U32 R13, R2, R11, RZ ;  /* 0x0000000b020d7227 */ /* 0x000fe200078e00ff */
[----:B------:R-:W-:Y:S02]  /*dc10*/  IABS R7, R17 ;  /* 0x0000001100077213 */ /* 0x000fe40000000000 */
[----:B------:R-:W-:Y:S01]  /*dc20*/  ISETP.GE.AND P6, PT, R10, RZ, PT ;  /* 0x000000ff0a00720c */ /* 0x000fe20003fc6270 */
[----:B------:R-:W-:-:S04]  /*dc30*/  IMAD.HI.U32 R9, R2, R12, RZ ;  /* 0x0000000c02097227 */ /* 0x000fc800078e00ff */
[----:B------:R-:W-:Y:S02]  /*dc40*/  IMAD.MOV R9, RZ, RZ, -R9 ;  /* 0x000000ffff097224 */ /* 0x000fe400078e0a09 */
[----:B0-----:R-:W-:Y:S02]  /*dc50*/  IMAD.MOV.U32 R15, RZ, RZ, R18 ;  /* 0x000000ffff0f7224 */ /* 0x001fe400078e0012 */
[C---:B------:R-:W-:Y:S02]  /*dc60*/  IMAD R12, R3.reuse, R9, R12 ;  /* 0x00000009030c7224 */ /* 0x040fe400078e020c */
[----:B------:R-:W-:Y:S02]  /*dc70*/  IMAD.MOV R13, RZ, RZ, -R13 ;  /* 0x000000ffff0d7224 */ /* 0x000fe400078e0a0d */
[--C-:B------:R-:W-:Y:S01]  /*dc80*/  @!P0 IMAD.IADD R8, R8, 0x1, -R3.reuse ;  /* 0x0000000108088824 */ /* 0x100fe200078e0a03 */
[----:B------:R-:W-:Y:S01]  /*dc90*/  ISETP.GT.U32.AND P0, PT, R3, R12, PT ;  /* 0x0000000c0300720c */ /* 0x000fe20003f04070 */
[----:B------:R-:W-:-:S02]  /*dca0*/  @!P4 IMAD.IADD R14, R14, 0x1, -R3 ;  /* 0x000000010e0ec824 */ /* 0x000fc400078e0a03 */
[----:B------:R-:W-:Y:S01]  /*dcb0*/  @!P5 IMAD.MOV R15, RZ, RZ, -R15 ;  /* 0x000000ffff0fd224 */ /* 0x000fe200078e0a0f */
[----:B------:R-:W-:Y:S01]  /*dcc0*/  ISETP.GE.AND P5, PT, R0, RZ, PT ;  /* 0x000000ff0000720c */ /* 0x000fe20003fa6270 */
[C---:B------:R-:W-:Y:S01]  /*dcd0*/  IMAD R11, R3.reuse, R13, R11 ;  /* 0x0000000d030b7224 */ /* 0x040fe200078e020b */
[----:B------:R-:W-:Y:S01]  /*dce0*/  ISETP.GT.U32.AND P4, PT, R3, R14, PT ;  /* 0x0000000e0300720c */ /* 0x000fe20003f84070 */
[----:B------:R-:W-:Y:S01]  /*dcf0*/  IMAD.MOV.U32 R9, RZ, RZ, R8 ;  /* 0x000000ffff097224 */ /* 0x000fe200078e0008 */
[----:B------:R0:W-:Y:S01]  /*dd00*/  STL [R1+0x608], R15 ;  /* 0x0006080f01007387 */ /* 0x0001e20000100800 */
[----:B------:R-:W-:-:S04]  /*dd10*/  IMAD.HI.U32 R0, R2, R7, RZ ;  /* 0x0000000702007227 */ /* 0x000fc800078e00ff */
[----:B------:R-:W-:Y:S01]  /*dd20*/  @!P1 IMAD.MOV R9, RZ, RZ, -R9 ;  /* 0x000000ffff099224 */ /* 0x000fe200078e0a09 */
[C---:B------:R-:W-:Y:S01]  /*dd30*/  ISETP.GT.U32.AND P1, PT, R3.reuse, R11, PT ;  /* 0x0000000b0300720c */ /* 0x040fe20003f24070 */
[----:B------:R-:W-:Y:S02]  /*dd40*/  IMAD.MOV R0, RZ, RZ, -R0 ;  /* 0x000000ffff007224 */ /* 0x000fe400078e0a00 */
[----:B------:R-:W-:Y:S01]  /*dd50*/  @!P0 IMAD.IADD R12, R12, 0x1, -R3 ;  /* 0x000000010c0c8824 */ /* 0x000fe200078e0a03 */
[----:B------:R1:W-:Y:S01]  /*dd60*/  STL [R1+0x624], R9 ;  /* 0x0006240901007387 */ /* 0x0003e20000100800 */
[----:B------:R-:W-:Y:S02]  /*dd70*/  IMAD R7, R3, R0, R7 ;  /* 0x0000000003077224 */ /* 0x000fe400078e0207 */
[----:B------:R-:W-:Y:S01]  /*dd80*/  VIADD R10, R5, 0xf7 ;  /* 0x000000f7050a7836 */ /* 0x000fe20000000000 */
[C---:B------:R-:W-:Y:S01]  /*dd90*/  ISETP.GT.U32.AND P0, PT, R3.reuse, R12, PT ;  /* 0x0000000c0300720c */ /* 0x040fe20003f04070 */
[--C-:B------:R-:W-:Y:S01]  /*dda0*/  @!P4 IMAD.IADD R14, R14, 0x1, -R3.reuse ;  /* 0x000000010e0ec824 */ /* 0x100fe200078e0a03 */
[----:B------:R-:W-:Y:S01]  /*ddb0*/  ISETP.GT.U32.AND P4, PT, R3, R7, PT ;  /* 0x000000070300720c */ /* 0x000fe20003f84070 */
[----:B------:R-:W-:Y:S01]  /*ddc0*/  VIADD R8, R5, 0xf6 ;  /* 0x000000f605087836 */ /* 0x000fe20000000000 */
[----:B0-----:R-:W-:Y:S01]  /*ddd0*/  IABS R15, R10 ;  /* 0x0000000a000f7213 */ /* 0x001fe20000000000 */
[----:B------:R-:W-:-:S02]  /*dde0*/  @!P1 IMAD.IADD R11, R11, 0x1, -R3 ;  /* 0x000000010b0b9824 */ /* 0x000fc400078e0a03 */
[----:B------:R-:W-:Y:S01]  /*ddf0*/  IMAD.MOV.U32 R16, RZ, RZ, R14 ;  /* 0x000000ffff107224 */ /* 0x000fe200078e000e */
[----:B------:R-:W-:Y:S01]  /*de00*/  IABS R13, R8 ;  /* 0x00000008000d7213 */ /* 0x000fe20000000000 */
[----:B------:R-:W-:Y:S01]  /*de10*/  VIADD R0, R5, 0xf5 ;  /* 0x000000f505007836 */ /* 0x000fe20000000000 */
[----:B------:R-:W-:Y:S01]  /*de20*/  ISETP.GT.U32.AND P1, PT, R3, R11, PT ;  /* 0x0000000b0300720c */ /* 0x000fe20003f24070 */
[----:B------:R-:W-:-:S03]  /*de30*/  IMAD.HI.U32 R18, R2, R15, RZ ;  /* 0x0000000f02127227 */ /* 0x000fc600078e00ff */
[----:B-1----:R-:W-:Y:S01]  /*de40*/  IABS R9, R0 ;  /* 0x0000000000097213 */ /* 0x002fe20000000000 */
[----:B------:R-:W-:Y:S01]  /*de50*/  @!P2 IMAD.MOV R16, RZ, RZ, -R16 ;  /* 0x000000ffff10a224 */ /* 0x000fe200078e0a10 */
[----:B------:R-:W-:Y:S01]  /*de60*/  ISETP.GE.AND P2, PT, R17, RZ, PT ;  /* 0x000000ff1100720c */ /* 0x000fe20003f46270 */
[----:B------:R-:W-:-:S03]  /*de70*/  IMAD.HI.U32 R14, R2, R13, RZ ;  /* 0x0000000d020e7227 */ /* 0x000fc600078e00ff */
[----:B------:R0:W-:Y:S01]  /*de80*/  STL [R1+0x620], R16 ;  /* 0x0006201001007387 */ /* 0x0001e20000100800 */
[----:B------:R-:W-:Y:S02]  /*de90*/  IMAD.MOV R17, RZ, RZ, -R18 ;  /* 0x000000ffff117224 */ /* 0x000fe400078e0a12 */
[--C-:B------:R-:W-:Y:S02]  /*dea0*/  @!P4 IMAD.IADD R7, R7, 0x1, -R3.reuse ;  /* 0x000000010707c824 */ /* 0x100fe400078e0a03 */
[----:B------:R-:W-:Y:S01]  /*deb0*/  @!P0 IMAD.IADD R12, R12, 0x1, -R3 ;  /* 0x000000010c0c8824 */ /* 0x000fe200078e0a03 */
[----:B------:R-:W-:Y:S01]  /*dec0*/  ISETP.GE.AND P0, PT, R10, RZ, PT ;  /* 0x000000ff0a00720c */ /* 0x000fe20003f06270 */
[----:B------:R-:W-:Y:S01]  /*ded0*/  IMAD.MOV R14, RZ, RZ, -R14 ;  /* 0x000000ffff0e7224 */ /* 0x000fe200078e0a0e */
[C---:B------:R-:W-:Y:S01]  /*dee0*/  ISETP.GT.U32.AND P4, PT, R3.reuse, R7, PT ;  /* 0x000000070300720c */ /* 0x040fe20003f84070 */
[----:B------:R-:W-:Y:S02]  /*def0*/  IMAD R10, R3, R17, R15 ;  /* 0x00000011030a7224 */ /* 0x000fe400078e020f */
[----:B0-----:R-:W-:-:S04]  /*df00*/  IMAD.HI.U32 R16, R2, R9, RZ ;  /* 0x0000000902107227 */ /* 0x001fc800078e00ff */
[----:B------:R-:W-:Y:S02]  /*df10*/  IMAD R13, R3, R14, R13 ;  /* 0x0000000e030d7224 */ /* 0x000fe400078e020d */
[----:B------:R-:W-:Y:S01]  /*df20*/  @!P1 IMAD.IADD R11, R11, 0x1, -R3 ;  /* 0x000000010b0b9824 */ /* 0x000fe200078e0a03 */
[C---:B------:R-:W-:Y:S01]  /*df30*/  ISETP.GT.U32.AND P1, PT, R3.reuse, R10, PT ;  /* 0x0000000a0300720c */ /* 0x040fe20003f24070 */
[----:B------:R-:W-:Y:S02]  /*df40*/  IMAD.MOV.U32 R20, RZ, RZ, R12 ;  /* 0x000000ffff147224 */ /* 0x000fe400078e000c */
[----:B------:R-:W-:Y:S02]  /*df50*/  IMAD.MOV R16, RZ, RZ, -R16 ;  /* 0x000000ffff107224 */ /* 0x000fe400078e0a10 */
[----:B------:R-:W-:Y:S01]  /*df60*/  @!P6 IMAD.MOV R20, RZ, RZ, -R20 ;  /* 0x000000ffff14e224 */ /* 0x000fe200078e0a14 */
[C---:B------:R-:W-:Y:S01]  /*df70*/  ISETP.GT.U32.AND P6, PT, R3.reuse, R13, PT ;  /* 0x0000000d0300720c */ /* 0x040fe20003fc4070 */
[----:B------:R-:W-:-:S02]  /*df80*/  IMAD R9, R3, R16, R9 ;  /* 0x0000001003097224 */ /* 0x000fc400078e0209 */
[----:B------:R-:W-:Y:S01]  /*df90*/  VIADD R14, R5, 0xf4 ;  /* 0x000000f4050e7836 */ /* 0x000fe20000000000 */
[----:B------:R0:W-:Y:S01]  /*dfa0*/  STL [R1+0x5fc], R20 ;  /* 0x0005fc1401007387 */ /* 0x0001e20000100800 */
[--C-:B------:R-:W-:Y:S01]  /*dfb0*/  @!P4 IMAD.IADD R7, R7, 0x1, -R3.reuse ;  /* 0x000000010707c824 */ /* 0x100fe200078e0a03 */
[----:B------:R-:W-:Y:S01]  /*dfc0*/  ISETP.GT.U32.AND P4, PT, R3, R9, PT ;  /* 0x000000090300720c */ /* 0x000fe20003f84070 */
[----:B------:R-:W-:Y:S01]  /*dfd0*/  @!P1 IMAD.IADD R10, R10, 0x1, -R3 ;  /* 0x000000010a0a9824 */ /* 0x000fe200078e0a03 */
[----:B------:R-:W-:Y:S01]  /*dfe0*/  IABS R15, R14 ;  /* 0x0000000e000f7213 */ /* 0x000fe20000000000 */
[----:B------:R-:W-:Y:S01]  /*dff0*/  VIADD R12, R5, 0xf3 ;  /* 0x000000f3050c7836 */ /* 0x000fe20000000000 */
[----:B------:R-:W-:Y:S01]  /*e000*/  ISETP.GE.AND P1, PT, R0, RZ, PT ;  /* 0x000000ff0000720c */ /* 0x000fe20003f26270 */
[----:B------:R-:W-:Y:S02]  /*e010*/  IMAD.MOV.U32 R19, RZ, RZ, R11 ;  /* 0x000000ffff137224 */ /* 0x000fe400078e000b */
[----:B------:R-:W-:Y:S01]  /*e020*/  @!P6 IMAD.IADD R13, R13, 0x1, -R3 ;  /* 0x000000010d0de824 */ /* 0x000fe200078e0a03 */
[----:B------:R-:W-:Y:S01]  /*e030*/  ISETP.GT.U32.AND P6, PT, R3, R10, PT ;  /* 0x0000000a0300720c */ /* 0x000fe20003fc4070 */
[----:B------:R-:W-:Y:S01]  /*e040*/  IMAD.HI.U32 R0, R2, R15, RZ ;  /* 0x0000000f02007227 */ /* 0x000fe200078e00ff */
[----:B------:R-:W-:-:S03]  /*e050*/  IABS R17, R12 ;  /* 0x0000000c00117213 */ /* 0x000fc60000000000 */
[----:B------:R-:W-:Y:S02]  /*e060*/  IMAD.MOV R0, RZ, RZ, -R0 ;  /* 0x000000ffff007224 */ /* 0x000fe400078e0a00 */
[----:B------:R-:W-:Y:S01]  /*e070*/  @!P4 IMAD.IADD R9, R9, 0x1, -R3 ;  /* 0x000000010909c824 */ /* 0x000fe200078e0a03 */
[----:B------:R-:W-:Y:S01]  /*e080*/  ISETP.GT.U32.AND P4, PT, R3, R13, PT ;  /* 0x0000000d0300720c */ /* 0x000fe20003f84070 */
[----:B------:R-:W-:Y:S02]  /*e090*/  IMAD.MOV.U32 R11, RZ, RZ, R7 ;  /* 0x000000ffff0b7224 */ /* 0x000fe400078e0007 */
[----:B------:R-:W-:-:S04]  /*e0a0*/  IMAD.HI.U32 R7, R2, R17, RZ ;  /* 0x0000001102077227 */ /* 0x000fc800078e00ff */
[C---:B------:R-:W-:Y:S02]  /*e0b0*/  IMAD R15, R3.reuse, R0, R15 ;  /* 0x00000000030f7224 */ /* 0x040fe400078e020f */
[----:B------:R-:W-:Y:S02]  /*e0c0*/  IMAD.MOV R7, RZ, RZ, -R7 ;  /* 0x000000ffff077224 */ /* 0x000fe400078e0a07 */
[----:B------:R-:W-:Y:S01]  /*e0d0*/  @!P6 IMAD.IADD R10, R10, 0x1, -R3 ;  /* 0x000000010a0ae824 */ /* 0x000fe200078e0a03 */
[C---:B------:R-:W-:Y:S01]  /*e0e0*/  ISETP.GT.U32.AND P6, PT, R3.reuse, R15, PT ;  /* 0x0000000f0300720c */ /* 0x040fe20003fc4070 */
[C---:B------:R-:W-:Y:S02]  /*e0f0*/  IMAD R17, R3.reuse, R7, R17 ;  /* 0x0000000703117224 */ /* 0x040fe400078e0211 */
[----:B------:R-:W-:Y:S01]  /*e100*/  @!P5 IMAD.MOV R19, RZ, RZ, -R19 ;  /* 0x000000ffff13d224 */ /* 0x000fe200078e0a13 */
[----:B------:R-:W-:Y:S01]  /*e110*/  ISETP.GE.AND P5, PT, R8, RZ, PT ;  /* 0x000000ff0800720c */ /* 0x000fe20003fa6270 */
[----:B------:R-:W-:Y:S01]  /*e120*/  @!P2 IMAD.MOV R11, RZ, RZ, -R11 ;  /* 0x000000ffff0ba224 */ /* 0x000fe200078e0a0b */
[----:B------:R-:W-:Y:S01]  /*e130*/  ISETP.GT.U32.AND P2, PT, R3, R9, PT ;  /* 0x000000090300720c */ /* 0x000fe20003f44070 */
[----:B------:R-:W-:Y:S01]  /*e140*/  VIADD R8, R5, 0xf2 ;  /* 0x000000f205087836 */ /* 0x000fe20000000000 */
[----:B------:R1:W-:Y:S01]  /*e150*/  STL [R1+0x600], R19 ;  /* 0x0006001301007387 */ /* 0x0003e20000100800 */
[--C-:B------:R-:W-:Y:S01]  /*e160*/  @!P4 IMAD.IADD R13, R13, 0x1, -R3.reuse ;  /* 0x000000010d0dc824 */ /* 0x100fe200078e0a03 */
[----:B------:R-:W-:Y:S01]  /*e170*/  ISETP.GT.U32.AND P4, PT, R3, R17, PT ;  /* 0x000000110300720c */ /* 0x000fe20003f84070 */
[C---:B------:R-:W-:Y:S01]  /*e180*/  VIADD R0, R5.reuse, 0xf1 ;  /* 0x000000f105007836 */ /* 0x040fe20000000000 */
[----:B------:R-:W-:Y:S01]  /*e190*/  IABS R18, R8 ;  /* 0x0000000800127213 */ /* 0x000fe20000000000 */
[----:B------:R-:W-:Y:S01]  /*e1a0*/  VIADD R7, R5, 0xf0 ;  /* 0x000000f005077836 */ /* 0x000fe20000000000 */
[----:B------:R2:W-:Y:S01]  /*e1b0*/  STL [R1+0x604], R11 ;  /* 0x0006040b01007387 */ /* 0x0005e20000100800 */
[----:B------:R-:W-:Y:S01]  /*e1c0*/  @!P6 IMAD.IADD R15, R15, 0x1, -R3 ;  /* 0x000000010f0fe824 */ /* 0x000fe200078e0a03 */
[----:B------:R-:W-:Y:S01]  /*e1d0*/  ISETP.GE.AND P6, PT, R12, RZ, PT ;  /* 0x000000ff0c00720c */ /* 0x000fe20003fc6270 */
[----:B0-----:R-:W-:Y:S01]  /*e1e0*/  IMAD.MOV.U32 R20, RZ, RZ, R10 ;  /* 0x000000ffff147224 */ /* 0x001fe200078e000a */
[----:B------:R-:W-:Y:S01]  /*e1f0*/  IABS R16, R7 ;  /* 0x0000000700107213 */ /* 0x000fe20000000000 */
[----:B-1----:R-:W-:-:S04]  /*e200*/  IMAD.HI.U32 R19, R2, R18, RZ ;  /* 0x0000001202137227 */ /* 0x002fc800078e00ff */
[----:B------:R-:W-:Y:S01]  /*e210*/  @!P2 IMAD.IADD R9, R9, 0x1, -R3 ;  /* 0x000000010909a824 */ /* 0x000fe200078e0a03 */
[----:B--2---:R-:W-:Y:S01]  /*e220*/  IABS R11, R0 ;  /* 0x00000000000b7213 */ /* 0x004fe20000000000 */
[----:B------:R-:W-:Y:S01]  /*e230*/  @!P0 IMAD.MOV R20, RZ, RZ, -R20 ;  /* 0x000000ffff148224 */ /* 0x000fe200078e0a14 */
[----:B------:R-:W-:Y:S01]  /*e240*/  ISETP.GE.AND P2, PT, R14, RZ, PT ;  /* 0x000000ff0e00720c */ /* 0x000fe20003f46270 */
[----:B------:R-:W-:Y:S01]  /*e250*/  IMAD.MOV R19, RZ, RZ, -R19 ;  /* 0x000000ffff137224 */ /* 0x000fe200078e0a13 */
[----:B------:R-:W-:Y:S01]  /*e260*/  ISETP.GT.U32.AND P0, PT, R3, R15, PT ;  /* 0x0000000f0300720c */ /* 0x000fe20003f04070 */
[----:B------:R-:W-:Y:S01]  /*e270*/  IMAD.HI.U32 R14, R2, R11, RZ ;  /* 0x0000000b020e7227 */ /* 0x000fe200078e00ff */
[----:B------:R0:W-:Y:S03]  /*e280*/  STL [R1+0x5f8], R20 ;  /* 0x0005f81401007387 */ /* 0x0001e60000100800 */
[----:B------:R-:W-:-:S02]  /*e290*/  @!P4 IMAD.IADD R17, R17, 0x1, -R3 ;  /* 0x000000011111c824 */ /* 0x000fc400078e0a03 */
[----:B------:R-:W-:Y:S02]  /*e2a0*/  IMAD.MOV.U32 R10, RZ, RZ, R16 ;  /* 0x000000ffff0a7224 */ /* 0x000fe400078e0010 */
[C---:B------:R-:W-:Y:S01]  /*e2b0*/  IMAD R12, R3.reuse, R19, R18 ;  /* 0x00000013030c7224 */ /* 0x040fe200078e0212 */
[----:B------:R-:W-:Y:S01]  /*e2c0*/  ISETP.GT.U32.AND P4, PT, R3, R17, PT ;  /* 0x000000110300720c */ /* 0x000fe20003f84070 */
[----:B------:R-:W-:Y:S02]  /*e2d0*/  IMAD.MOV R16, RZ, RZ, -R14 ;  /* 0x000000ffff107224 */ /* 0x000fe400078e0a0e */
[----:B------:R-:W-:-:S04]  /*e2e0*/  IMAD.HI.U32 R14, R2, R10, RZ ;  /* 0x0000000a020e7227 */ /* 0x000fc800078e00ff */
[C---:B------:R-:W-:Y:S02]  /*e2f0*/  IMAD R11, R3.reuse, R16, R11 ;  /* 0x00000010030b7224 */ /* 0x040fe400078e020b */
[----:B------:R-:W-:Y:S01]  /*e300*/  @!P5 IMAD.MOV R13, RZ, RZ, -R13 ;  /* 0x000000ffff0dd224 */ /* 0x000fe200078e0a0d */
[----:B------:R-:W-:Y:S01]  /*e310*/  ISETP.GT.U32.AND P5, PT, R3, R12, PT ;  /* 0x0000000c0300720c */ /* 0x000fe20003fa4070 */
[----:B------:R-:W-:Y:S02]  /*e320*/  IMAD.MOV R14, RZ, RZ, -R14 ;  /* 0x000000ffff0e7224 */ /* 0x000fe400078e0a0e */
[----:B------:R-:W-:Y:S01]  /*e330*/  @!P0 IMAD.IADD R15, R15, 0x1, -R3 ;  /* 0x000000010f0f8824 */ /* 0x000fe200078e0a03 */
[C---:B------:R-:W-:Y:S01]  /*e340*/  ISETP.GT.U32.AND P0, PT, R3.reuse, R11, PT ;  /* 0x0000000b0300720c */ /* 0x040fe20003f04070 */
[----:B------:R-:W-:Y:S01]  /*e350*/  IMAD R10, R3, R14, R10 ;  /* 0x0000000e030a7224 */ /* 0x000fe200078e020a */
[----:B------:R1:W-:Y:S01]  /*e360*/  STL [R1+0x5e4], R13 ;  /* 0x0005e40d01007387 */ /* 0x0003e20000100800 */
[----:B------:R-:W-:Y:S01]  /*e370*/  @!P1 IMAD.MOV R9, RZ, RZ, -R9 ;  /* 0x000000ffff099224 */ /* 0x000fe200078e0a09 */
[----:B------:R-:W-:Y:S01]  /*e380*/  ISETP.GE.AND P1, PT, R8, RZ, PT ;  /* 0x000000ff0800720c */ /* 0x000fe20003f26270 */
[--C-:B------:R-:W-:Y:S01]  /*e390*/  @!P4 IMAD.IADD R17, R17, 0x1, -R3.reuse ;  /* 0x000000011111c824 */ /* 0x100fe200078e0a03 */
[----:B------:R-:W-:Y:S01]  /*e3a0*/  ISETP.GT.U32.AND P4, PT, R3, R10, PT ;  /* 0x0000000a0300720c */ /* 0x000fe20003f84070 */
[----:B0-----:R-:W-:Y:S01]  /*e3b0*/  VIADD R20, R5, 0xee ;  /* 0x000000ee05147836 */ /* 0x001fe20000000000 */
[----:B------:R0:W-:Y:S01]  /*e3c0*/  STL [R1+0x5f0], R9 ;  /* 0x0005f00901007387 */ /* 0x0001e20000100800 */
[----:B------:R-:W-:Y:S01]  /*e3d0*/  @!P5 IMAD.IADD R12, R12, 0x1, -R3 ;  /* 0x000000010c0cd824 */ /* 0x000fe200078e0a03 */
[----:B------:R-:W-:Y:S01]  /*e3e0*/  ISETP.GE.AND P5, PT, R0, RZ, PT ;  /* 0x000000ff0000720c */ /* 0x000fe20003fa6270 */
[----:B------:R-:W-:Y:S01]  /*e3f0*/  IMAD.MOV.U32 R19, RZ, RZ, R15 ;  /* 0x000000ffff137224 */ /* 0x000fe200078e000f */
[----:B------:R-:W-:Y:S01]  /*e400*/  IABS R8, R20 ;  /* 0x0000001400087213 */ /* 0x000fe20000000000 */
[----:B------:R-:W-:Y:S01]  /*e410*/  @!P0 IMAD.IADD R11, R11, 0x1, -R3 ;  /* 0x000000010b0b8824 */ /* 0x000fe200078e0a03 */
[----:B------:R-:W-:Y:S01]  /*e420*/  ISETP.GT.U32.AND P0, PT, R3, R12, PT ;  /* 0x0000000c0300720c */ /* 0x000fe20003f04070 */
[----:B-1----:R-:W-:-:S02]  /*e430*/  VIADD R13, R5, 0xed ;  /* 0x000000ed050d7836 */ /* 0x002fc40000000000 */
[----:B------:R-:W-:Y:S02]  /*e440*/  IMAD.MOV.U32 R18, RZ, RZ, R17 ;  /* 0x000000ffff127224 */ /* 0x000fe400078e0011 */
[----:B0-----:R-:W-:Y:S01]  /*e450*/  VIADD R9, R5, 0xef ;  /* 0x000000ef05097836 */ /* 0x001fe20000000000 */
[----:B------:R-:W-:Y:S01]  /*e460*/  IABS R16, R13 ;  /* 0x0000000d00107213 */ /* 0x000fe20000000000 */
[----:B------:R-:W-:Y:S01]  /*e470*/  @!P4 IMAD.IADD R10, R10, 0x1, -R3 ;  /* 0x000000010a0ac824 */ /* 0x000fe200078e0a03 */
[----:B------:R-:W-:Y:S01]  /*e480*/  ISETP.GE.AND P4, PT, R7, RZ, PT ;  /* 0x000000ff0700720c */ /* 0x000fe20003f86270 */
[----:B------:R-:W-:Y:S01]  /*e490*/  @!P2 IMAD.MOV R19, RZ, RZ, -R19 ;  /* 0x000000ffff13a224 */ /* 0x000fe200078e0a13 */
[----:B------:R-:W-:Y:S01]  /*e4a0*/  IABS R14, R9 ;  /* 0x00000009000e7213 */ /* 0x000fe20000000000 */
[----:B------:R-:W-:Y:S01]  /*e4b0*/  @!P6 IMAD.MOV R18, RZ, RZ, -R18 ;  /* 0x000000ffff12e224 */ /* 0x000fe200078e0a12 */
[C---:B------:R-:W-:Y:S01]  /*e4c0*/  ISETP.GT.U32.AND P2, PT, R3.reuse, R11, PT ;  /* 0x0000000b0300720c */ /* 0x040fe20003f44070 */
[----:B------:R-:W-:Y:S01]  /*e4d0*/  IMAD.MOV.U32 R7, RZ, RZ, R16 ;  /* 0x000000ffff077224 */ /* 0x000fe200078e0010 */
[----:B------:R-:W-:Y:S01]  /*e4e0*/  ISETP.GT.U32.AND P6, PT, R3, R10, PT ;  /* 0x0000000a0300720c */ /* 0x000fe20003fc4070 */
[C---:B------:R-:W-:Y:S01]  /*e4f0*/  IMAD.HI.U32 R0, R2.reuse, R14, RZ ;  /* 0x0000000e02007227 */ /* 0x040fe200078e00ff */
[----:B------:R-:W-:Y:S03]  /*e500*/  STL [R1+0x5ec], R19 ;  /* 0x0005ec1301007387 */ /* 0x000fe60000100800 */
[----:B------:R-:W-:Y:S01]  /*e510*/  IMAD.HI.U32 R15, R2, R8, RZ ;  /* 0x00000008020f7227 */ /* 0x000fe200078e00ff */
[----:B------:R0:W-:Y:S03]  /*e520*/  STL [R1+0x5e8], R18 ;  /* 0x0005e81201007387 */ /* 0x0001e60000100800 */
[----:B------:R-:W-:-:S02]  /*e530*/  IMAD.MOV R16, RZ, RZ, -R0 ;  /* 0x000000ffff107224 */ /* 0x000fc400078e0a00 */
[----:B------:R-:W-:Y:S01]  /*e540*/  @!P0 IMAD.IADD R12, R12, 0x1, -R3 ;  /* 0x000000010c0c8824 */ /* 0x000fe200078e0a03 */
[----:B------:R-:W-:Y:S01]  /*e550*/  ISETP.GE.AND P0, PT, R9, RZ, PT ;  /* 0x000000ff0900720c */ /* 0x000fe20003f06270 */
[----:B------:R-:W-:Y:S02]  /*e560*/  IMAD.MOV R0, RZ, RZ, -R15 ;  /* 0x000000ffff007224 */ /* 0x000fe400078e0a0f */
[C---:B------:R-:W-:Y:S02]  /*e570*/  IMAD R9, R3.reuse, R16, R14 ;  /* 0x0000001003097224 */ /* 0x040fe400078e020e */
[----:B------:R-:W-:Y:S02]  /*e580*/  IMAD R8, R3, R0, R8 ;  /* 0x0000000003087224 */ /* 0x000fe400078e0208 */
[--C-:B------:R-:W-:Y:S01]  /*e590*/  @!P2 IMAD.IADD R11, R11, 0x1, -R3.reuse ;  /* 0x000000010b0ba824 */ /* 0x100fe200078e0a03 */
[C---:B------:R-:W-:Y:S01]  /*e5a0*/  ISETP.GT.U32.AND P2, PT, R3.reuse, R9, PT ;  /* 0x000000090300720c */ /* 0x040fe20003f44070 */
[----:B------:R-:W-:Y:S01]  /*e5b0*/  @!P6 IMAD.IADD R10, R10, 0x1, -R3 ;  /* 0x000000010a0ae824 */ /* 0x000fe200078e0a03 */
[----:B------:R-:W-:Y:S01]  /*e5c0*/  ISETP.GT.U32.AND P6, PT, R3, R8, PT ;  /* 0x000000080300720c */ /* 0x000fe20003fc4070 */
[----:B------:R-:W-:-:S04]  /*e5d0*/  IMAD.HI.U32 R16, R2, R7, RZ ;  /* 0x0000000702107227 */ /* 0x000fc800078e00ff */
[C---:B------:R-:W-:Y:S02]  /*e5e0*/  VIADD R14, R5.reuse, 0xec ;  /* 0x000000ec050e7836 */ /* 0x040fe40000000000 */
[----:B------:R-:W-:Y:S02]  /*e5f0*/  IMAD.MOV R16, RZ, RZ, -R16 ;  /* 0x000000ffff107224 */ /* 0x000fe400078e0a10 */
[----:B------:R-:W-:Y:S01]  /*e600*/  VIADD R15, R5, 0xeb ;  /* 0x000000eb050f7836 */ /* 0x000fe20000000000 */
[----:B------:R-:W-:Y:S01]  /*e610*/  IABS R0, R14 ;  /* 0x0000000e00007213 */ /* 0x000fe20000000000 */
[----:B------:R-:W-:Y:S02]  /*e620*/  IMAD R7, R3, R16, R7 ;  /* 0x0000001003077224 */ /* 0x000fe400078e0207 */
[----:B------:R-:W-:Y:S01]  /*e630*/  @!P2 IMAD.IADD R9, R9, 0x1, -R3 ;  /* 0x000000010909a824 */ /* 0x000fe200078e0a03 */
[----:B0-----:R-:W-:Y:S01]  /*e640*/  IABS R18, R15 ;  /* 0x0000000f00127213 */ /* 0x001fe20000000000 */
[----:B------:R-:W-:Y:S01]  /*e650*/  IMAD.MOV.U32 R24, RZ, RZ, R12 ;  /* 0x000000ffff187224 */ /* 0x000fe200078e000c */
[----:B------:R-:W-:Y:S01]  /*e660*/  ISETP.GT.U32.AND P2, PT, R3, R7, PT ;  /* 0x000000070300720c */ /* 0x000fe20003f44070 */
[----:B------:R-:W-:-:S04]  /*e670*/  IMAD.HI.U32 R21, R2, R0, RZ ;  /* 0x0000000002157227 */ /* 0x000fc800078e00ff */
[----:B------:R-:W-:Y:S01]  /*e680*/  @!P6 IMAD.IADD R8, R8, 0x1, -R3 ;  /* 0x000000010808e824 */ /* 0x000fe200078e0a03 */
[----:B------:R-:W-:Y:S01]  /*e690*/  ISETP.GE.AND P6, PT, R20, RZ, PT ;  /* 0x000000ff1400720c */ /* 0x000fe20003fc6270 */
[----:B------:R-:W-:Y:S01]  /*e6a0*/  @!P1 IMAD.MOV R24, RZ, RZ, -R24 ;  /* 0x000000ffff189224 */ /* 0x000fe200078e0a18 */
[----:B------:R-:W-:Y:S01]  /*e6b0*/  ISETP.GT.U32.AND P1, PT, R3, R9, PT ;  /* 0x000000090300720c */ /* 0x000fe20003f24070 */
[----:B------:R-:W-:Y:S02]  /*e6c0*/  VIADD R16, R5, 0xea ;  /* 0x000000ea05107836 */ /* 0x000fe40000000000 */
[----:B------:R-:W-:Y:S01]  /*e6d0*/  IMAD.MOV R21, RZ, RZ, -R21 ;  /* 0x000000ffff157224 */ /* 0x000fe200078e0a15 */
[----:B------:R-:W-:Y:S01]  /*e6e0*/  STL [R1+0x5e0], R24 ;  /* 0x0005e01801007387 */ /* 0x000fe20000100800 */
[----:B------:R-:W-:Y:S01]  /*e6f0*/  IMAD.HI.U32 R20, R2, R18, RZ ;  /* 0x0000001202147227 */ /* 0x000fe200078e00ff */
[----:B------:R-:W-:-:S03]  /*e700*/  IABS R19, R16 ;  /* 0x0000001000137213 */ /* 0x000fc60000000000 */
[C---:B------:R-:W-:Y:S02]  /*e710*/  IMAD R0, R3.reuse, R21, R0 ;  /* 0x0000001503007224 */ /* 0x040fe400078e0200 */
[----:B------:R-:W-:Y:S02]  /*e720*/  IMAD.MOV R20, RZ, RZ, -R20 ;  /* 0x000000ffff147224 */ /* 0x000fe400078e0a14 */
[----:B------:R-:W-:Y:S02]  /*e730*/  IMAD.MOV.U32 R23, RZ, RZ, R11 ;  /* 0x000000ffff177224 */ /* 0x000fe400078e000b */
[C---:B------:R-:W-:Y:S02]  /*e740*/  IMAD R18, R3.reuse, R20, R18 ;  /* 0x0000001403127224 */ /* 0x040fe400078e0212 */
[----:B------:R-:W-:Y:S01]  /*e750*/  @!P5 IMAD.MOV R23, RZ, RZ, -R23 ;  /* 0x000000ffff17d224 */ /* 0x000fe200078e0a17 */
[C---:B------:R-:W-:Y:S01]  /*e760*/  ISETP.GT.U32.AND P5, PT, R3.reuse, R8, PT ;  /* 0x000000080300720c */ /* 0x040fe20003fa4070 */
[----:B------:R-:W-:Y:S01]  /*e770*/  @!P4 IMAD.MOV R10, RZ, RZ, -R10 ;  /* 0x000000ffff0ac224 */ /* 0x000fe200078e0a0a */
[----:B------:R-:W-:Y:S01]  /*e780*/  ISETP.GT.U32.AND P4, PT, R3, R0, PT ;  /* 0x000000000300720c */ /* 0x000fe20003f84070 */
[----:B------:R-:W-:Y:S01]  /*e790*/  VIADD R17, R5, 0xe9 ;  /* 0x000000e905117836 */ /* 0x000fe20000000000 */
[----:B------:R-:W-:Y:S01]  /*e7a0*/  STL [R1+0x5dc], R23 ;  /* 0x0005dc1701007387 */ /* 0x000fe20000100800 */
[----:B------:R-:W-:-:S03]  /*e7b0*/  IMAD.HI.U32 R22, R2, R19, RZ ;  /* 0x0000001302167227 */ /* 0x000fc600078e00ff */
[----:B------:R-:W-:Y:S01]  /*e7c0*/  IABS R21, R17 ;  /* 0x0000001100157213 */ /* 0x000fe20000000000 */
[--C-:B------:R-:W-:Y:S01]  /*e7d0*/  @!P2 IMAD.IADD R7, R7, 0x1, -R3.reuse ;  /* 0x000000010707a824 */ /* 0x100fe200078e0a03 */
[----:B------:R0:W-:Y:S01]  /*e7e0*/  STL [R1+0x5d8], R10 ;  /* 0x0005d80a01007387 */ /* 0x0001e20000100800 */
[----:B------:R-:W-:Y:S01]  /*e7f0*/  @!P1 IMAD.IADD R9, R9, 0x1, -R3 ;  /* 0x0000000109099824 */ /* 0x000fe200078e0a03 */
[C---:B------:R-:W-:Y:S01]  /*e800*/  ISETP.GT.U32.AND P1, PT, R3.reuse, R18, PT ;  /* 0x000000120300720c */ /* 0x040fe20003f24070 */
[----:B------:R-:W-:Y:S01]  /*e810*/  IMAD.MOV R22, RZ, RZ, -R22 ;  /* 0x000000ffff167224 */ /* 0x000fe200078e0a16 */
[----:B------:R-:W-:Y:S01]  /*e820*/  ISETP.GT.U32.AND P2, PT, R3, R7, PT ;  /* 0x000000070300720c */ /* 0x000fe20003f44070 */
[----:B------:R-:W-:-:S04]  /*e830*/  IMAD.HI.U32 R11, R2, R21, RZ ;  /* 0x00000015020b7227 */ /* 0x000fc800078e00ff */
[C---:B------:R-:W-:Y:S02]  /*e840*/  IMAD R19, R3.reuse, R22, R19 ;  /* 0x0000001603137224 */ /* 0x040fe400078e0213 */
[--C-:B------:R-:W-:Y:S02]  /*e850*/  @!P5 IMAD.IADD R8, R8, 0x1, -R3.reuse ;  /* 0x000000010808d824 */ /* 0x100fe400078e0a03 */
[----:B------:R-:W-:Y:S01]  /*e860*/  @!P4 IMAD.IADD R0, R0, 0x1, -R3 ;  /* 0x000000010000c824 */ /* 0x000fe200078e0a03 */
[----:B------:R-:W-:Y:S01]  /*e870*/  ISETP.GT.U32.AND P5, PT, R3, R19, PT ;  /* 0x000000130300720c */ /* 0x000fe20003fa4070 */
[----:B------:R-:W-:Y:S01]  /*e880*/  IMAD.MOV R11, RZ, RZ, -R11 ;  /* 0x000000ffff0b7224 */ /* 0x000fe200078e0a0b */
[----:B------:R-:W-:Y:S01]  /*e890*/  ISETP.GE.AND P4, PT, R14, RZ, PT ;  /* 0x000000ff0e00720c */ /* 0x000fe20003f86270 */
[----:B0-----:R-:W-:Y:S02]  /*e8a0*/  VIADD R10, R5, 0xe8 ;  /* 0x000000e8050a7836 */ /* 0x001fe40000000000 */
[----:B------:R-:W-:Y:S01]  /*e8b0*/  @!P1 IMAD.IADD R18, R18, 0x1, -R3 ;  /* 0x0000000112129824 */ /* 0x000fe200078e0a03 */
[C---:B------:R-:W-:Y:S01]  /*e8c0*/  ISETP.GT.U32.AND P1, PT, R3.reuse, R0, PT ;  /* 0x000000000300720c */ /* 0x040fe20003f24070 */
[----:B------:R-:W-:-:S02]  /*e8d0*/  IMAD R11, R3, R11, R21 ;  /* 0x0000000b030b7224 */ /* 0x000fc400078e0215 */
[----:B------:R-:W-:Y:S01]  /*e8e0*/  @!P2 IMAD.IADD R7, R7, 0x1, -R3 ;  /* 0x000000010707a824 */ /* 0x000fe200078e0a03 */
[----:B------:R-:W-:Y:S01]  /*e8f0*/  ISETP.GE.AND P2, PT, R13, RZ, PT ;  /* 0x000000ff0d00720c */ /* 0x000fe20003f46270 */
[----:B------:R-:W-:Y:S01]  /*e900*/  @!P6 IMAD.MOV R8, RZ, RZ, -R8 ;  /* 0x000000ffff08e224 */ /* 0x000fe200078e0a08 */
[----:B------:R-:W-:Y:S01]  /*e910*/  IABS R13, R10 ;  /* 0x0000000a000d7213 */ /* 0x000fe20000000000 */
[----:B------:R-:W-:Y:S01]  /*e920*/  IMAD.MOV.U32 R20, RZ, RZ, R9 ;  /* 0x000000ffff147224 */ /* 0x000fe200078e0009 */
[----:B------:R-:W-:Y:S01]  /*e930*/  ISETP.GT.U32.AND P6, PT, R3, R11, PT ;  /* 0x0000000b0300720c */ /* 0x000fe20003fc4070 */
[----:B------:R-:W-:Y:S02]  /*e940*/  IMAD.MOV.U32 R9, RZ, RZ, R7 ;  /* 0x000000ffff097224 */ /* 0x000fe400078e0007 */
[----:B------:R-:W-:Y:S01]  /*e950*/  @!P5 IMAD.IADD R19, R19, 0x1, -R3 ;  /* 0x000000011313d824 */ /* 0x000fe200078e0a03 */
[----:B------:R-:W-:Y:S01]  /*e960*/  ISETP.GT.U32.AND P5, PT, R3, R18, PT ;  /* 0x000000120300720c */ /* 0x000fe20003fa4070 */
[----:B------:R-:W-:-:S04]  /*e970*/  IMAD.HI.U32 R7, R2, R13, RZ ;  /* 0x0000000d02077227 */ /* 0x000fc800078e00ff */
[----:B------:R-:W-:Y:S01]  /*e980*/  @!P1 IMAD.IADD R0, R0, 0x1, -R3 ;  /* 0x0000000100009824 */ /* 0x000fe200078e0a03 */
[----:B------:R-:W-:Y:S01]  /*e990*/  ISETP.GE.AND P1, PT, R16, RZ, PT ;  /* 0x000000ff1000720c */ /* 0x000fe20003f26270 */
[----:B------:R-:W-:Y:S02]  /*e9a0*/  IMAD.MOV R7, RZ, RZ, -R7 ;  /* 0x000000ffff077224 */ /* 0x000fe400078e0a07 */
[----:B------:R-:W-:Y:S02]  /*e9b0*/  VIADD R12, R5, 0xe7 ;  /* 0x000000e7050c7836 */ /* 0x000fe40000000000 */
[C---:B------:R-:W-:Y:S02]  /*e9c0*/  IMAD R7, R3.reuse, R7, R13 ;  /* 0x0000000703077224 */ /* 0x040fe400078e020d */
[----:B------:R-:W-:Y:S01]  /*e9d0*/  IMAD.MOV.U32 R21, RZ, RZ, R0 ;  /* 0x000000ffff157224 */ /* 0x000fe200078e0000 */
[----:B------:R-:W-:Y:S01]  /*e9e0*/  IABS R14, R12 ;  /* 0x0000000c000e7213 */ /* 0x000fe20000000000 */
[----:B------:R-:W-:Y:S01]  /*e9f0*/  @!P0 IMAD.MOV R20, RZ, RZ, -R20 ;  /* 0x000000ffff148224 */ /* 0x000fe200078e0a14 */
[----:B------:R-:W-:Y:S01]  /*ea00*/  ISETP.GT.U32.AND P0, PT, R3, R19, PT ;  /* 0x000000130300720c */ /* 0x000fe20003f04070 */
[----:B------:R-:W-:-:S02]  /*ea10*/  @!P6 IMAD.IADD R11, R11, 0x1, -R3 ;  /* 0x000000010b0be824 */ /* 0x000fc400078e0a03 */
[----:B------:R-:W-:Y:S01]  /*ea20*/  @!P4 IMAD.MOV R21, RZ, RZ, -R21 ;  /* 0x000000ffff15c224 */ /* 0x000fe200078e0a15 */
[----:B------:R-:W-:Y:S01]  /*ea30*/  ISETP.GT.U32.AND P4, PT, R3, R7, PT ;  /* 0x000000070300720c */ /* 0x000fe20003f84070 */
[----:B------:R-:W-:Y:S01]  /*ea40*/  @!P5 IMAD.IADD R18, R18, 0x1, -R3 ;  /* 0x000000011212d824 */ /* 0x000fe200078e0a03 */
[----:B------:R-:W-:Y:S01]  /*ea50*/  ISETP.GE.AND P5, PT, R17, RZ, PT ;  /* 0x000000ff1100720c */ /* 0x000fe20003fa6270 */
[----:B------:R-:W-:Y:S01]  /*ea60*/  IMAD.HI.U32 R17, R2, R14, RZ ;  /* 0x0000000e02117227 */ /* 0x000fe200078e00ff */
[----:B------:R-:W-:Y:S01]  /*ea70*/  ISETP.GT.U32.AND P6, PT, R3, R11, PT ;  /* 0x0000000b0300720c */ /* 0x000fe20003fc4070 */
[----:B------:R0:W-:Y:S02]  /*ea80*/  STL [R1+0x5a4], R20 ;  /* 0x0005a41401007387 */ /* 0x0001e40000100800 */
[----:B------:R-:W-:Y:S01]  /*ea90*/  @!P2 IMAD.MOV R9, RZ, RZ, -R9 ;  /* 0x000000ffff09a224 */ /* 0x000fe200078e0a09 */
[----:B------:R-:W-:Y:S01]  /*eaa0*/  ISETP.GE.AND P2, PT, R15, RZ, PT ;  /* 0x000000ff0f00720c */ /* 0x000fe20003f46270 */
[----:B------:R-:W-:Y:S01]  /*eab0*/  IMAD.MOV R17, RZ, RZ, -R17 ;  /* 0x000000ffff117224 */ /* 0x000fe200078e0a11 */
[----:B------:R1:W-:Y:S01]  /*eac0*/  STL [R1+0x5a0], R8 ;  /* 0x0005a00801007387 */ /* 0x0003e20000100800 */
[--C-:B------:R-:W-:Y:S01]  /*ead0*/  @!P0 IMAD.IADD R19, R19, 0x1, -R3.reuse ;  /* 0x0000000113138824 */ /* 0x100fe200078e0a03 */
[----:B------:R-:W-:Y:S01]  /*eae0*/  ISETP.GE.AND P0, PT, R10, RZ, PT ;  /* 0x000000ff0a00720c */ /* 0x000fe20003f06270 */
[----:B------:R-:W-:Y:S01]  /*eaf0*/  IMAD R17, R3, R17, R14 ;  /* 0x0000001103117224 */ /* 0x000fe200078e020e */
[----:B------:R2:W-:Y:S01]  /*eb00*/  STL [R1+0x59c], R9 ;  /* 0x00059c0901007387 */ /* 0x0005e20000100800 */
[----:B------:R-:W-:-:S02]  /*eb10*/  @!P4 IMAD.IADD R7, R7, 0x1, -R3 ;  /* 0x000000010707c824 */ /* 0x000fc400078e0a03 */
[----:B0-----:R-:W-:Y:S01]  /*eb20*/  IMAD.MOV.U32 R20, RZ, RZ, R18 ;  /* 0x000000ffff147224 */ /* 0x001fe200078e0012 */
[----:B------:R-:W-:Y:S01]  /*eb30*/  STL [R1+0x598], R21 ;  /* 0x0005981501007387 */ /* 0x000fe20000100800 */
[----:B------:R-:W-:Y:S01]  /*eb40*/  @!P6 IMAD.IADD R11, R11, 0x1, -R3 ;  /* 0x000000010b0be824 */ /* 0x000fe200078e0a03 */
[----:B------:R-:W-:Y:S01]  /*eb50*/  ISETP.GT.U32.AND P6, PT, R3, R17, PT ;  /* 0x000000110300720c */ /* 0x000fe20003fc4070 */
[----:B-1----:R-:W-:Y:S01]  /*eb60*/  VIADD R8, R5, 0xe6 ;  /* 0x000000e605087836 */ /* 0x002fe20000000000 */
[----:B------:R-:W-:Y:S01]  /*eb70*/  ISETP.GT.U32.AND P4, PT, R3, R7, PT ;  /* 0x000000070300720c */ /* 0x000fe20003f84070 */
[----:B------:R-:W-:Y:S01]  /*eb80*/  @!P2 IMAD.MOV R20, RZ, RZ, -R20 ;  /* 0x000000ffff14a224 */ /* 0x000fe200078e0a14 */
[----:B------:R-:W-:Y:S01]  /*eb90*/  ISETP.GE.AND P2, PT, R12, RZ, PT ;  /* 0x000000ff0c00720c */ /* 0x000fe20003f46270 */
[----:B--2---:R-:W-:Y:S01]  /*eba0*/  IMAD.MOV.U32 R9, RZ, RZ, R19 ;  /* 0x000000ffff097224 */ /* 0x004fe200078e0013 */
[----:B------:R-:W-:Y:S01]  /*ebb0*/  IABS R15, R8 ;  /* 0x00000008000f7213 */ /* 0x000fe20000000000 */
[----:B------:R-:W-:Y:S01]  /*ebc0*/  IMAD.MOV.U32 R13, RZ, RZ, R11 ;  /* 0x000000ffff0d7224 */ /* 0x000fe200078e000b */
[----:B------:R-:W-:Y:S01]  /*ebd0*/  STL [R1+0x594], R20 ;  /* 0x0005941401007387 */ /* 0x000fe20000100800 */
[----:B------:R-:W-:Y:S01]  /*ebe0*/  @!P1 IMAD.MOV R9, RZ, RZ, -R9 ;  /* 0x000000ffff099224 */ /* 0x000fe200078e0a09 */
[----:B------:R-:W-:Y:S01]  /*ebf0*/  ISETP.GE.AND P1, PT, R8, RZ, PT ;  /* 0x000000ff0800720c */ /* 0x000fe20003f26270 */
[----:B------:R-:W-:-:S03]  /*ec00*/  IMAD.HI.U32 R0, R2, R15, RZ ;  /* 0x0000000f02007227 */ /* 0x000fc600078e00ff */
[----:B------:R0:W-:Y:S01]  /*ec10*/  STL [R1+0x590], R9 ;  /* 0x0005900901007387 */ /* 0x0001e20000100800 */
[----:B------:R-:W-:Y:S02]  /*ec20*/  IMAD.MOV R11, RZ, RZ, -R0 ;  /* 0x000000ffff0b7224 */ /* 0x000fe400078e0a00 */
[----:B------:R-:W-:Y:S02]  /*ec30*/  @!P6 IMAD.IADD R17, R17, 0x1, -R3 ;  /* 0x000000011111e824 */ /* 0x000fe400078e0a03 */
[----:B------:R-:W-:Y:S02]  /*ec40*/  IMAD R15, R3, R11, R15 ;  /* 0x0000000b030f7224 */ /* 0x000fe400078e020f */
[----:B------:R-:W-:Y:S01]  /*ec50*/  VIADD R8, R5, 0xe4 ;  /* 0x000000e405087836 */ /* 0x000fe20000000000 */
[----:B------:R-:W-:Y:S01]  /*ec60*/  ISETP.GT.U32.AND P6, PT, R3, R17, PT ;  /* 0x000000110300720c */ /* 0x000fe20003fc4070 */
[----:B------:R-:W-:Y:S01]  /*ec70*/  @!P4 IMAD.IADD R7, R7, 0x1, -R3 ;  /* 0x000000010707c824 */ /* 0x000fe200078e0a03 */
[----:B------:R-:W-:Y:S01]  /*ec80*/  ISETP.GT.U32.AND P4, PT, R3, R15, PT ;  /* 0x0000000f0300720c */ /* 0x000fe20003f84070 */
[----:B0-----:R-:W-:Y:S01]  /*ec90*/  VIADD R9, R5, 0xe5 ;  /* 0x000000e505097836 */ /* 0x001fe20000000000 */
[----:B------:R-:W-:Y:S01]  /*eca0*/  IABS R12, R8 ;  /* 0x00000008000c7213 */ /* 0x000fe20000000000 */
[----:B------:R-:W-:-:S02]  /*ecb0*/  @!P5 IMAD.MOV R13, RZ, RZ, -R13 ;  /* 0x000000ffff0dd224 */ /* 0x000fc400078e0a0d */
[----:B------:R-:W-:Y:S01]  /*ecc0*/  IMAD.MOV.U32 R18, RZ, RZ, R7 ;  /* 0x000000ffff127224 */ /* 0x000fe200078e0007 */
[----:B------:R-:W-:Y:S01]  /*ecd0*/  IABS R10, R9 ;  /* 0x00000009000a7213 */ /* 0x000fe20000000000 */
[C---:B------:R-:W-:Y:S01]  /*ece0*/  IMAD.HI.U32 R11, R2.reuse, R12, RZ ;  /* 0x0000000c020b7227 */ /* 0x040fe200078e00ff */
[----:B------:R-:W-:Y:S01]  /*ecf0*/  ISETP.GE.AND P5, PT, R9, RZ, PT ;  /* 0x000000ff0900720c */ /* 0x000fe20003fa6270 */
[----:B------:R0:W-:Y:S02]  /*ed00*/  STL [R1+0x58c], R13 ;  /* 0x00058c0d01007387 */ /* 0x0001e40000100800 */
[----:B------:R-:W-:-:S04]  /*ed10*/  IMAD.HI.U32 R0, R2, R10, RZ ;  /* 0x0000000a02007227 */ /* 0x000fc800078e00ff */
[----:B------:R-:W-:Y:S02]  /*ed20*/  IMAD.MOV R0, RZ, RZ, -R0 ;  /* 0x000000ffff007224 */ /* 0x000fe400078e0a00 */
[----:B------:R-:W-:Y:S02]  /*ed30*/  VIADD R9, R5, 0xe3 ;  /* 0x000000e305097836 */ /* 0x000fe40000000000 */
[----:B------:R-:W-:Y:S02]  /*ed40*/  IMAD R10, R3, R0, R10 ;  /* 0x00000000030a7224 */ /* 0x000fe400078e020a */
[----:B------:R-:W-:Y:S01]  /*ed50*/  IMAD.MOV R11, RZ, RZ, -R11 ;  /* 0x000000ffff0b7224 */ /* 0x000fe200078e0a0b */
[----:B------:R-:W-:Y:S01]  /*ed60*/  IABS R16, R9 ;  /* 0x0000000900107213 */ /* 0x000fe20000000000 */
[--C-:B------:R-:W-:Y:S02]  /*ed70*/  @!P4 IMAD.IADD R15, R15, 0x1, -R3.reuse ;  /* 0x000000010f0fc824 */ /* 0x100fe400078e0a03 */
[----:B------:R-:W-:Y:S01]  /*ed80*/  @!P6 IMAD.IADD R17, R17, 0x1, -R3 ;  /* 0x000000011111e824 */ /* 0x000fe200078e0a03 */
[C---:B------:R-:W-:Y:S01]  /*ed90*/  ISETP.GT.U32.AND P6, PT, R3.reuse, R10, PT ;  /* 0x0000000a0300720c */ /* 0x040fe20003fc4070 */
[----:B------:R-:W-:Y:S01]  /*eda0*/  @!P0 IMAD.MOV R18, RZ, RZ, -R18 ;  /* 0x000000ffff128224 */ /* 0x000fe200078e0a12 */
[C---:B------:R-:W-:Y:S01]  /*edb0*/  ISETP.GT.U32.AND P0, PT, R3.reuse, R15, PT ;  /* 0x0000000f0300720c */ /* 0x040fe20003f04070 */
[----:B------:R-:W-:-:S02]  /*edc0*/  IMAD R12, R3, R11, R12 ;  /* 0x0000000b030c7224 */ /* 0x000fc400078e020c */
[----:B------:R-:W-:Y:S01]  /*edd0*/  IMAD.HI.U32 R7, R2, R16, RZ ;  /* 0x0000001002077227 */ /* 0x000fe200078e00ff */
[----:B------:R1:W-:Y:S02]  /*ede0*/  STL [R1+0x588], R18 ;  /* 0x0005881201007387 */ /* 0x0003e40000100800 */
[----:B------:R-:W-:Y:S01]  /*edf0*/  ISETP.GT.U32.AND P4, PT, R3, R12, PT ;  /* 0x0000000c0300720c */ /* 0x000fe20003f84070 */
[C---:B------:R-:W-:Y:S02]  /*ee00*/  VIADD R14, R5.reuse, 0xe2 ;  /* 0x000000e2050e7836 */ /* 0x040fe40000000000 */
[----:B------:R-:W-:Y:S02]  /*ee10*/  VIADD R0, R5, 0xe1 ;  /* 0x000000e105007836 */ /* 0x000fe40000000000 */
[--C-:B------:R-:W-:Y:S01]  /*ee20*/  @!P6 IMAD.IADD R10, R10, 0x1, -R3.reuse ;  /* 0x000000010a0ae824 */ /* 0x100fe200078e0a03 */
[----:B0-----:R-:W-:Y:S01]  /*ee30*/  IABS R13, R14 ;  /* 0x0000000e000d7213 */ /* 0x001fe20000000000 */
[----:B------:R-:W-:Y:S01]  /*ee40*/  @!P0 IMAD.IADD R15, R15, 0x1, -R3 ;  /* 0x000000010f0f8824 */ /* 0x000fe200078e0a03 */
[----:B------:R-:W-:Y:S01]  /*ee50*/  IABS R11, R0 ;  /* 0x00000000000b7213 */ /* 0x000fe20000000000 */
[----:B-1----:R-:W-:Y:S01]  /*ee60*/  IMAD.MOV.U32 R18, RZ, RZ, R17 ;  /* 0x000000ffff127224 */ /* 0x002fe200078e0011 */
[----:B------:R-:W-:Y:S01]  /*ee70*/  ISETP.GT.U32.AND P6, PT, R3, R10, PT ;  /* 0x0000000a0300720c */ /* 0x000fe20003fc4070 */
[----:B------:R-:W-:-:S02]  /*ee80*/  IMAD.MOV R17, RZ, RZ, -R7 ;  /* 0x000000ffff117224 */ /* 0x000fc400078e0a07 */
[----:B------:R-:W-:Y:S01]  /*ee90*/  @!P2 IMAD.MOV R18, RZ, RZ, -R18 ;  /* 0x000000ffff12a224 */ /* 0x000fe200078e0a12 */
[----:B------:R-:W-:Y:S01]  /*eea0*/  ISETP.GE.AND P2, PT, R8, RZ, PT ;  /* 0x000000ff0800720c */ /* 0x000fe20003f46270 */
[C---:B------:R-:W-:Y:S02]  /*eeb0*/  IMAD R8, R3.reuse, R17, R16 ;  /* 0x0000001103087224 */ /* 0x040fe400078e0210 */
[----:B------:R-:W-:Y:S01]  /*eec0*/  @!P4 IMAD.IADD R12, R12, 0x1, -R3 ;  /* 0x000000010c0cc824 */ /* 0x000fe200078e0a03 */
[----:B------:R0:W-:Y:S01]  /*eed0*/  STL [R1+0x55c], R18 ;  /* 0x00055c1201007387 */ /* 0x0001e20000100800 */
[----:B------:R-:W-:Y:S01]  /*eee0*/  IMAD.HI.U32 R7, R2, R13, RZ ;  /* 0x0000000d02077227 */ /* 0x000fe200078e00ff */
[C---:B------:R-:W-:Y:S02]  /*eef0*/  ISETP.GT.U32.AND P0, PT, R3.reuse, R8, PT ;  /* 0x000000080300720c */ /* 0x040fe40003f04070 */
[----:B------:R-:W-:Y:S01]  /*ef00*/  ISETP.GT.U32.AND P4, PT, R3, R12, PT ;  /* 0x0000000c0300720c */ /* 0x000fe20003f84070 */
[----:B------:R-:W-:-:S02]  /*ef10*/  IMAD.MOV R7, RZ, RZ, -R7 ;  /* 0x000000ffff077224 */ /* 0x000fc400078e0a07 */
[----:B------:R-:W-:-:S04]  /*ef20*/  IMAD.HI.U32 R16, R2, R11, RZ ;  /* 0x0000000b02107227 */ /* 0x000fc800078e00ff */
[----:B------:R-:W-:Y:S02]  /*ef30*/  IMAD R13, R3, R7, R13 ;  /* 0x00000007030d7224 */ /* 0x000fe400078e020d */
[----:B0-----:R-:W-:Y:S02]  /*ef40*/  IMAD.MOV.U32 R18, RZ, RZ, R15 ;  /* 0x000000ffff127224 */ /* 0x001fe400078e000f */
[----:B------:R-:W-:Y:S02]  /*ef50*/  VIADD R7, R5, 0xe0 ;  /* 0x000000e005077836 */ /* 0x000fe40000000000 */
[--C-:B------:R-:W-:Y:S02]  /*ef60*/  @!P0 IMAD.IADD R8, R8, 0x1, -R3.reuse ;  /* 0x0000000108088824 */ /* 0x100fe400078e0a03 */
[----:B------:R-:W-:Y:S01]  /*ef70*/  IMAD.MOV R16, RZ, RZ, -R16 ;  /* 0x000000ffff107224 */ /* 0x000fe200078e0a10 */
[----:B------:R-:W-:Y:S01]  /*ef80*/  IABS R15, R7 ;  /* 0x00000007000f7213 */ /* 0x000fe20000000000 */
[----:B------:R-:W-:Y:S01]  /*ef90*/  @!P6 IMAD.IADD R10, R10, 0x1, -R3 ;  /* 0x000000010a0ae824 */ /* 0x000fe200078e0a03 */
[----:B------:R-:W-:Y:S01]  /*efa0*/  ISETP.GT.U32.AND P6, PT, R3, R13, PT ;  /* 0x0000000d0300720c */ /* 0x000fe20003fc4070 */
[----:B------:R-:W-:Y:S01]  /*efb0*/  @!P1 IMAD.MOV R18, RZ, RZ, -R18 ;  /* 0x000000ffff129224 */ /* 0x000fe200078e0a12 */
[----:B------:R-:W-:Y:S01]  /*efc0*/  ISETP.GE.AND P1, PT, R9, RZ, PT ;  /* 0x000000ff0900720c */ /* 0x000fe20003f26270 */
[C---:B------:R-:W-:Y:S01]  /*efd0*/  IMAD R9, R3.reuse, R16, R11 ;  /* 0x0000001003097224 */ /* 0x040fe200078e020b */
[----:B------:R-:W-:Y:S01]  /*efe0*/  ISETP.GT.U32.AND P0, PT, R3, R8, PT ;  /* 0x000000080300720c */ /* 0x000fe20003f04070 */
[----:B------:R-:W-:Y:S01]  /*eff0*/  IMAD.MOV.U32 R17, RZ, RZ, R10 ;  /* 0x000000ffff117224 */ /* 0x000fe200078e000a */
[----:B------:R-:W-:Y:S01]  /*f000*/  STL [R1+0x560], R18 ;  /* 0x0005601201007387 */ /* 0x000fe20000100800 */
[----:B------:R-:W-:-:S02]  /*f010*/  VIADD R11, R5, 0xdf ;  /* 0x000000df050b7836 */ /* 0x000fc40000000000 */
[----:B------:R-:W-:Y:S01]  /*f020*/  @!P4 IMAD.IADD R12, R12, 0x1, -R3 ;  /* 0x000000010c0cc824 */ /* 0x000fe200078e0a03 */
[----:B------:R-:W-:Y:S01]  /*f030*/  ISETP.GT.U32.AND P4, PT, R3, R9, PT ;  /* 0x000000090300720c */ /* 0x000fe20003f84070 */
[----:B------:R-:W-:Y:S02]  /*f040*/  IMAD.MOV.U32 R10, RZ, RZ, R15 ;  /* 0x000000ffff0a7224 */ /* 0x000fe400078e000f */
[----:B------:R-:W-:Y:S01]  /*f050*/  @!P5 IMAD.MOV R17, RZ, RZ, -R17 ;  /* 0x000000ffff11d224 */ /* 0x000fe200078e0a11 */
[----:B------:R-:W-:Y:S01]  /*f060*/  ISETP.GE.AND P5, PT, R14, RZ, PT ;  /* 0x000000ff0e00720c */ /* 0x000fe20003fa6270 */
[----:B------:R-:W-:Y:S01]  /*f070*/  IMAD.MOV.U32 R15, RZ, RZ, R12 ;  /* 0x000000ffff0f7224 */ /* 0x000fe200078e000c */
[----:B------:R-:W-:Y:S01]  /*f080*/  IABS R14, R11 ;  /* 0x0000000b000e7213 */ /* 0x000fe20000000000 */
[----:B------:R-:W-:Y:S01]  /*f090*/  IMAD.HI.U32 R12, R2, R10, RZ ;  /* 0x0000000a020c7227 */ /* 0x000fe200078e00ff */
[----:B------:R-:W-:Y:S03]  /*f0a0*/  STL [R1+0x564], R17 ;  /* 0x0005641101007387 */ /* 0x000fe60000100800 */
[----:B------:R-:W-:Y:S01]  /*f0b0*/  @!P2 IMAD.MOV R15, RZ, RZ, -R15 ;  /* 0x000000ffff0fa224 */ /* 0x000fe200078e0a0f */
[----:B------:R-:W-:Y:S01]  /*f0c0*/  ISETP.GE.AND P2, PT, R0, RZ, PT ;  /* 0x000000ff0000720c */ /* 0x000fe20003f46270 */
[----:B------:R-:W-:-:S02]  /*f0d0*/  IMAD.MOV.U32 R0, RZ, RZ, R14 ;  /* 0x000000ffff007224 */ /* 0x000fc400078e000e */
[--C-:B------:R-:W-:Y:S01]  /*f0e0*/  @!P6 IMAD.IADD R13, R13, 0x1, -R3.reuse ;  /* 0x000000010d0de824 */ /* 0x100fe200078e0a03 */
[----:B------:R0:W-:Y:S01]  /*f0f0*/  STL [R1+0x568], R15 ;  /* 0x0005680f01007387 */ /* 0x0001e20000100800 */
[----:B------:R-:W-:Y:S02]  /*f100*/  IMAD.MOV R14, RZ, RZ, -R12 ;  /* 0x000000ffff0e7224 */ /* 0x000fe400078e0a0c */
[--C-:B------:R-:W-:Y:S01]  /*f110*/  @!P0 IMAD.IADD R8, R8, 0x1, -R3.reuse ;  /* 0x0000000108088824 */ /* 0x100fe200078e0a03 */
[----:B------:R-:W-:Y:S01]  /*f120*/  ISETP.GE.AND P0, PT, R7, RZ, PT ;  /* 0x000000ff0700720c */ /* 0x000fe20003f06270 */
[C---:B------:R-:W-:Y:S01]  /*f130*/  IMAD R7, R3.reuse, R14, R10 ;  /* 0x0000000e03077224 */ /* 0x040fe200078e020a */
[----:B------:R-:W-:Y:S01]  /*f140*/  ISETP.GT.U32.AND P6, PT, R3, R13, PT ;  /* 0x0000000d0300720c */ /* 0x000fe20003fc4070 */
[----:B------:R-:W-:Y:S02]  /*f150*/  @!P4 IMAD.IADD R9, R9, 0x1, -R3 ;  /* 0x000000010909c824 */ /* 0x000fe400078e0a03 */
[----:B------:R-:W-:-:S03]  /*f160*/  IMAD.HI.U32 R12, R2, R0, RZ ;  /* 0x00000000020c7227 */ /* 0x000fc600078e00ff */
[C---:B------:R-:W-:Y:S01]  /*f170*/  ISETP.GT.U32.AND P4, PT, R3.reuse, R9, PT ;  /* 0x000000090300720c */ /* 0x040fe20003f84070 */
[----:B0-----:R-:W-:Y:S02]  /*f180*/  IMAD.MOV.U32 R15, RZ, RZ, R8 ;  /* 0x000000ffff0f7224 */ /* 0x001fe400078e0008 */
[----:B------:R-:W-:Y:S02]  /*f190*/  IMAD.MOV R8, RZ, RZ, -R12 ;  /* 0x000000ffff087224 */ /* 0x000fe400078e0a0c */
[----:B------:R-:W-:Y:S01]  /*f1a0*/  @!P1 IMAD.MOV R15, RZ, RZ, -R15 ;  /* 0x000000ffff0f9224 */ /* 0x000fe200078e0a0f */
[----:B------:R-:W-:Y:S01]  /*f1b0*/  ISETP.GT.U32.AND P1, PT, R3, R7, PT ;  /* 0x000000070300720c */ /* 0x000fe20003f24070 */
[----:B------:R-:W-:Y:S01]  /*f1c0*/  @!P6 IMAD.IADD R13, R13, 0x1, -R3 ;  /* 0x000000010d0de824 */ /* 0x000fe200078e0a03 */
[----:B------:R-:W-:Y:S01]  /*f1d0*/  ISETP.GE.AND P6, PT, R11, RZ, PT ;  /* 0x000000ff0b00720c */ /* 0x000fe20003fc6270 */
[----:B------:R-:W-:Y:S01]  /*f1e0*/  VIADD R10, R5, 0xde ;  /* 0x000000de050a7836 */ /* 0x000fe20000000000 */
[----:B------:R-:W-:Y:S01]  /*f1f0*/  STL [R1+0x584], R15 ;  /* 0x0005840f01007387 */ /* 0x000fe20000100800 */
[----:B------:R-:W-:-:S02]  /*f200*/  IMAD.MOV.U32 R14, RZ, RZ, R13 ;  /* 0x000000ffff0e7224 */ /* 0x000fc400078e000d */
[----:B------:R-:W-:Y:S01]  /*f210*/  IMAD R0, R3, R8, R0 ;  /* 0x0000000803007224 */ /* 0x000fe200078e0200 */
[----:B------:R-:W-:Y:S01]  /*f220*/  IABS R16, R10 ;  /* 0x0000000a00107213 */ /* 0x000fe20000000000 */
[----:B------:R-:W-:Y:S02]  /*f230*/  @!P5 IMAD.MOV R14, RZ, RZ, -R14 ;  /* 0x000000ffff0ed224 */ /* 0x000fe400078e0a0e */
[--C-:B------:R-:W-:Y:S01]  /*f240*/  @!P4 IMAD.IADD R9, R9, 0x1, -R3.reuse ;  /* 0x000000010909c824 */ /* 0x100fe200078e0a03 */
[----:B------:R-:W-:Y:S01]  /*f250*/  ISETP.GT.U32.AND P4, PT, R3, R0, PT ;  /* 0x000000000300720c */ /* 0x000fe20003f84070 */
[----:B------:R-:W-:Y:S01]  /*f260*/  @!P1 IMAD.IADD R7, R7, 0x1, -R3 ;  /* 0x0000000107079824 */ /* 0x000fe200078e0a03 */
[----:B------:R0:W-:Y:S01]  /*f270*/  STL [R1+0x57c], R14 ;  /* 0x00057c0e01007387 */ /* 0x0001e20000100800 */
[----:B------:R-:W-:Y:S01]  /*f280*/  VIADD R12, R5, 0xdd ;  /* 0x000000dd050c7836 */ /* 0x000fe20000000000 */
[----:B------:R-:W-:Y:S01]  /*f290*/  ISETP.GE.AND P1, PT, R10, RZ, PT ;  /* 0x000000ff0a00720c */ /* 0x000fe20003f26270 */
[----:B------:R-:W-:Y:S01]  /*f2a0*/  IMAD.HI.U32 R13, R2, R16, RZ ;  /* 0x00000010020d7227 */ /* 0x000fe200078e00ff */
[----:B------:R-:W-:-:S02]  /*f2b0*/  ISETP.GT.U32.AND P5, PT, R3, R7, PT ;  /* 0x000000070300720c */ /* 0x000fc40003fa4070 */
[----:B------:R-:W-:Y:S01]  /*f2c0*/  IABS R22, R12 ;  /* 0x0000000c00167213 */ /* 0x000fe20000000000 */
[C---:B------:R-:W-:Y:S02]  /*f2d0*/  VIADD R11, R5.reuse, 0xdc ;  /* 0x000000dc050b7836 */ /* 0x040fe40000000000 */
[----:B------:R-:W-:Y:S02]  /*f2e0*/  VIADD R21, R5, 0xda ;  /* 0x000000da05157836 */ /* 0x000fe40000000000 */
[----:B0-----:R-:W-:Y:S01]  /*f2f0*/  IMAD.MOV.U32 R14, RZ, RZ, R9 ;  /* 0x000000ffff0e7224 */ /* 0x001fe200078e0009 */
[----:B------:R-:W-:Y:S01]  /*f300*/  IABS R8, R11 ;  /* 0x0000000b00087213 */ /* 0x000fe20000000000 */
[----:B------:R-:W-:Y:S02]  /*f310*/  @!P4 IMAD.IADD R0, R0, 0x1, -R3 ;  /* 0x000000010000c824 */ /* 0x000fe400078e0a03 */
[----:B------:R-:W-:Y:S01]  /*f320*/  @!P2 IMAD.MOV R14, RZ, RZ, -R14 ;  /* 0x000000ffff0ea224 */ /* 0x000fe200078e0a0e */
[----:B------:R-:W-:Y:S01]  /*f330*/  ISETP.GE.AND P2, PT, R12, RZ, PT ;  /* 0x000000ff0c00720c */ /* 0x000fe20003f46270 */
[----:B------:R-:W-:Y:S01]  /*f340*/  IMAD.MOV R12, RZ, RZ, -R13 ;  /* 0x000000ffff0c7224 */ /* 0x000fe200078e0a0d */
[----:B------:R-:W-:Y:S01]  /*f350*/  ISETP.GT.U32.AND P4, PT, R3, R0, PT ;  /* 0x000000000300720c */ /* 0x000fe20003f84070 */
[----:B------:R-:W-:Y:S01]  /*f360*/  @!P5 IMAD.IADD R7, R7, 0x1, -R3 ;  /* 0x000000010707d824 */ /* 0x000fe200078e0a03 */
[----:B------:R0:W-:Y:S01]  /*f370*/  STL [R1+0x580], R14 ;  /* 0x0005800e01007387 */ /* 0x0001e20000100800 */
[----:B------:R-:W-:Y:S01]  /*f380*/  IMAD R16, R3, R12, R16 ;  /* 0x0000000c03107224 */ /* 0x000fe200078e0210 */
[----:B------:R-:W-:Y:S01]  /*f390*/  ISETP.GE.AND P5, PT, R11, RZ, PT ;  /* 0x000000ff0b00720c */ /* 0x000fe20003fa6270 */
[----:B------:R-:W-:-:S04]  /*f3a0*/  IMAD.HI.U32 R9, R2, R8, RZ ;  /* 0x0000000802097227 */ /* 0x000fc800078e00ff */
[----:B------:R-:W-:-:S04]  /*f3b0*/  IMAD.HI.U32 R10, R2, R22, RZ ;  /* 0x00000016020a7227 */ /* 0x000fc800078e00ff */
[----:B0-----:R-:W-:Y:S02]  /*f3c0*/  IMAD.MOV.U32 R14, RZ, RZ, R7 ;  /* 0x000000ffff0e7224 */ /* 0x001fe400078e0007 */
[----:B------:R-:W-:Y:S02]  /*f3d0*/  IMAD.MOV R9, RZ, RZ, -R9 ;  /* 0x000000ffff097224 */ /* 0x000fe400078e0a09 */
[----:B------:R-:W-:Y:S01]  /*f3e0*/  @!P0 IMAD.MOV R14, RZ, RZ, -R14 ;  /* 0x000000ffff0e8224 */ /* 0x000fe200078e0a0e */
[C---:B------:R-:W-:Y:S01]  /*f3f0*/  ISETP.GT.U32.AND P0, PT, R3.reuse, R16, PT ;  /* 0x000000100300720c */ /* 0x040fe20003f04070 */
[----:B------:R-:W-:Y:S02]  /*f400*/  IMAD.MOV R10, RZ, RZ, -R10 ;  /* 0x000000ffff0a7224 */ /* 0x000fe400078e0a0a */
[----:B------:R-:W-:Y:S01]  /*f410*/  @!P4 IMAD.IADD R0, R0, 0x1, -R3 ;  /* 0x000000010000c824 */ /* 0x000fe200078e0a03 */
[----:B------:R0:W-:Y:S01]  /*f420*/  STL [R1+0x578], R14 ;  /* 0x0005780e01007387 */ /* 0x0001e20000100800 */
[----:B------:R-:W-:-:S02]  /*f430*/  IMAD R8, R3, R9, R8 ;  /* 0x0000000903087224 */ /* 0x000fc400078e0208 */
[----:B------:R-:W-:Y:S01]  /*f440*/  IMAD R22, R3, R10, R22 ;  /* 0x0000000a03167224 */ /* 0x000fe200078e0216 */
[----:B------:R-:W-:Y:S01]  /*f450*/  IABS R10, R21 ;  /* 0x00000015000a7213 */ /* 0x000fe20000000000 */
[----:B------:R-:W-:Y:S02]  /*f460*/  IMAD.MOV.U32 R9, RZ, RZ, R0 ;  /* 0x000000ffff097224 */ /* 0x000fe400078e0000 */
[----:B------:R-:W-:Y:S02]  /*f470*/  VIADD R7, R5, 0xdb ;  /* 0x000000db05077836 */ /* 0x000fe40000000000 */
[----:B------:R-:W-:Y:S02]  /*f480*/  @!P0 IMAD.IADD R16, R16, 0x1, -R3 ;  /* 0x0000000110108824 */ /* 0x000fe400078e0a03 */
[----:B------:R-:W-:Y:S01]  /*f490*/  @!P6 IMAD.MOV R9, RZ, RZ, -R9 ;  /* 0x000000ffff09e224 */ /* 0x000fe200078e0a09 */
[----:B------:R-:W-:Y:S01]  /*f4a0*/  ISETP.GT.U32.AND P6, PT, R3, R22, PT ;  /* 0x000000160300720c */ /* 0x000fe20003fc4070 */
[----:B------:R-:W-:Y:S01]  /*f4b0*/  VIADD R20, R5, 0xd8 ;  /* 0x000000d805147836 */ /* 0x000fe20000000000 */
[----:B------:R-:W-:Y:S01]  /*f4c0*/  ISETP.GT.U32.AND P0, PT, R3, R16, PT ;  /* 0x000000100300720c */ /* 0x000fe20003f04070 */
[----:B------:R-:W-:Y:S01]  /*f4d0*/  VIADD R15, R5, 0xd7 ;  /* 0x000000d7050f7836 */ /* 0x000fe20000000000 */
[----:B------:R-:W-:Y:S01]  /*f4e0*/  ISETP.GE.AND P4, PT, R7, RZ, PT ;  /* 0x000000ff0700720c */ /* 0x000fe20003f86270 */
[----:B------:R-:W-:Y:S01]  /*f4f0*/  VIADD R17, R5, 0xd9 ;  /* 0x000000d905117836 */ /* 0x000fe20000000000 */
[----:B------:R-:W-:Y:S01]  /*f500*/  IABS R7, R7 ;  /* 0x0000000700077213 */ /* 0x000fe20000000000 */
[C---:B0-----:R-:W-:Y:S01]  /*f510*/  IMAD.HI.U32 R14, R2.reuse, R10, RZ ;  /* 0x0000000a020e7227 */ /* 0x041fe200078e00ff */
[----:B------:R-:W-:Y:S01]  /*f520*/  IABS R12, R20 ;  /* 0x00000014000c7213 */ /* 0x000fe20000000000 */
[----:B------:R0:W-:Y:S01]  /*f530*/  STL [R1+0x56c], R9 ;  /* 0x00056c0901007387 */ /* 0x0001e20000100800 */
[----:B------:R-:W-:Y:S01]  /*f540*/  IABS R19, R15 ;  /* 0x0000000f00137213 */ /* 0x000fe20000000000 */
[----:B------:R-:W-:Y:S01]  /*f550*/  IMAD.HI.U32 R0, R2, R7, RZ ;  /* 0x0000000702007227 */ /* 0x000fe200078e00ff */
[----:B------:R-:W-:-:S03]  /*f560*/  IABS R11, R17 ;  /* 0x00000011000b7213 */ /* 0x000fc60000000000 */
[--C-:B------:R-:W-:Y:S01]  /*f570*/  @!P0 IMAD.IADD R16, R16, 0x1, -R3.reuse ;  /* 0x0000000110108824 */ /* 0x100fe200078e0a03 */
[C---:B------:R-:W-:Y:S01]  /*f580*/  ISETP.GT.U32.AND P0, PT, R3.reuse, R8, PT ;  /* 0x000000080300720c */ /* 0x040fe20003f04070 */
[----:B------:R-:W-:Y:S02]  /*f590*/  @!P6 IMAD.IADD R22, R22, 0x1, -R3 ;  /* 0x000000011616e824 */ /* 0x000fe400078e0a03 */
[----:B------:R-:W-:Y:S02]  /*f5a0*/  IMAD.MOV R0, RZ, RZ, -R0 ;  /* 0x000000ffff007224 */ /* 0x000fe400078e0a00 */
[----:B0-----:R-:W-:Y:S01]  /*f5b0*/  IMAD.HI.U32 R9, R2, R12, RZ ;  /* 0x0000000c02097227 */ /* 0x001fe200078e00ff */
[----:B------:R-:W-:-:S03]  /*f5c0*/  ISETP.GT.U32.AND P6, PT, R3, R22, PT ;  /* 0x000000160300720c */ /* 0x000fc60003fc4070 */
[----:B------:R-:W-:Y:S02]  /*f5d0*/  IMAD R7, R3, R0, R7 ;  /* 0x0000000003077224 */ /* 0x000fe400078e0207 */
[----:B------:R-:W-:Y:S02]  /*f5e0*/  IMAD.MOV R14, RZ, RZ, -R14 ;  /* 0x000000ffff0e7224 */ /* 0x000fe400078e0a0e */
[----:B------:R-:W-:Y:S02]  /*f5f0*/  @!P0 IMAD.IADD R8, R8, 0x1, -R3 ;  /* 0x0000000108088824 */ /* 0x000fe400078e0a03 */
[----:B------:R-:W-:-:S03]  /*f600*/  IMAD.HI.U32 R0, R2, R19, RZ ;  /* 0x0000001302007227 */ /* 0x000fc600078e00ff */
[C---:B------:R-:W-:Y:S01]  /*f610*/  ISETP.GT.U32.AND P0, PT, R3.reuse, R8, PT ;  /* 0x000000080300720c */ /* 0x040fe20003f04070 */
[----:B------:R-:W-:Y:S01]  /*f620*/  @!P6 IMAD.IADD R22, R22, 0x1, -R3 ;  /* 0x000000011616e824 */ /* 0x000fe200078e0a03 */
[----:B------:R-:W-:Y:S01]  /*f630*/  ISETP.GT.U32.AND P6, PT, R3, R7, PT ;  /* 0x000000070300720c */ /* 0x000fe20003fc4070 */
[----:B------:R-:W-:Y:S02]  /*f640*/  IMAD.MOV R9, RZ, RZ, -R9 ;  /* 0x000000ffff097224 */ /* 0x000fe400078e0a09 */
[----:B------:R-:W-:-:S04]  /*f650*/  IMAD.HI.U32 R13, R2, R11, RZ ;  /* 0x0000000b020d7227 */ /* 0x000fc800078e00ff */
[C---:B------:R-:W-:Y:S02]  /*f660*/  IMAD R10, R3.reuse, R14, R10 ;  /* 0x0000000e030a7224 */ /* 0x040fe400078e020a */
[----:B------:R-:W-:Y:S02]  /*f670*/  IMAD.MOV.U32 R24, RZ, RZ, R16 ;  /* 0x000000ffff187224 */ /* 0x000fe400078e0010 */
[----:B------:R-:W-:Y:S02]  /*f680*/  IMAD.MOV R0, RZ, RZ, -R0 ;  /* 0x000000ffff007224 */ /* 0x000fe400078e0a00 */
[C---:B------:R-:W-:Y:S02]  /*f690*/  IMAD R12, R3.reuse, R9, R12 ;  /* 0x00000009030c7224 */ /* 0x040fe400078e020c */
[----:B------:R-:W-:Y:S02]  /*f6a0*/  IMAD.MOV R13, RZ, RZ, -R13 ;  /* 0x000000ffff0d7224 */ /* 0x000fe400078e0a0d */
[----:B------:R-:W-:Y:S01]  /*f6b0*/  @!P1 IMAD.MOV R24, RZ, RZ, -R24 ;  /* 0x000000ffff189224 */ /* 0x000fe200078e0a18 */
[C---:B------:R-:W-:Y:S01]  /*f6c0*/  ISETP.GT.U32.AND P1, PT, R3.reuse, R10, PT ;  /* 0x0000000a0300720c */ /* 0x040fe20003f24070 */
[----:B------:R-:W-:-:S02]  /*f6d0*/  IMAD R19, R3, R0, R19 ;  /* 0x0000000003137224 */ /* 0x000fc400078e0213 */
[----:B------:R-:W-:Y:S01]  /*f6e0*/  @!P0 IMAD.IADD R8, R8, 0x1, -R3 ;  /* 0x0000000108088824 */ /* 0x000fe200078e0a03 */
[C---:B------:R-:W-:Y:S01]  /*f6f0*/  ISETP.GT.U32.AND P0, PT, R3.reuse, R12, PT ;  /* 0x0000000c0300720c */ /* 0x040fe20003f04070 */
[----:B------:R-:W-:Y:S01]  /*f700*/  IMAD R11, R3, R13, R11 ;  /* 0x0000000d030b7224 */ /* 0x000fe200078e020b */
[----:B------:R-:W-:Y:S01]  /*f710*/  STL [R1+0x558], R24 ;  /* 0x0005581801007387 */ /* 0x000fe20000100800 */
[----:B------:R-:W-:Y:S02]  /*f720*/  IMAD.MOV.U32 R25, RZ, RZ, R22 ;  /* 0x000000ffff197224 */ /* 0x000fe400078e0016 */
[C---:B------:R-:W-:Y:S02]  /*f730*/  VIADD R14, R5.reuse, 0xd4 ;  /* 0x000000d4050e7836 */ /* 0x040fe40000000000 */
[----:B------:R-:W-:Y:S02]  /*f740*/  VIADD R13, R5, 0xd6 ;  /* 0x000000d6050d7836 */ /* 0x000fe40000000000 */
[----:B------:R-:W-:Y:S01]  /*f750*/  @!P6 IMAD.IADD R7, R7, 0x1, -R3 ;  /* 0x000000010707e824 */ /* 0x000fe200078e0a03 */
[C---:B------:R-:W-:Y:S01]  /*f760*/  ISETP.GT.U32.AND P6, PT, R3.reuse, R19, PT ;  /* 0x000000130300720c */ /* 0x040fe20003fc4070 */
[----:B------:R-:W-:Y:S01]  /*f770*/  @!P2 IMAD.MOV R25, RZ, RZ, -R25 ;  /* 0x000000ffff19a224 */ /* 0x000fe200078e0a19 */
[----:B------:R-:W-:Y:S01]  /*f780*/  ISETP.GT.U32.AND P2, PT, R3, R11, PT ;  /* 0x0000000b0300720c */ /* 0x000fe20003f44070 */
[----:B------:R-:W-:Y:S01]  /*f790*/  VIADD R18, R5, 0xd5 ;  /* 0x000000d505127836 */ /* 0x000fe20000000000 */
[----:B------:R-:W-:Y:S01]  /*f7a0*/  IABS R23, R14 ;  /* 0x0000000e00177213 */ /* 0x000fe20000000000 */
[--C-:B------:R-:W-:Y:S01]  /*f7b0*/  @!P1 IMAD.IADD R10, R10, 0x1, -R3.reuse ;  /* 0x000000010a0a9824 */ /* 0x100fe200078e0a03 */
[----:B------:R-:W-:Y:S01]  /*f7c0*/  IABS R0, R13 ;  /* 0x0000000d00007213 */ /* 0x000fe20000000000 */
[----:B------:R-:W-:Y:S01]  /*f7d0*/  @!P0 IMAD.IADD R12, R12, 0x1, -R3 ;  /* 0x000000010c0c8824 */ /* 0x000fe200078e0a03 */
[----:B------:R-:W-:Y:S01]  /*f7e0*/  ISETP.GT.U32.AND P1, PT, R3, R7, PT ;  /* 0x000000070300720c */ /* 0x000fe20003f24070 */
[----:B------:R-:W-:Y:S01]  /*f7f0*/  IMAD.MOV.U32 R16, RZ, RZ, R23 ;  /* 0x000000ffff107224 */ /* 0x000fe200078e0017 */
[----:B------:R-:W-:Y:S01]  /*f800*/  IABS R9, R18 ;  /* 0x0000001200097213 */ /* 0x000fe20000000000 */
[----:B------:R-:W-:Y:S01]  /*f810*/  IMAD.HI.U32 R23, R2, R0, RZ ;  /* 0x0000000002177227 */ /* 0x000fe200078e00ff */
[----:B------:R0:W-:Y:S03]  /*f820*/  STL [R1+0x534], R25 ;  /* 0x0005341901007387 */ /* 0x0001e60000100800 */
[----:B------:R-:W-:-:S02]  /*f830*/  IMAD.MOV R23, RZ, RZ, -R23 ;  /* 0x000000ffff177224 */ /* 0x000fc400078e0a17 */
[--C-:B------:R-:W-:Y:S01]  /*f840*/  @!P6 IMAD.IADD R19, R19, 0x1, -R3.reuse ;  /* 0x000000011313e824 */ /* 0x100fe200078e0a03 */
[----:B------:R-:W-:Y:S01]  /*f850*/  ISETP.GT.U32.AND P6, PT, R3, R12, PT ;  /* 0x0000000c0300720c */ /* 0x000fe20003fc4070 */
[----:B------:R-:W-:Y:S01]  /*f860*/  @!P2 IMAD.IADD R11, R11, 0x1, -R3 ;  /* 0x000000010b0ba824 */ /* 0x000fe200078e0a03 */
[----:B------:R-:W-:Y:S01]  /*f870*/  ISETP.GT.U32.AND P2, PT, R3, R10, PT ;  /* 0x0000000a0300720c */ /* 0x000fe20003f44070 */
[----:B------:R-:W-:-:S03]  /*f880*/  IMAD.HI.U32 R22, R2, R16, RZ ;  /* 0x0000001002167227 */ /* 0x000fc600078e00ff */
[----:B------:R-:W-:Y:S01]  /*f890*/  ISETP.GT.U32.AND P0, PT, R3, R11, PT ;  /* 0x0000000b0300720c */ /* 0x000fe20003f04070 */
[----:B0-----:R-:W-:Y:S02]  /*f8a0*/  IMAD.MOV.U32 R25, RZ, RZ, R8 ;  /* 0x000000ffff197224 */ /* 0x001fe400078e0008 */
[----:B------:R-:W-:-:S04]  /*f8b0*/  IMAD.HI.U32 R24, R2, R9, RZ ;  /* 0x0000000902187227 */ /* 0x000fc800078e00ff */
[C---:B------:R-:W-:Y:S02]  /*f8c0*/  IMAD R0, R3.reuse, R23, R0 ;  /* 0x0000001703007224 */ /* 0x040fe400078e0200 */
[----:B------:R-:W-:Y:S01]  /*f8d0*/  @!P5 IMAD.MOV R25, RZ, RZ, -R25 ;  /* 0x000000ffff19d224 */ /* 0x000fe200078e0a19 */
[----:B------:R-:W-:Y:S01]  /*f8e0*/  ISETP.GT.U32.AND P5, PT, R3, R19, PT ;  /* 0x000000130300720c */ /* 0x000fe20003fa4070 */
[----:B------:R-:W-:Y:S02]  /*f8f0*/  IMAD.MOV R22, RZ, RZ, -R22 ;  /* 0x000000ffff167224 */ /* 0x000fe400078e0a16 */
[----:B------:R-:W-:Y:S01]  /*f900*/  IMAD.MOV R24, RZ, RZ, -R24 ;  /* 0x000000ffff187224 */ /* 0x000fe200078e0a18 */
[----:B------:R0:W-:Y:S01]  /*f910*/  STL [R1+0x524], R25 ;  /* 0x0005241901007387 */ /* 0x0001e20000100800 */
[----:B------:R-:W-:Y:S01]  /*f920*/  @!P1 IMAD.IADD R7, R7, 0x1, -R3 ;  /* 0x0000000107079824 */ /* 0x000fe200078e0a03 */
[C---:B------:R-:W-:Y:S01]  /*f930*/  ISETP.GT.U32.AND P1, PT, R3.reuse, R0, PT ;  /* 0x000000000300720c */ /* 0x040fe20003f24070 */
[----:B------:R-:W-:-:S02]  /*f940*/  IMAD R16, R3, R22, R16 ;  /* 0x0000001603107224 */ /* 0x000fc400078e0210 */
[C---:B------:R-:W-:Y:S02]  /*f950*/  IMAD R9, R3.reuse, R24, R9 ;  /* 0x0000001803097224 */ /* 0x040fe400078e0209 */
[--C-:B------:R-:W-:Y:S01]  /*f960*/  @!P6 IMAD.IADD R12, R12, 0x1, -R3.reuse ;  /* 0x000000010c0ce824 */ /* 0x100fe200078e0a03 */
[C---:B------:R-:W-:Y:S01]  /*f970*/  ISETP.GT.U32.AND P6, PT, R3.reuse, R16, PT ;  /* 0x000000100300720c */ /* 0x040fe20003fc4070 */
[--C-:B------:R-:W-:Y:S01]  /*f980*/  @!P2 IMAD.IADD R10, R10, 0x1, -R3.reuse ;  /* 0x000000010a0aa824 */ /* 0x100fe200078e0a03 */
[----:B------:R-:W-:Y:S01]  /*f990*/  ISETP.GT.U32.AND P2, PT, R3, R9, PT ;  /* 0x000000090300720c */ /* 0x000fe20003f44070 */
[----:B------:R-:W-:Y:S01]  /*f9a0*/  @!P5 IMAD.IADD R19, R19, 0x1, -R3 ;  /* 0x000000011313d824 */ /* 0x000fe200078e0a03 */
[----:B------:R-:W-:Y:S01]  /*f9b0*/  ISETP.GE.AND P5, PT, R17, RZ, PT ;  /* 0x000000ff1100720c */ /* 0x000fe20003fa6270 */
[----:B------:R-:W-:Y:S02]  /*f9c0*/  IMAD.MOV.U32 R27, RZ, RZ, R7 ;  /* 0x000000ffff1b7224 */ /* 0x000fe400078e0007 */
[----:B------:R-:W-:Y:S01]  /*f9d0*/  @!P1 IMAD.IADD R0, R0, 0x1, -R3 ;  /* 0x0000000100009824 */ /* 0x000fe200078e0a03 */
[----:B------:R-:W-:Y:S01]  /*f9e0*/  ISETP.GE.AND P1, PT, R20, RZ, PT ;  /* 0x000000ff1400720c */ /* 0x000fe20003f26270 */
[----:B------:R-:W-:-:S02]  /*f9f0*/  VIADD R23, R5, 0xd3 ;  /* 0x000000d305177836 */ /* 0x000fc40000000000 */
[----:B------:R-:W-:Y:S01]  /*fa00*/  @!P0 IMAD.IADD R11, R11, 0x1, -R3 ;  /* 0x000000010b0b8824 */ /* 0x000fe200078e0a03 */
[----:B------:R-:W-:Y:S01]  /*fa10*/  ISETP.GE.AND P0, PT, R21, RZ, PT ;  /* 0x000000ff1500720c */ /* 0x000fe20003f06270 */
[----:B------:R-:W-:Y:S01]  /*fa20*/  @!P4 IMAD.MOV R27, RZ, RZ, -R27 ;  /* 0x000000ffff1bc224 */ /* 0x000fe200078e0a1b */
[----:B------:R-:W-:Y:S01]  /*fa30*/  ISETP.GT.U32.AND P4, PT, R3, R0, PT ;  /* 0x000000000300720c */ /* 0x000fe20003f84070 */
[----:B------:R-:W-:Y:S01]  /*fa40*/  @!P6 IMAD.IADD R16, R16, 0x1, -R3 ;  /* 0x000000011010e824 */ /* 0x000fe200078e0a03 */
[----:B------:R-:W-:Y:S01]  /*fa50*/  IABS R8, R23 ;  /* 0x0000001700087213 */ /* 0x000fe20000000000 */
[----:B0-----:R-:W-:Y:S01]  /*fa60*/  IMAD.MOV.U32 R25, RZ, RZ, R11 ;  /* 0x000000ffff197224 */ /* 0x001fe200078e000b */
[----:B------:R-:W-:Y:S01]  /*fa70*/  STL [R1+0x520], R27 ;  /* 0x0005201b01007387 */ /* 0x000fe20000100800 */
[----:B------:R-:W-:Y:S01]  /*fa80*/  @!P2 IMAD.IADD R9, R9, 0x1, -R3 ;  /* 0x000000010909a824 */ /* 0x000fe200078e0a03 */
[----:B------:R-:W-:Y:S01]  /*fa90*/  ISETP.GE.AND P2, PT, R15, RZ, PT ;  /* 0x000000ff0f00720c */ /* 0x000fe20003f46270 */
[----:B------:R-:W-:Y:S01]  /*faa0*/  VIADD R17, R5, 0xd2 ;  /* 0x000000d205117836 */ /* 0x000fe20000000000 */
[----:B------:R-:W-:Y:S01]  /*fab0*/  ISETP.GE.AND P6, PT, R13, RZ, PT ;  /* 0x000000ff0d00720c */ /* 0x000fe20003fc6270 */
[----:B------:R-:W-:Y:S01]  /*fac0*/  @!P5 IMAD.MOV R25, RZ, RZ, -R25 ;  /* 0x000000ffff19d224 */ /* 0x000fe200078e0a19 */
[----:B------:R-:W-:Y:S01]  /*fad0*/  ISETP.GT.U32.AND P5, PT, R3, R16, PT ;  /* 0x000000100300720c */ /* 0x000fe20003fa4070 */
[----:B------:R-:W-:Y:S01]  /*fae0*/  IMAD.HI.U32 R21, R2, R8, RZ ;  /* 0x0000000802157227 */ /* 0x000fe200078e00ff */
[----:B------:R-:W-:-:S03]  /*faf0*/  IABS R20, R17 ;  /* 0x0000001100147213 */ /* 0x000fc60000000000 */
[----:B------:R-:W-:Y:S02]  /*fb00*/  IMAD.MOV.U32 R26, RZ, RZ, R10 ;  /* 0x000000ffff1a7224 */ /* 0x000fe400078e000a */
[----:B------:R-:W-:Y:S02]  /*fb10*/  IMAD.MOV R21, RZ, RZ, -R21 ;  /* 0x000000ffff157224 */ /* 0x000fe400078e0a15 */
[----:B------:R-:W-:Y:S02]  /*fb20*/  IMAD.MOV.U32 R11, RZ, RZ, R12 ;  /* 0x000000ffff0b7224 */ /* 0x000fe400078e000c */
[----:B------:R-:W-:Y:S02]  /*fb30*/  IMAD.MOV.U32 R10, RZ, RZ, R19 ;  /* 0x000000ffff0a7224 */ /* 0x000fe400078e0013 */
[----:B------:R-:W-:Y:S01]  /*fb40*/  @!P0 IMAD.MOV R26, RZ, RZ, -R26 ;  /* 0x000000ffff1a8224 */ /* 0x000fe200078e0a1a */
[C---:B------:R-:W-:Y:S01]  /*fb50*/  ISETP.GT.U32.AND P0, PT, R3.reuse, R9, PT ;  /* 0x000000090300720c */ /* 0x040fe20003f04070 */
[----:B------:R-:W-:Y:S01]  /*fb60*/  @!P4 IMAD.IADD R0, R0, 0x1, -R3 ;  /* 0x000000010000c824 */ /* 0x000fe200078e0a03 */
[----:B------:R-:W-:Y:S01]  /*fb70*/  ISETP.GE.AND P4, PT, R14, RZ, PT ;  /* 0x000000ff0e00720c */ /* 0x000fe20003f86270 */
[----:B------:R-:W-:Y:S01]  /*fb80*/  IMAD R8, R3, R21, R8 ;  /* 0x0000001503087224 */ /* 0x000fe200078e0208 */
[----:B------:R-:W-:Y:S01]  /*fb90*/  STL [R1+0x51c], R26 ;  /* 0x00051c1a01007387 */ /* 0x000fe20000100800 */
[----:B------:R-:W-:-:S03]  /*fba0*/  IMAD.HI.U32 R7, R2, R20, RZ ;  /* 0x0000001402077227 */ /* 0x000fc600078e00ff */
[----:B------:R-:W-:Y:S01]  /*fbb0*/  STL [R1+0x50c], R25 ;  /* 0x00050c1901007387 */ /* 0x000fe20000100800 */
[----:B------:R-:W-:Y:S01]  /*fbc0*/  @!P1 IMAD.MOV R11, RZ, RZ, -R11 ;  /* 0x000000ffff0b9224 */ /* 0x000fe200078e0a0b */
[----:B------:R-:W-:Y:S01]  /*fbd0*/  ISETP.GT.U32.AND P1, PT, R3, R8, PT ;  /* 0x000000080300720c */ /* 0x000fe20003f24070 */
[----:B------:R-:W-:Y:S01]  /*fbe0*/  @!P2 IMAD.MOV R10, RZ, RZ, -R10 ;  /* 0x000000ffff0aa224 */ /* 0x000fe200078e0a0a */
[----:B------:R-:W-:Y:S01]  /*fbf0*/  ISETP.GE.AND P2, PT, R18, RZ, PT ;  /* 0x000000ff1200720c */ /* 0x000fe20003f46270 */
[----:B------:R-:W-:Y:S01]  /*fc00*/  IMAD.MOV R7, RZ, RZ, -R7 ;  /* 0x000000ffff077224 */ /* 0x000fe200078e0a07 */
[----:B------:R-:W-:Y:S01]  /*fc10*/  STL [R1+0x508], R11 ;  /* 0x0005080b01007387 */ /* 0x000fe20000100800 */
[--C-:B------:R-:W-:Y:S01]  /*fc20*/  @!P5 IMAD.IADD R16, R16, 0x1, -R3.reuse ;  /* 0x000000011010d824 */ /* 0x100fe200078e0a03 */
[----:B------:R-:W-:Y:S01]  /*fc30*/  ISETP.GE.AND P5, PT, R17, RZ, PT ;  /* 0x000000ff1100720c */ /* 0x000fe20003fa6270 */
[----:B------:R-:W-:Y:S01]  /*fc40*/  IMAD R12, R3, R7, R20 ;  /* 0x00000007030c7224 */ /* 0x000fe200078e0214 */
[----:B------:R0:W-:Y:S01]  /*fc50*/  STL [R1+0x504], R10 ;  /* 0x0005040a01007387 */ /* 0x0001e20000100800 */
[----:B------:R-:W-:Y:S01]  /*fc60*/  @!P0 IMAD.IADD R9, R9, 0x1, -R3 ;  /* 0x0000000109098824 */ /* 0x000fe200078e0a03 */
[----:B------:R-:W-:Y:S01]  /*fc70*/  ISETP.GE.AND P0, PT, R23, RZ, PT ;  /* 0x000000ff1700720c */ /* 0x000fe20003f06270 */
[----:B------:R-:W-:-:S02]  /*fc80*/  VIADD R17, R5, 0xd1 ;  /* 0x000000d105117836 */ /* 0x000fc40000000000 */
[----:B------:R-:W-:Y:S02]  /*fc90*/  @!P1 IMAD.IADD R8, R8, 0x1, -R3 ;  /* 0x0000000108089824 */ /* 0x000fe400078e0a03 */
[----:B------:R-:W-:Y:S01]  /*fca0*/  VIADD R20, R5, 0xd0 ;  /* 0x000000d005147836 */ /* 0x000fe20000000000 */
[----:B------:R-:W-:Y:S01]  /*fcb0*/  ISETP.GE.AND P1, PT, R17, RZ, PT ;  /* 0x000000ff1100720c */ /* 0x000fe20003f26270 */
[----:B------:R-:W-:Y:S01]  /*fcc0*/  IMAD.MOV.U32 R7, RZ, RZ, R9 ;  /* 0x000000ffff077224 */ /* 0x000fe200078e0009 */
[----:B------:R-:W-:Y:S01]  /*fcd0*/  IABS R17, R17 ;  /* 0x0000001100117213 */ /* 0x000fe20000000000 */
[----:B0-----:R-:W-:Y:S02]  /*fce0*/  IMAD.MOV.U32 R10, RZ, RZ, R0 ;  /* 0x000000ffff0a7224 */ /* 0x001fe400078e0000 */
[----:B------:R-:W-:Y:S02]  /*fcf0*/  IMAD.MOV.U32 R0, RZ, RZ, R16 ;  /* 0x000000ffff007224 */ /* 0x000fe400078e0010 */
[----:B------:R-:W-:Y:S01]  /*fd00*/  @!P6 IMAD.MOV R10, RZ, RZ, -R10 ;  /* 0x000000ffff0ae224 */ /* 0x000fe200078e0a0a */
[C---:B------:R-:W-:Y:S01]  /*fd10*/  ISETP.GT.U32.AND P6, PT, R3.reuse, R8, PT ;  /* 0x000000080300720c */ /* 0x040fe20003fc4070 */
[----:B------:R-:W-:Y:S01]  /*fd20*/  @!P4 IMAD.MOV R0, RZ, RZ, -R0 ;  /* 0x000000ffff00c224 */ /* 0x000fe200078e0a00 */
[----:B------:R-:W-:Y:S01]  /*fd30*/  ISETP.GT.U32.AND P4, PT, R3, R12, PT ;  /* 0x0000000c0300720c */ /* 0x000fe20003f84070 */
[----:B------:R-:W-:Y:S01]  /*fd40*/  @!P2 IMAD.MOV R7, RZ, RZ, -R7 ;  /* 0x000000ffff07a224 */ /* 0x000fe200078e0a07 */
[----:B------:R-:W-:Y:S01]  /*fd50*/  ISETP.GE.AND P2, PT, R20, RZ, PT ;  /* 0x000000ff1400720c */ /* 0x000fe20003f46270 */
[----:B------:R-:W-:Y:S01]  /*fd60*/  IMAD.HI.U32 R9, R2, R17, RZ ;  /* 0x0000001102097227 */ /* 0x000fe200078e00ff */
[----:B------:R-:W-:Y:S01]  /*fd70*/  IABS R20, R20 ;  /* 0x0000001400147213 */ /* 0x000fe20000000000 */
[----:B------:R0:W-:Y:S02]  /*fd80*/  STL [R1+0x500], R10 ;  /* 0x0005000a01007387 */ /* 0x0001e40000100800 */
[----:B------:R-:W-:-:S02]  /*fd90*/  VIADD R15, R5, 0xcf ;  /* 0x000000cf050f7836 */ /* 0x000fc40000000000 */
[----:B------:R-:W-:Y:S01]  /*fda0*/  IMAD.HI.U32 R11, R2, R20, RZ ;  /* 0x00000014020b7227 */ /* 0x000fe200078e00ff */
[----:B------:R-:W-:Y:S03]  /*fdb0*/  STL [R1+0x4fc], R7 ;  /* 0x0004fc0701007387 */ /* 0x000fe60000100800 */
[--C-:B------:R-:W-:Y:S01]  /*fdc0*/  @!P4 IMAD.IADD R12, R12, 0x1, -R3.reuse ;  /* 0x000000010c0cc824 */ /* 0x100fe200078e0a03 */
[----:B------:R1:W-:Y:S01]  /*fdd0*/  STL [R1+0x4f8], R0 ;  /* 0x0004f80001007387 */ /* 0x0003e20000100800 */
[----:B------:R-:W-:Y:S01]  /*fde0*/  @!P6 IMAD.IADD R8, R8, 0x1, -R3 ;  /* 0x000000010808e824 */ /* 0x000fe200078e0a03 */
[----:B------:R-:W-:Y:S01]  /*fdf0*/  ISETP.GE.AND P6, PT, R15, RZ, PT ;  /* 0x000000ff0f00720c */ /* 0x000fe20003fc6270 */
[----:B------:R-:W-:Y:S01]  /*fe00*/  IMAD.MOV R9, RZ, RZ, -R9 ;  /* 0x000000ffff097224 */ /* 0x000fe200078e0a09 */
[C---:B------:R-:W-:Y:S01]  /*fe10*/  ISETP.GT.U32.AND P4, PT, R3.reuse, R12, PT ;  /* 0x0000000c0300720c */ /* 0x040fe20003f84070 */
[----:B------:R-:W-:Y:S01]  /*fe20*/  IMAD.MOV R11, RZ, RZ, -R11 ;  /* 0x000000ffff0b7224 */ /* 0x000fe200078e0a0b */
[----:B------:R-:W-:Y:S01]  /*fe30*/  IABS R15, R15 ;  /* 0x0000000f000f7213 */ /* 0x000fe20000000000 */
[----:B------:R-:W-:-:S02]  /*fe40*/  IMAD R17, R3, R9, R17 ;  /* 0x0000000903117224 */ /* 0x000fc400078e0211 */
[----:B------:R-:W-:Y:S02]  /*fe50*/  IMAD.MOV.U32 R16, RZ, RZ, R8 ;  /* 0x000000ffff107224 */ /* 0x000fe400078e0008 */
[C---:B------:R-:W-:Y:S02]  /*fe60*/  IMAD R20, R3.reuse, R11, R20 ;  /* 0x0000000b03147224 */ /* 0x040fe400078e0214 */
[----:B------:R-:W-:Y:S01]  /*fe70*/  @!P0 IMAD.MOV R16, RZ, RZ, -R16 ;  /* 0x000000ffff108224 */ /* 0x000fe200078e0a10 */
[----:B------:R-:W-:Y:S01]  /*fe80*/  ISETP.GT.U32.AND P0, PT, R3, R17, PT ;  /* 0x000000110300720c */ /* 0x000fe20003f04070 */
[----:B------:R-:W-:-:S03]  /*fe90*/  IMAD.HI.U32 R13, R2, R15, RZ ;  /* 0x0000000f020d7227 */ /* 0x000fc600078e00ff */
[----:B------:R2:W-:Y:S01]  /*fea0*/  STL [R1+0x4f4], R16 ;  /* 0x0004f41001007387 */ /* 0x0005e20000100800 */
[----:B------:R-:W-:Y:S01]  /*feb0*/  @!P4 IMAD.IADD R12, R12, 0x1, -R3 ;  /* 0x000000010c0cc824 */ /* 0x000fe200078e0a03 */
[----:B------:R-:W-:Y:S01]  /*fec0*/  ISETP.GT.U32.AND P4, PT, R3, R20, PT ;  /* 0x000000140300720c */ /* 0x000fe20003f84070 */
[C---:B0-----:R-:W-:Y:S02]  /*fed0*/  VIADD R10, R5.reuse, 0xcd ;  /* 0x000000cd050a7836 */ /* 0x041fe40000000000 */
[----:B------:R-:W-:Y:S02]  /*fee0*/  IMAD.MOV R13, RZ, RZ, -R13 ;  /* 0x000000ffff0d7224 */ /* 0x000fe400078e0a0d */
[----:B------:R-:W-:Y:S01]  /*fef0*/  VIADD R21, R5, 0xce ;  /* 0x000000ce05157836 */ /* 0x000fe20000000000 */
[----:B-1----:R-:W-:Y:S01]  /*ff00*/  IABS R0, R10 ;  /* 0x0000000a00007213 */ /* 0x002fe20000000000 */
[----:B------:R-:W-:Y:S02]  /*ff10*/  IMAD R15, R3, R13, R15 ;  /* 0x0000000d030f7224 */ /* 0x000fe400078e020f */
[----:B------:R-:W-:Y:S01]  /*ff20*/  @!P0 IMAD.IADD R17, R17, 0x1, -R3 ;  /* 0x0000000111118824 */ /* 0x000fe200078e0a03 */
[----:B------:R-:W-:Y:S01]  /*ff30*/  IABS R7, R21 ;  /* 0x0000001500077213 */ /* 0x000fe20000000000 */
[----:B------:R-:W-:Y:S01]  /*ff40*/  IMAD.HI.U32 R14, R2, R0, RZ ;  /* 0x00000000020e7227 */ /* 0x000fe200078e00ff */
[----:B------:R-:W-:-:S03]  /*ff50*/  ISETP.GT.U32.AND P0, PT, R3, R15, PT ;  /* 0x0000000f0300720c */ /* 0x000fc60003f04070 */
[----:B------:R-:W-:Y:S02]  /*ff60*/  @!P4 IMAD.IADD R20, R20, 0x1, -R3 ;  /* 0x000000011414c824 */ /* 0x000fe400078e0a03 */
[----:B------:R-:W-:Y:S02]  /*ff70*/  IMAD.MOV.U32 R22, RZ, RZ, R12 ;  /* 0x000000ffff167224 */ /* 0x000fe400078e000c */
[----:B------:R-:W-:Y:S01]  /*ff80*/  IMAD.HI.U32 R9, R2, R7, RZ ;  /* 0x0000000702097227 */ /* 0x000fe200078e00ff */
[----:B------:R-:W-:-:S03]  /*ff90*/  ISETP.GT.U32.AND P4, PT, R3, R20, PT ;  /* 0x000000140300720c */ /* 0x000fc60003f84070 */
[----:B------:R-:W-:Y:S02]  /*ffa0*/  IMAD.MOV R8, RZ, RZ, -R14 ;  /* 0x000000ffff087224 */ /* 0x000fe400078e0a0e */
[----:B--2---:R-:W-:Y:S02]  /*ffb0*/  VIADD R16, R5, 0xcc ;  /* 0x000000cc05107836 */ /* 0x004fe40000000000 */
[----:B------:R-:W-:Y:S01]  /*ffc0*/  @!P5 IMAD.MOV R22, RZ, RZ, -R22 ;  /* 0x000000ffff16d224 */ /* 0x000fe200078e0a16 */
[C---:B------:R-:W-:Y:S01]  /*ffd0*/  ISETP.GT.U32.AND P5, PT, R3.reuse, R17, PT ;  /* 0x000000110300720c */ /* 0x040fe20003fa4070 */
[----:B------:R-:W-:Y:S02]  /*ffe0*/  IMAD.MOV R9, RZ, RZ, -R9 ;  /* 0x000000ffff097224 */ /* 0x000fe400078e0a09 */
[C---:B------:R-:W-:Y:S01]  /*fff0*/  IMAD R0, R3.reuse, R8, R0 ;  /* 0x0000000803007224 */ /* 0x040fe200078e0200 */
[----:B------:R-:W-:Y:S01]  /*10000*/  IABS R8, R16 ;  /* 0x0000001000087213 */ /* 0x000fe20000000000 */
[----:B------:R-:W-:Y:S01]  /*10010*/  IMAD R7, R3, R9, R7 ;  /* 0x0000000903077224 */ /* 0x000fe200078e0207 */
[----:B------:R0:W-:Y:S01]  /*10020*/  STL [R1+0x4f0], R22 ;  /* 0x0004f01601007387 */ /* 0x0001e20000100800 */
[----:B------:R-:W-:-:S02]  /*10030*/  VIADD R9, R5, 0xcb ;  /* 0x000000cb05097836 */ /* 0x000fc40000000000 */
[--C-:B------:R-:W-:Y:S02]  /*10040*/  @!P0 IMAD.IADD R15, R15, 0x1, -R3.reuse ;  /* 0x000000010f0f8824 */ /* 0x100fe400078e0a03 */
[----:B------:R-:W-:Y:S01]  /*10050*/  IMAD.MOV.U32 R12, RZ, RZ, R8 ;  /* 0x000000ffff0c7224 */ /* 0x000fe200078e0008 */
[----:B------:R-:W-:Y:S01]  /*10060*/  IABS R13, R9 ;  /* 0x00000009000d7213 */ /* 0x000fe20000000000 */
[----:B------:R-:W-:Y:S01]  /*10070*/  @!P4 IMAD.IADD R20, R20, 0x1, -R3 ;  /* 0x000000011414c824 */ /* 0x000fe200078e0a03 */
[C---:B------:R-:W-:Y:S01]  /*10080*/  ISETP.GT.U32.AND P0, PT, R3.reuse, R15, PT ;  /* 0x0000000f0300720c */ /* 0x040fe20003f04070 */
[----:B------:R-:W-:Y:S01]  /*10090*/  IMAD.HI.U32 R24, R2, R12, RZ ;  /* 0x0000000c02187227 */ /* 0x000fe200078e00ff */
[----:B------:R-:W-:-:S03]  /*100a0*/  ISETP.GT.U32.AND P4, PT, R3, R0, PT ;  /* 0x000000000300720c */ /* 0x000fc60003f84070 */
[----:B------:R-:W-:Y:S01]  /*100b0*/  @!P5 IMAD.IADD R17, R17, 0x1, -R3 ;  /* 0x000000011111d824 */ /* 0x000fe200078e0a03 */
[----:B------:R-:W-:Y:S01]  /*100c0*/  ISETP.GT.U32.AND P5, PT, R3, R7, PT ;  /* 0x000000070300720c */ /* 0x000fe20003fa4070 */
[----:B0-----:R-:W-:-:S04]  /*100d0*/  IMAD.HI.U32 R22, R2, R13, RZ ;  /* 0x0000000d02167227 */ /* 0x001fc800078e00ff */
[----:B------:R-:W-:Y:S02]  /*100e0*/  IMAD.MOV R24, RZ, RZ, -R24 ;  /* 0x000000ffff187224 */ /* 0x000fe400078e0a18 */
[----:B------:R-:W-:Y:S02]  /*100f0*/  VIADD R11, R5, 0xca ;  /* 0x000000ca050b7836 */ /* 0x000fe40000000000 */
[----:B------:R-:W-:Y:S02]  /*10100*/  IMAD.MOV R22, RZ, RZ, -R22 ;  /* 0x000000ffff167224 */ /* 0x000fe400078e0a16 */
[C---:B------:R-:W-:Y:S01]  /*10110*/  IMAD R12, R3.reuse, R24, R12 ;  /* 0x00000018030c7224 */ /* 0x040fe200078e020c */
[----:B------:R-:W-:Y:S01]  /*10120*/  IABS R23, R11 ;  /* 0x0000000b00177213 */ /* 0x000fe20000000000 */
[----:B------:R-:W-:Y:S02]  /*10130*/  IMAD R13, R3, R22, R13 ;  /* 0x00000016030d7224 */ /* 0x000fe400078e020d */
[--C-:B------:R-:W-:Y:S01]  /*10140*/  @!P0 IMAD.IADD R15, R15, 0x1, -R3.reuse ;  /* 0x000000010f0f8824 */ /* 0x100fe200078e0a03 */
[----:B------:R-:W-:Y:S01]  /*10150*/  ISETP.GT.U32.AND P0, PT, R3, R12, PT ;  /* 0x0000000c0300720c */ /* 0x000fe20003f04070 */
[----:B------:R-:W-:Y:S01]  /*10160*/  @!P4 IMAD.IADD R0, R0, 0x1, -R3 ;  /* 0x000000010000c824 */ /* 0x000fe200078e0a03 */
[----:B------:R-:W-:Y:S01]  /*10170*/  ISETP.GE.AND P4, PT, R21, RZ, PT ;  /* 0x000000ff1500720c */ /* 0x000fe20003f86270 */
[----:B------:R-:W-:-:S02]  /*10180*/  IMAD.MOV.U32 R26, RZ, RZ, R17 ;  /* 0x000000ffff1a7224 */ /* 0x000fc400078e0011 */
[----:B------:R-:W-:Y:S01]  /*10190*/  @!P5 IMAD.IADD R7, R7, 0x1, -R3 ;  /* 0x000000010707d824 */ /* 0x000fe200078e0a03 */
[----:B------:R-:W-:Y:S01]  /*101a0*/  ISETP.GT.U32.AND P5, PT, R3, R13, PT ;  /* 0x0000000d0300720c */ /* 0x000fe20003fa4070 */
[----:B------:R-:W-:Y:S02]  /*101b0*/  IMAD.MOV.U32 R21, RZ, RZ, R20 ;  /* 0x000000ffff157224 */ /* 0x000fe400078e0014 */
[----:B------:R-:W-:-:S04]  /*101c0*/  IMAD.HI.U32 R22, R2, R23, RZ ;  /* 0x0000001702167227 */ /* 0x000fc800078e00ff */
[----:B------:R-:W-:Y:S02]  /*101d0*/  VIADD R14, R5, 0xc9 ;  /* 0x000000c9050e7836 */ /* 0x000fe40000000000 */
[----:B------:R-:W-:Y:S01]  /*101e0*/  @!P1 IMAD.MOV R26, RZ, RZ, -R26 ;  /* 0x000000ffff1a9224 */ /* 0x000fe200078e0a1a */
[----:B------:R-:W-:Y:S01]  /*101f0*/  ISETP.GT.U32.AND P1, PT, R3, R7, PT ;  /* 0x000000070300720c */ /* 0x000fe20003f24070 */
[----:B------:R-:W-:Y:S01]  /*10200*/  @!P2 IMAD.MOV R21, RZ, RZ, -R21 ;  /* 0x000000ffff15a224 */ /* 0x000fe200078e0a15 */
[----:B------:R-:W-:Y:S01]  /*10210*/  IABS R18, R14 ;  /* 0x0000000e00127213 */ /* 0x000fe20000000000 */
[----:B------:R-:W-:Y:S01]  /*10220*/  IMAD.MOV R22, RZ, RZ, -R22 ;  /* 0x000000ffff167224 */ /* 0x000fe200078e0a16 */
[----:B------:R-:W-:Y:S01]  /*10230*/  STL [R1+0x4ec], R26 ;  /* 0x0004ec1a01007387 */ /* 0x000fe20000100800 */
[----:B------:R-:W-:Y:S02]  /*10240*/  VIADD R19, R5, 0xc8 ;  /* 0x000000c805137836 */ /* 0x000fe40000000000 */
[C---:B------:R-:W-:Y:S01]  /*10250*/  IMAD R22, R3.reuse, R22, R23 ;  /* 0x0000001603167224 */ /* 0x040fe200078e0217 */
[----:B------:R0:W-:Y:S01]  /*10260*/  STL [R1+0x4e8], R21 ;  /* 0x0004e81501007387 */ /* 0x0001e20000100800 */
[----:B------:R-:W-:Y:S01]  /*10270*/  @!P0 IMAD.IADD R12, R12, 0x1, -R3 ;  /* 0x000000010c0c8824 */ /* 0x000fe200078e0a03 */
[----:B------:R-:W-:Y:S01]  /*10280*/  IABS R8, R19 ;  /* 0x0000001300087213 */ /* 0x000fe20000000000 */
[----:B------:R-:W-:Y:S01]  /*10290*/  IMAD.HI.U32 R25, R2, R18, RZ ;  /* 0x0000001202197227 */ /* 0x000fe200078e00ff */
[----:B------:R-:W-:-:S03]  /*102a0*/  ISETP.GT.U32.AND P0, PT, R3, R0, PT ;  /* 0x000000000300720c */ /* 0x000fc60003f04070 */
[----:B------:R-:W-:Y:S01]  /*102b0*/  @!P5 IMAD.IADD R13, R13, 0x1, -R3 ;  /* 0x000000010d0dd824 */ /* 0x000fe200078e0a03 */
[----:B------:R-:W-:Y:S01]  /*102c0*/  ISETP.GT.U32.AND P5, PT, R3, R12, PT ;  /* 0x0000000c0300720c */ /* 0x000fe20003fa4070 */
[----:B------:R-:W-:-:S03]  /*102d0*/  IMAD.HI.U32 R24, R2, R8, RZ ;  /* 0x0000000802187227 */ /* 0x000fc600078e00ff */
[C---:B------:R-:W-:Y:S01]  /*102e0*/  ISETP.GT.U32.AND P2, PT, R3.reuse, R13, PT ;  /* 0x0000000d0300720c */ /* 0x040fe20003f44070 */
[----:B0-----:R-:W-:Y:S02]  /*102f0*/  IMAD.MOV.U32 R21, RZ, RZ, R15 ;  /* 0x000000ffff157224 */ /* 0x001fe400078e000f */
[----:B------:R-:W-:Y:S02]  /*10300*/  IMAD.MOV R25, RZ, RZ, -R25 ;  /* 0x000000ffff197224 */ /* 0x000fe400078e0a19 */
[----:B------:R-:W-:Y:S01]  /*10310*/  @!P6 IMAD.MOV R21, RZ, RZ, -R21 ;  /* 0x000000ffff15e224 */ /* 0x000fe200078e0a15 */
[----:B------:R-:W-:Y:S01]  /*10320*/  ISETP.GT.U32.AND P6, PT, R3, R22, PT ;  /* 0x000000160300720c */ /* 0x000fe20003fc4070 */
[----:B------:R-:W-:Y:S02]  /*10330*/  VIADD R17, R5, 0xc7 ;  /* 0x000000c705117836 */ /* 0x000fe40000000000 */
[----:B------:R-:W-:Y:S01]  /*10340*/  IMAD.MOV R24, RZ, RZ, -R24 ;  /* 0x000000ffff187224 */ /* 0x000fe200078e0a18 */
[----:B------:R0:W-:Y:S01]  /*10350*/  STL [R1+0x4e4], R21 ;  /* 0x0004e41501007387 */ /* 0x0001e20000100800 */
[C---:B------:R-:W-:Y:S01]  /*10360*/  IMAD R18, R3.reuse, R25, R18 ;  /* 0x0000001903127224 */ /* 0x040fe200078e0212 */
[----:B------:R-:W-:Y:S01]  /*10370*/  IABS R20, R17 ;  /* 0x0000001100147213 */ /* 0x000fe20000000000 */
[----:B------:R-:W-:-:S02]  /*10380*/  IMAD R8, R3, R24, R8 ;  /* 0x0000001803087224 */ /* 0x000fc400078e0208 */
[--C-:B------:R-:W-:Y:S01]  /*10390*/  @!P1 IMAD.IADD R7, R7, 0x1, -R3.reuse ;  /* 0x0000000107079824 */ /* 0x100fe200078e0a03 */
[----:B------:R-:W-:Y:S01]  /*103a0*/  ISETP.GT.U32.AND P1, PT, R3, R18, PT ;  /* 0x000000120300720c */ /* 0x000fe20003f24070 */
[--C-:B------:R-:W-:Y:S01]  /*103b0*/  @!P0 IMAD.IADD R0, R0, 0x1, -R3.reuse ;  /* 0x0000000100008824 */ /* 0x100fe200078e0a03 */
[----:B------:R-:W-:Y:S01]  /*103c0*/  ISETP.GE.AND P0, PT, R10, RZ, PT ;  /* 0x000000ff0a00720c */ /* 0x000fe20003f06270 */
[--C-:B------:R-:W-:Y:S01]  /*103d0*/  @!P6 IMAD.IADD R22, R22, 0x1, -R3.reuse ;  /* 0x000000011616e824 */ /* 0x100fe200078e0a03 */
[----:B------:R-:W-:Y:S01]  /*103e0*/  ISETP.GE.AND P6, PT, R9, RZ, PT ;  /* 0x000000ff0900720c */ /* 0x000fe20003fc6270 */
[----:B------:R-:W-:Y:S01]  /*103f0*/  @!P5 IMAD.IADD R12, R12, 0x1, -R3 ;  /* 0x000000010c0cd824 */ /* 0x000fe200078e0a03 */
[----:B------:R-:W-:Y:S01]  /*10400*/  ISETP.GT.U32.AND P5, PT, R3, R8, PT ;  /* 0x000000080300720c */ /* 0x000fe20003fa4070 */
[----:B------:R-:W-:-:S04]  /*10410*/  IMAD.HI.U32 R10, R2, R20, RZ ;  /* 0x00000014020a7227 */ /* 0x000fc800078e00ff */
[----:B------:R-:W-:Y:S01]  /*10420*/  @!P2 IMAD.IADD R13, R13, 0x1, -R3 ;  /* 0x000000010d0da824 */ /* 0x000fe200078e0a03 */
[----:B------:R-:W-:Y:S01]  /*10430*/  ISETP.GE.AND P2, PT, R16, RZ, PT ;  /* 0x000000ff1000720c */ /* 0x000fe20003f46270 */
[----:B------:R-:W-:Y:S02]  /*10440*/  IMAD.MOV R10, RZ, RZ, -R10 ;  /* 0x000000ffff0a7224 */ /* 0x000fe400078e0a0a */
[----:B------:R-:W-:Y:S02]  /*10450*/  VIADD R15, R5, 0xc6 ;  /* 0x000000c6050f7836 */ /* 0x000fe40000000000 */
[----:B------:R-:W-:Y:S02]  /*10460*/  IMAD.MOV.U32 R24, RZ, RZ, R7 ;  /* 0x000000ffff187224 */ /* 0x000fe400078e0007 */
[----:B------:R-:W-:Y:S01]  /*10470*/  IMAD R10, R3, R10, R20 ;  /* 0x0000000a030a7224 */ /* 0x000fe200078e0214 */
[----:B0-----:R-:W-:Y:S01]  /*10480*/  IABS R21, R15 ;  /* 0x0000000f00157213 */ /* 0x001fe20000000000 */
[----:B------:R-:W-:-:S02]  /*10490*/  IMAD.MOV.U32 R7, RZ, RZ, R13 ;  /* 0x000000ffff077224 */ /* 0x000fc400078e000d */
[----:B------:R-:W-:Y:S01]  /*104a0*/  @!P1 IMAD.IADD R18, R18, 0x1, -R3 ;  /* 0x0000000112129824 */ /* 0x000fe200078e0a03 */
[----:B------:R-:W-:Y:S01]  /*104b0*/  ISETP.GE.AND P1, PT, R11, RZ, PT ;  /* 0x000000ff0b00720c */ /* 0x000fe20003f26270 */
[----:B------:R-:W-:Y:S02]  /*104c0*/  IMAD.MOV.U32 R23, RZ, RZ, R0 ;  /* 0x000000ffff177224 */ /* 0x000fe400078e0000 */
[----:B------:R-:W-:Y:S01]  /*104d0*/  @!P4 IMAD.MOV R24, RZ, RZ, -R24 ;  /* 0x000000ffff18c224 */ /* 0x000fe200078e0a18 */
[C---:B------:R-:W-:Y:S01]  /*104e0*/  ISETP.GT.U32.AND P4, PT, R3.reuse, R22, PT ;  /* 0x000000160300720c */ /* 0x040fe20003f84070 */
[----:B------:R-:W-:Y:S02]  /*104f0*/  IMAD.MOV.U32 R0, RZ, RZ, R12 ;  /* 0x000000ffff007224 */ /* 0x000fe400078e000c */
[----:B------:R-:W-:Y:S01]  /*10500*/  @!P6 IMAD.MOV R7, RZ, RZ, -R7 ;  /* 0x000000ffff07e224 */ /* 0x000fe200078e0a07 */
[C---:B------:R-:W-:Y:S01]  /*10510*/  ISETP.GT.U32.AND P6, PT, R3.reuse, R10, PT ;  /* 0x0000000a0300720c */ /* 0x040fe20003fc4070 */
[----:B------:R-:W-:Y:S01]  /*10520*/  @!P5 IMAD.IADD R8, R8, 0x1, -R3 ;  /* 0x000000010808d824 */ /* 0x000fe200078e0a03 */
[C---:B------:R-:W-:Y:S01]  /*10530*/  ISETP.GT.U32.AND P5, PT, R3.reuse, R18, PT ;  /* 0x000000120300720c */ /* 0x040fe20003fa4070 */
[----:B------:R-:W-:Y:S01]  /*10540*/  IMAD.HI.U32 R9, R2, R21, RZ ;  /* 0x0000001502097227 */ /* 0x000fe200078e00ff */
[----:B------:R-:W-:Y:S03]  /*10550*/  STL [R1+0x4e0], R24 ;  /* 0x0004e01801007387 */ /* 0x000fe60000100800 */
[----:B------:R-:W-:Y:S01]  /*10560*/  @!P0 IMAD.MOV R23, RZ, RZ, -R23 ;  /* 0x000000ffff178224 */ /* 0x000fe200078e0a17 */
[----:B------:R-:W-:Y:S01]  /*10570*/  ISETP.GT.U32.AND P0, PT, R3, R8, PT ;  /* 0x000000080300720c */ /* 0x000fe20003f04070 */
[----:B------:R-:W-:Y:S01]  /*10580*/  @!P2 IMAD.MOV R0, RZ, RZ, -R0 ;  /* 0x000000ffff00a224 */ /* 0x000fe200078e0a00 */
[----:B------:R-:W-:Y:S01]  /*10590*/  ISETP.GE.AND P2, PT, R14, RZ, PT ;  /* 0x000000ff0e00720c */ /* 0x000fe20003f46270 */
[----:B------:R-:W-:Y:S01]  /*105a0*/  IMAD.MOV R9, RZ, RZ, -R9 ;  /* 0x000000ffff097224 */ /* 0x000fe200078e0a09 */
[----:B------:R-:W-:Y:S01]  /*105b0*/  STL [R1+0x4dc], R23 ;  /* 0x0004dc1701007387 */ /* 0x000fe20000100800 */
[----:B------:R-:W-:Y:S01]  /*105c0*/  @!P4 IMAD.IADD R22, R22, 0x1, -R3 ;  /* 0x000000011616c824 */ /* 0x000fe200078e0a03 */
[----:B------:R-:W-:Y:S01]  /*105d0*/  ISETP.GE.AND P4, PT, R19, RZ, PT ;  /* 0x000000ff1300720c */ /* 0x000fe20003f86270 */
[----:B------:R-:W-:Y:S01]  /*105e0*/  IMAD R21, R3, R9, R21 ;  /* 0x0000000903157224 */ /* 0x000fe200078e0215 */
[----:B------:R0:W-:Y:S01]  /*105f0*/  STL [R1+0x4d8], R0 ;  /* 0x0004d80001007387 */ /* 0x0001e20000100800 */
[----:B------:R-:W-:-:S02]  /*10600*/  @!P6 IMAD.IADD R10, R10, 0x1, -R3 ;  /* 0x000000010a0ae824 */ /* 0x000fc400078e0a03 */
[--C-:B------:R-:W-:Y:S01]  /*10610*/  @!P5 IMAD.IADD R18, R18, 0x1, -R3.reuse ;  /* 0x000000011212d824 */ /* 0x100fe200078e0a03 */
[C---:B------:R-:W-:Y:S01]  /*10620*/  ISETP.GT.U32.AND P5, PT, R3.reuse, R21, PT ;  /* 0x000000150300720c */ /* 0x040fe20003fa4070 */
[----:B------:R-:W-:Y:S01]  /*10630*/  IMAD.MOV.U32 R13, RZ, RZ, R22 ;  /* 0x000000ffff0d7224 */ /* 0x000fe200078e0016 */
[----:B------:R-:W-:Y:S01]  /*10640*/  ISETP.GT.U32.AND P6, PT, R3, R10, PT ;  /* 0x0000000a0300720c */ /* 0x000fe20003fc4070 */
[----:B------:R1:W-:Y:S01]  /*10650*/  STL [R1+0x4d4], R7 ;  /* 0x0004d40701007387 */ /* 0x0003e20000100800 */
[----:B------:R-:W-:Y:S01]  /*10660*/  @!P0 IMAD.IADD R8, R8, 0x1, -R3 ;  /* 0x0000000108088824 */ /* 0x000fe200078e0a03 */
[----:B------:R-:W-:Y:S01]  /*10670*/  ISETP.GE.AND P0, PT, R17, RZ, PT ;  /* 0x000000ff1100720c */ /* 0x000fe20003f06270 */
[----:B0-----:R-:W-:Y:S02]  /*10680*/  VIADD R0, R5, 0xc5 ;  /* 0x000000c505007836 */ /* 0x001fe40000000000 */
[----:B------:R-:W-:Y:S01]  /*10690*/  @!P1 IMAD.MOV R13, RZ, RZ, -R13 ;  /* 0x000000ffff0d9224 */ /* 0x000fe200078e0a0d */
[----:B------:R-:W-:Y:S01]  /*106a0*/  ISETP.GE.AND P1, PT, R15, RZ, PT ;  /* 0x000000ff0f00720c */ /* 0x000fe20003f26270 */
[----:B------:R-:W-:Y:S01]  /*106b0*/  @!P4 IMAD.MOV R8, RZ, RZ, -R8 ;  /* 0x000000ffff08c224 */ /* 0x000fe200078e0a08 */
[----:B------:R-:W-:Y:S01]  /*106c0*/  IABS R9, R0 ;  /* 0x0000000000097213 */ /* 0x000fe20000000000 */
[----:B-1----:R-:W-:Y:S01]  /*106d0*/  VIADD R7, R5, 0xc4 ;  /* 0x000000c405077836 */ /* 0x002fe20000000000 */
[----:B------:R0:W-:Y:S01]  /*106e0*/  STL [R1+0x4d0], R13 ;  /* 0x0004d00d01007387 */ /* 0x0001e20000100800 */
[----:B------:R-:W-:Y:S01]  /*106f0*/  @!P5 IMAD.IADD R21, R21, 0x1, -R3 ;  /* 0x000000011515d824 */ /* 0x000fe200078e0a03 */
[----:B------:R-:W-:Y:S01]  /*10700*/  ISETP.GE.AND P5, PT, R0, RZ, PT ;  /* 0x000000ff0000720c */ /* 0x000fe20003fa6270 */
[----:B------:R-:W-:Y:S01]  /*10710*/  IMAD.HI.U32 R11, R2, R9, RZ ;  /* 0x00000009020b7227 */ /* 0x000fe200078e00ff */
[----:B------:R-:W-:-:S02]  /*10720*/  IABS R12, R7 ;  /* 0x00000007000c7213 */ /* 0x000fc40000000000 */
[----:B------:R-:W-:Y:S01]  /*10730*/  ISETP.GE.AND P4, PT, R7, RZ, PT ;  /* 0x000000ff0700720c */ /* 0x000fe20003f86270 */
[----:B------:R-:W-:Y:S02]  /*10740*/  IMAD.MOV R11, RZ, RZ, -R11 ;  /* 0x000000ffff0b7224 */ /* 0x000fe400078e0a0b */
[----:B------:R-:W-:Y:S02]  /*10750*/  IMAD.MOV.U32 R15, RZ, RZ, R12 ;  /* 0x000000ffff0f7224 */ /* 0x000fe400078e000c */
[----:B0-----:R-:W-:Y:S02]  /*10760*/  IMAD.MOV.U32 R13, RZ, RZ, R18 ;  /* 0x000000ffff0d7224 */ /* 0x001fe400078e0012 */
[C---:B------:R-:W-:Y:S02]  /*10770*/  IMAD R18, R3.reuse, R11, R9 ;  /* 0x0000000b03127224 */ /* 0x040fe400078e0209 */
[----:B------:R-:W-:Y:S02]  /*10780*/  @!P6 IMAD.IADD R10, R10, 0x1, -R3 ;  /* 0x000000010a0ae824 */ /* 0x000fe400078e0a03 */
[----:B------:R-:W-:Y:S01]  /*10790*/  @!P2 IMAD.MOV R13, RZ, RZ, -R13 ;  /* 0x000000ffff0da224 */ /* 0x000fe200078e0a0d */
[C---:B------:R-:W-:Y:S01]  /*107a0*/  ISETP.GT.U32.AND P6, PT, R3.reuse, R18, PT ;  /* 0x000000120300720c */ /* 0x040fe20003fc4070 */
[----:B------:R-:W-:Y:S01]  /*107b0*/  IMAD.HI.U32 R0, R2, R15, RZ ;  /* 0x0000000f02007227 */ /* 0x000fe200078e00ff */
[----:B------:R-:W-:-:S02]  /*107c0*/  ISETP.GT.U32.AND P2, PT, R3, R21, PT ;  /* 0x000000150300720c */ /* 0x000fc40003f44070 */
[----:B------:R-:W-:Y:S01]  /*107d0*/  STL [R1+0x4c4], R13 ;  /* 0x0004c40d01007387 */ /* 0x000fe20000100800 */
[----:B------:R-:W-:Y:S02]  /*107e0*/  IMAD.MOV R0, RZ, RZ, -R0 ;  /* 0x000000ffff007224 */ /* 0x000fe400078e0a00 */
[----:B------:R-:W-:Y:S01]  /*107f0*/  IMAD.MOV.U32 R9, RZ, RZ, R10 ;  /* 0x000000ffff097224 */ /* 0x000fe200078e000a */
[----:B------:R0:W-:Y:S01]  /*10800*/  STL [R1+0x358], R8 ;  /* 0x0003580801007387 */ /* 0x0001e20000100800 */
[----:B------:R-:W-:Y:S02]  /*10810*/  IMAD R15, R3, R0, R15 ;  /* 0x00000000030f7224 */ /* 0x000fe400078e020f */
[----:B------:R-:W-:Y:S02]  /*10820*/  @!P0 IMAD.MOV R9, RZ, RZ, -R9 ;  /* 0x000000ffff098224 */ /* 0x000fe400078e0a09 */
[--C-:B------:R-:W-:Y:S02]  /*10830*/  @!P6 IMAD.IADD R18, R18, 0x1, -R3.reuse ;  /* 0x000000011212e824 */ /* 0x100fe400078e0a03 */
[----:B------:R-:W-:Y:S01]  /*10840*/  @!P2 IMAD.IADD R21, R21, 0x1, -R3 ;  /* 0x000000011515a824 */ /* 0x000fe200078e0a03 */
[----:B------:R-:W-:Y:S01]  /*10850*/  ISETP.GT.U32.AND P2, PT, R3, R15, PT ;  /* 0x0000000f0300720c */ /* 0x000fe20003f44070 */
[----:B------:R-:W-:Y:S01]  /*10860*/  VIADD R7, R5, 0xc2 ;  /* 0x000000c205077836 */ /* 0x000fe20000000000 */
[----:B------:R-:W-:Y:S01]  /*10870*/  ISETP.GT.U32.AND P0, PT, R3, R18, PT ;  /* 0x000000120300720c */ /* 0x000fe20003f04070 */
[C---:B0-----:R-:W-:Y:S01]  /*10880*/  VIADD R8, R5.reuse, 0xc3 ;  /* 0x000000c305087836 */ /* 0x041fe20000000000 */
[----:B------:R0:W-:Y:S01]  /*10890*/  STL [R1+0x42c], R9 ;  /* 0x00042c0901007387 */ /* 0x0001e20000100800 */
[C---:B------:R-:W-:Y:S01]  /*108a0*/  VIADD R0, R5.reuse, 0xc1 ;  /* 0x000000c105007836 */ /* 0x040fe20000000000 */
[----:B------:R-:W-:Y:S01]  /*108b0*/  IABS R14, R7 ;  /* 0x00000007000e7213 */ /* 0x000fe20000000000 */
[----:B------:R-:W-:Y:S01]  /*108c0*/  IMAD.MOV.U32 R12, RZ, RZ, R21 ;  /* 0x000000ffff0c7224 */ /* 0x000fe200078e0015 */
[----:B------:R-:W-:Y:S01]  /*108d0*/  IABS R17, R8 ;  /* 0x0000000800117213 */ /* 0x000fe20000000000 */
[----:B------:R-:W-:Y:S01]  /*108e0*/  VIADD R13, R5, 0xc0 ;  /* 0x000000c0050d7836 */ /* 0x000fe20000000000 */
[----:B------:R-:W-:Y:S01]  /*108f0*/  IABS R11, R0 ;  /* 0x00000000000b7213 */ /* 0x000fe20000000000 */
[----:B------:R-:W-:Y:S01]  /*10900*/  @!P1 IMAD.MOV R12, RZ, RZ, -R12 ;  /* 0x000000ffff0c9224 */ /* 0x000fe200078e0a0c */
[----:B------:R-:W-:Y:S01]  /*10910*/  ISETP.GE.AND P6, PT, R8, RZ, PT ;  /* 0x000000ff0800720c */ /* 0x000fe20003fc6270 */
[----:B------:R-:W-:Y:S01]  /*10920*/  IMAD.HI.U32 R10, R2, R17, RZ ;  /* 0x00000011020a7227 */ /* 0x000fe200078e00ff */
[----:B------:R-:W-:-:S02]  /*10930*/  ISETP.GE.AND P1, PT, R7, RZ, PT ;  /* 0x000000ff0700720c */ /* 0x000fc40003f26270 */
[----:B------:R-:W-:Y:S01]  /*10940*/  STL [R1+0x4cc], R12 ;  /* 0x0004cc0c01007387 */ /* 0x000fe20000100800 */
[----:B------:R-:W-:Y:S02]  /*10950*/  IMAD.MOV R10, RZ, RZ, -R10 ;  /* 0x000000ffff0a7224 */ /* 0x000fe400078e0a0a */
[----:B------:R-:W-:Y:S02]  /*10960*/  @!P2 IMAD.IADD R15, R15, 0x1, -R3 ;  /* 0x000000010f0fa824 */ /* 0x000fe400078e0a03 */
[C---:B------:R-:W-:Y:S02]  /*10970*/  IMAD R17, R3.reuse, R10, R17 ;  /* 0x0000000a03117224 */ /* 0x040fe400078e0211 */
[----:B------:R-:W-:Y:S01]  /*10980*/  @!P0 IMAD.IADD R18, R18, 0x1, -R3 ;  /* 0x0000000112128824 */ /* 0x000fe200078e0a03 */
[C---:B------:R-:W-:Y:S01]  /*10990*/  ISETP.GT.U32.AND P2, PT, R3.reuse, R15, PT ;  /* 0x0000000f0300720c */ /* 0x040fe20003f44070 */
[----:B0-----:R-:W-:Y:S01]  /*109a0*/  IMAD.HI.U32 R9, R2, R14, RZ ;  /* 0x0000000e02097227 */ /* 0x001fe200078e00ff */
[----:B------:R-:W-:-:S03]  /*109b0*/  ISETP.GT.U32.AND P0, PT, R3, R17, PT ;  /* 0x000000110300720c */ /* 0x000fc60003f04070 */
[----:B------:R-:W-:-:S04]  /*109c0*/  IMAD.HI.U32 R8, R2, R11, RZ ;  /* 0x0000000b02087227 */ /* 0x000fc800078e00ff */
[----:B------:R-:W-:Y:S02]  /*109d0*/  IMAD.MOV R9, RZ, RZ, -R9 ;  /* 0x000000ffff097224 */ /* 0x000fe400078e0a09 */
[----:B------:R-:W-:Y:S02]  /*109e0*/  VIADD R7, R5, 0xbf ;  /* 0x000000bf05077836 */ /* 0x000fe40000000000 */
[----:B------:R-:W-:Y:S02]  /*109f0*/  IMAD.MOV R8, RZ, RZ, -R8 ;  /* 0x000000ffff087224 */ /* 0x000fe400078e0a08 */
[C---:B------:R-:W-:Y:S01]  /*10a00*/  IMAD R14, R3.reuse, R9, R14 ;  /* 0x00000009030e7224 */ /* 0x040fe200078e020e */
[----:B------:R-:W-:Y:S01]  /*10a10*/  IABS R19, R7 ;  /* 0x0000000700137213 */ /* 0x000fe20000000000 */
[----:B------:R-:W-:Y:S02]  /*10a20*/  IMAD.MOV.U32 R20, RZ, RZ, R18 ;  /* 0x000000ffff147224 */ /* 0x000fe400078e0012 */
[----:B------:R-:W-:Y:S01]  /*10a30*/  IMAD R11, R3, R8, R11 ;  /* 0x00000008030b7224 */ /* 0x000fe200078e020b */
[----:B------:R-:W-:Y:S01]  /*10a40*/  IABS R8, R13 ;  /* 0x0000000d00087213 */ /* 0x000fe20000000000 */
[----:B------:R-:W-:-:S02]  /*10a50*/  @!P0 IMAD.IADD R17, R17, 0x1, -R3 ;  /* 0x0000000111118824 */ /* 0x000fc400078e0a03 */
[----:B------:R-:W-:Y:S01]  /*10a60*/  @!P2 IMAD.IADD R15, R15, 0x1, -R3 ;  /* 0x000000010f0fa824 */ /* 0x000fe200078e0a03 */
[C---:B------:R-:W-:Y:S01]  /*10a70*/  ISETP.GT.U32.AND P2, PT, R3.reuse, R14, PT ;  /* 0x0000000e0300720c */ /* 0x040fe20003f44070 */
[----:B------:R-:W-:Y:S01]  /*10a80*/  @!P5 IMAD.MOV R20, RZ, RZ, -R20 ;  /* 0x000000ffff14d224 */ /* 0x000fe200078e0a14 */
[C---:B------:R-:W-:Y:S01]  /*10a90*/  ISETP.GT.U32.AND P5, PT, R3.reuse, R17, PT ;  /* 0x000000110300720c */ /* 0x040fe20003fa4070 */
[----:B------:R-:W-:Y:S01]  /*10aa0*/  IMAD.MOV.U32 R18, RZ, RZ, R19 ;  /* 0x000000ffff127224 */ /* 0x000fe200078e0013 */
[----:B------:R-:W-:Y:S01]  /*10ab0*/  ISETP.GT.U32.AND P0, PT, R3, R11, PT ;  /* 0x0000000b0300720c */ /* 0x000fe20003f04070 */
[----:B------:R-:W-:Y:S01]  /*10ac0*/  IMAD.HI.U32 R19, R2, R8, RZ ;  /* 0x0000000802137227 */ /* 0x000fe200078e00ff */
[----:B------:R0:W-:Y:S03]  /*10ad0*/  STL [R1+0x4c8], R20 ;  /* 0x0004c81401007387 */ /* 0x0001e60000100800 */
[----:B------:R-:W-:-:S02]  /*10ae0*/  IMAD.MOV R19, RZ, RZ, -R19 ;  /* 0x000000ffff137224 */ /* 0x000fc400078e0a13 */
[----:B------:R-:W-:Y:S02]  /*10af0*/  VIADD R9, R5, 0xbe ;  /* 0x000000be05097836 */ /* 0x000fe40000000000 */
[--C-:B------:R-:W-:Y:S02]  /*10b00*/  @!P2 IMAD.IADD R14, R14, 0x1, -R3.reuse ;  /* 0x000000010e0ea824 */ /* 0x100fe400078e0a03 */
[----:B------:R-:W-:Y:S01]  /*10b10*/  @!P5 IMAD.IADD R17, R17, 0x1, -R3 ;  /* 0x000000011111d824 */ /* 0x000fe200078e0a03 */
[----:B------:R-:W-:Y:S01]  /*10b20*/  IABS R16, R9 ;  /* 0x0000000900107213 */ /* 0x000fe20000000000 */
[----:B0-----:R-:W-:Y:S01]  /*10b30*/  IMAD.MOV.U32 R20, RZ, RZ, R15 ;  /* 0x000000ffff147224 */ /* 0x001fe200078e000f */
[----:B------:R-:W-:Y:S01]  /*10b40*/  ISETP.GT.U32.AND P2, PT, R3, R14, PT ;  /* 0x0000000e0300720c */ /* 0x000fe20003f44070 */
[----:B------:R-:W-:Y:S02]  /*10b50*/  @!P0 IMAD.IADD R11, R11, 0x1, -R3 ;  /* 0x000000010b0b8824 */ /* 0x000fe400078e0a03 */
[----:B------:R-:W-:Y:S01]  /*10b60*/  @!P4 IMAD.MOV R20, RZ, RZ, -R20 ;  /* 0x000000ffff14c224 */ /* 0x000fe200078e0a14 */
[----:B------:R-:W-:Y:S01]  /*10b70*/  ISETP.GE.AND P4, PT, R0, RZ, PT ;  /* 0x000000ff0000720c */ /* 0x000fe20003f86270 */
[C---:B------:R-:W-:Y:S01]  /*10b80*/  IMAD R0, R3.reuse, R19, R8 ;  /* 0x0000001303007224 */ /* 0x040fe200078e0208 */
[----:B------:R-:W-:Y:S01]  /*10b90*/  ISETP.GT.U32.AND P0, PT, R3, R11, PT ;  /* 0x0000000b0300720c */ /* 0x000fe20003f04070 */
        /* <DEDUP_REMOVED lines=8> */
[----:B------:R-:W-:-:S04]  /*10c20*/  IMAD.HI.U32 R16, R2, R12, RZ ;  /* 0x0000000c02107227 */ /* 0x000fc800078e00ff */
[--C-:B------:R-:W-:Y:S02]  /*10c30*/  @!P5 IMAD.IADD R0, R0, 0x1, -R3.reuse ;  /* 0x000000010000d824 */ /* 0x100fe400078e0a03 */
[----:B------:R-:W-:Y:S02]  /*10c40*/  IMAD.MOV R8, RZ, RZ, -R8 ;  /* 0x000000ffff087224 */ /* 0x000fe400078e0a08 */
[----:B------:R-:W-:Y:S01]  /*10c50*/  @!P2 IMAD.IADD R14, R14, 0x1, -R3 ;  /* 0x000000010e0ea824 */ /* 0x000fe200078e0a03 */
[----:B------:R-:W-:Y:S01]  /*10c60*/  ISETP.GE.AND P2, PT, R13, RZ, PT ;  /* 0x000000ff0d00720c */ /* 0x000fe20003f46270 */
[C---:B------:R-:W-:Y:S01]  /*10c70*/  IMAD R13, R3.reuse, R19, R18 ;  /* 0x00000013030d7224 */ /* 0x040fe200078e0212 */
[----:B------:R-:W-:Y:S01]  /*10c80*/  ISETP.GT.U32.AND P5, PT, R3, R0, PT ;  /* 0x000000000300720c */ /* 0x000fe20003fa4070 */
[----:B0-----:R-:W-:Y:S02]  /*10c90*/  IMAD.MOV.U32 R20, RZ, RZ, R17 ;  /* 0x000000ffff147224 */ /* 0x001fe400078e0011 */
[----:B------:R-:W-:-:S02]  /*10ca0*/  IMAD.MOV R16, RZ, RZ, -R16 ;  /* 0x000000ffff107224 */ /* 0x000fc400078e0a10 */
[----:B------:R-:W-:Y:S02]  /*10cb0*/  IMAD R15, R3, R8, R15 ;  /* 0x00000008030f7224 */ /* 0x000fe400078e020f */
[----:B------:R-:W-:Y:S02]  /*10cc0*/  @!P0 IMAD.IADD R11, R11, 0x1, -R3 ;  /* 0x000000010b0b8824 */ /* 0x000fe400078e0a03 */
[----:B------:R-:W-:Y:S01]  /*10cd0*/  @!P6 IMAD.MOV R20, RZ, RZ, -R20 ;  /* 0x000000ffff14e224 */ /* 0x000fe200078e0a14 */
[C---:B------:R-:W-:Y:S01]  /*10ce0*/  ISETP.GT.U32.AND P6, PT, R3.reuse, R13, PT ;  /* 0x0000000d0300720c */ /* 0x040fe20003fc4070 */
[C---:B------:R-:W-:Y:S01]  /*10cf0*/  IMAD R12, R3.reuse, R16, R12 ;  /* 0x00000010030c7224 */ /* 0x040fe200078e020c */
[----:B------:R-:W-:Y:S01]  /*10d00*/  ISETP.GT.U32.AND P0, PT, R3, R15, PT ;  /* 0x0000000f0300720c */ /* 0x000fe20003f04070 */
[----:B------:R-:W-:Y:S01]  /*10d10*/  IMAD.MOV.U32 R17, RZ, RZ, R11 ;  /* 0x000000ffff117224 */ /* 0x000fe200078e000b */
[----:B------:R-:W-:Y:S01]  /*10d20*/  STL [R1+0x48c], R20 ;  /* 0x00048c1401007387 */ /* 0x000fe20000100800 */
[----:B------:R-:W-:-:S02]  /*10d30*/  VIADD R8, R5, 0xbc ;  /* 0x000000bc05087836 */ /* 0x000fc40000000000 */
[----:B------:R-:W-:Y:S01]  /*10d40*/  @!P1 IMAD.MOV R14, RZ, RZ, -R14 ;  /* 0x000000ffff0e9224 */ /* 0x000fe200078e0a0e */
[----:B------:R-:W-:Y:S01]  /*10d50*/  ISETP.GE.AND P1, PT, R7, RZ, PT ;  /* 0x000000ff0700720c */ /* 0x000fe20003f26270 */
[----:B------:R-:W-:Y:S01]  /*10d60*/  @!P4 IMAD.MOV R17, RZ, RZ, -R17 ;  /* 0x000000ffff11c224 */ /* 0x000fe200078e0a11 */
[----:B------:R-:W-:Y:S01]  /*10d70*/  ISETP.GT.U32.AND P4, PT, R3, R12, PT ;  /* 0x0000000c0300720c */ /* 0x000fe20003f84070 */
[----:B------:R-:W-:Y:S01]  /*10d80*/  VIADD R7, R5, 0xbb ;  /* 0x000000bb05077836 */ /* 0x000fe20000000000 */
[----:B------:R-:W-:Y:S01]  /*10d90*/  IABS R16, R8 ;  /* 0x0000000800107213 */ /* 0x000fe20000000000 */
[--C-:B------:R-:W-:Y:S01]  /*10da0*/  @!P5 IMAD.IADD R0, R0, 0x1, -R3.reuse ;  /* 0x000000010000d824 */ /* 0x100fe200078e0a03 */
[----:B------:R-:W-:Y:S01]  /*10db0*/  ISETP.GE.AND P5, PT, R9, RZ, PT ;  /* 0x000000ff0900720c */ /* 0x000fe20003fa6270 */
[--C-:B------:R-:W-:Y:S01]  /*10dc0*/  @!P6 IMAD.IADD R13, R13, 0x1, -R3.reuse ;  /* 0x000000010d0de824 */ /* 0x100fe200078e0a03 */
[----:B------:R-:W-:Y:S01]  /*10dd0*/  IABS R9, R7 ;  /* 0x0000000700097213 */ /* 0x000fe20000000000 */
[----:B------:R-:W-:Y:S01]  /*10de0*/  IMAD.HI.U32 R11, R2, R16, RZ ;  /* 0x00000010020b7227 */ /* 0x000fe200078e00ff */
[----:B------:R-:W-:Y:S01]  /*10df0*/  ISETP.GE.AND P6, PT, R10, RZ, PT ;  /* 0x000000ff0a00720c */ /* 0x000fe20003fc6270 */
[----:B------:R0:W-:Y:S02]  /*10e00*/  STL [R1+0x494], R14 ;  /* 0x0004940e01007387 */ /* 0x0001e40000100800 */
[----:B------:R-:W-:Y:S01]  /*10e10*/  @!P0 IMAD.IADD R15, R15, 0x1, -R3 ;  /* 0x000000010f0f8824 */ /* 0x000fe200078e0a03 */
[----:B------:R-:W-:Y:S01]  /*10e20*/  ISETP.GT.U32.AND P0, PT, R3, R13, PT ;  /* 0x0000000d0300720c */ /* 0x000fe20003f04070 */
[----:B------:R-:W-:Y:S01]  /*10e30*/  IMAD.MOV R10, RZ, RZ, -R11 ;  /* 0x000000ffff0a7224 */ /* 0x000fe200078e0a0b */
[----:B------:R-:W-:Y:S01]  /*10e40*/  STL [R1+0x4b8], R17 ;  /* 0x0004b81101007387 */ /* 0x000fe20000100800 */
[----:B------:R-:W-:-:S02]  /*10e50*/  IMAD.MOV.U32 R11, RZ, RZ, R9 ;  /* 0x000000ffff0b7224 */ /* 0x000fc400078e0009 */
[----:B------:R-:W-:Y:S01]  /*10e60*/  @!P4 IMAD.IADD R12, R12, 0x1, -R3 ;  /* 0x000000010c0cc824 */ /* 0x000fe200078e0a03 */
[----:B------:R-:W-:Y:S01]  /*10e70*/  ISETP.GT.U32.AND P4, PT, R3, R15, PT ;  /* 0x0000000f0300720c */ /* 0x000fe20003f84070 */
[----:B0-----:R-:W-:Y:S02]  /*10e80*/  IMAD.MOV.U32 R14, RZ, RZ, R0 ;  /* 0x000000ffff0e7224 */ /* 0x001fe400078e0000 */
[----:B------:R-:W-:-:S04]  /*10e90*/  IMAD.HI.U32 R9, R2, R11, RZ ;  /* 0x0000000b02097227 */ /* 0x000fc800078e00ff */
[----:B------:R-:W-:Y:S01]  /*10ea0*/  @!P2 IMAD.MOV R14, RZ, RZ, -R14 ;  /* 0x000000ffff0ea224 */ /* 0x000fe200078e0a0e */
[C---:B------:R-:W-:Y:S01]  /*10eb0*/  ISETP.GT.U32.AND P2, PT, R3.reuse, R12, PT ;  /* 0x0000000c0300720c */ /* 0x040fe20003f44070 */
[----:B------:R-:W-:Y:S02]  /*10ec0*/  IMAD.MOV R9, RZ, RZ, -R9 ;  /* 0x000000ffff097224 */ /* 0x000fe400078e0a09 */
[C---:B------:R-:W-:Y:S01]  /*10ed0*/  IMAD R16, R3.reuse, R10, R16 ;  /* 0x0000000a03107224 */ /* 0x040fe200078e0210 */
[----:B------:R0:W-:Y:S01]  /*10ee0*/  STL [R1+0x4bc], R14 ;  /* 0x0004bc0e01007387 */ /* 0x0001e20000100800 */
[----:B------:R-:W-:Y:S02]  /*10ef0*/  IMAD R11, R3, R9, R11 ;  /* 0x00000009030b7224 */ /* 0x000fe400078e020b */
[--C-:B------:R-:W-:Y:S01]  /*10f00*/  @!P0 IMAD.IADD R13, R13, 0x1, -R3.reuse ;  /* 0x000000010d0d8824 */ /* 0x100fe200078e0a03 */
[----:B------:R-:W-:Y:S01]  /*10f10*/  ISETP.GT.U32.AND P0, PT, R3, R16, PT ;  /* 0x000000100300720c */ /* 0x000fe20003f04070 */
[----:B------:R-:W-:Y:S01]  /*10f20*/  @!P4 IMAD.IADD R15, R15, 0x1, -R3 ;  /* 0x000000010f0fc824 */ /* 0x000fe200078e0a03 */
[----:B------:R-:W-:Y:S01]  /*10f30*/  ISETP.GT.U32.AND P4, PT, R3, R11, PT ;  /* 0x0000000b0300720c */ /* 0x000fe20003f84070 */
[----:B------:R-:W-:-:S02]  /*10f40*/  VIADD R19, R5, 0xb8 ;  /* 0x000000b805137836 */ /* 0x000fc40000000000 */
[C---:B------:R-:W-:Y:S02]  /*10f50*/  VIADD R0, R5.reuse, 0xba ;  /* 0x000000ba05007836 */ /* 0x040fe40000000000 */
[----:B0-----:R-:W-:Y:S01]  /*10f60*/  VIADD R14, R5, 0xb9 ;  /* 0x000000b9050e7836 */ /* 0x001fe20000000000 */
[----:B------:R-:W-:Y:S01]  /*10f70*/  IABS R17, R19 ;  /* 0x0000001300117213 */ /* 0x000fe20000000000 */
[----:B------:R-:W-:Y:S01]  /*10f80*/  IMAD.MOV.U32 R20, RZ, RZ, R13 ;  /* 0x000000ffff147224 */ /* 0x000fe200078e000d */
[----:B------:R-:W-:Y:S01]  /*10f90*/  IABS R10, R0 ;  /* 0x00000000000a7213 */ /* 0x000fe20000000000 */
[--C-:B------:R-:W-:Y:S01]  /*10fa0*/  @!P2 IMAD.IADD R12, R12, 0x1, -R3.reuse ;  /* 0x000000010c0ca824 */ /* 0x100fe200078e0a03 */
[----:B------:R-:W-:Y:S01]  /*10fb0*/  IABS R9, R14 ;  /* 0x0000000e00097213 */ /* 0x000fe20000000000 */
[--C-:B------:R-:W-:Y:S01]  /*10fc0*/  @!P0 IMAD.IADD R16, R16, 0x1, -R3.reuse ;  /* 0x0000000110108824 */ /* 0x100fe200078e0a03 */
[----:B------:R-:W-:Y:S01]  /*10fd0*/  ISETP.GE.AND P2, PT, R8, RZ, PT ;  /* 0x000000ff0800720c */ /* 0x000fe20003f46270 */
[----:B------:R-:W-:Y:S01]  /*10fe0*/  @!P4 IMAD.IADD R11, R11, 0x1, -R3 ;  /* 0x000000010b0bc824 */ /* 0x000fe200078e0a03 */
[----:B------:R-:W-:Y:S01]  /*10ff0*/  ISETP.GE.AND P0, PT, R7, RZ, PT ;  /* 0x000000ff0700720c */ /* 0x000fe20003f06270 */
[----:B------:R-:W-:Y:S01]  /*11000*/  IMAD.HI.U32 R18, R2, R9, RZ ;  /* 0x0000000902127227 */ /* 0x000fe200078e00ff */
[----:B------:R-:W-:-:S03]  /*11010*/  ISETP.GT.U32.AND P4, PT, R3, R16, PT ;  /* 0x000000100300720c */ /* 0x000fc60003f84070 */
[----:B------:R-:W-:Y:S02]  /*11020*/  IMAD.MOV R13, RZ, RZ, -R18 ;  /* 0x000000ffff0d7224 */ /* 0x000fe400078e0a12 */
[----:B------:R-:W-:Y:S02]  /*11030*/  IMAD.MOV.U32 R8, RZ, RZ, R17 ;  /* 0x000000ffff087224 */ /* 0x000fe400078e0011 */
[----:B------:R-:W-:-:S04]  /*11040*/  IMAD.HI.U32 R17, R2, R10, RZ ;  /* 0x0000000a02117227 */ /* 0x000fc800078e00ff */
[C---:B------:R-:W-:Y:S02]  /*11050*/  IMAD R9, R3.reuse, R13, R9 ;  /* 0x0000000d03097224 */ /* 0x040fe400078e0209 */
[----:B------:R-:W-:Y:S02]  /*11060*/  IMAD.MOV.U32 R18, RZ, RZ, R12 ;  /* 0x000000ffff127224 */ /* 0x000fe400078e000c */
[----:B------:R-:W-:Y:S01]  /*11070*/  @!P1 IMAD.MOV R20, RZ, RZ, -R20 ;  /* 0x000000ffff149224 */ /* 0x000fe200078e0a14 */
[----:B------:R-:W-:Y:S01]  /*11080*/  ISETP.GT.U32.AND P1, PT, R3, R11, PT ;  /* 0x0000000b0300720c */ /* 0x000fe20003f24070 */
[----:B------:R-:W-:-:S03]  /*11090*/  IMAD.HI.U32 R7, R2, R8, RZ ;  /* 0x0000000802077227 */ /* 0x000fc600078e00ff */
[----:B------:R-:W-:Y:S01]  /*110a0*/  STL [R1+0x490], R20 ;  /* 0x0004901401007387 */ /* 0x000fe20000100800 */
[----:B------:R-:W-:Y:S02]  /*110b0*/  IMAD.MOV R17, RZ, RZ, -R17 ;  /* 0x000000ffff117224 */ /* 0x000fe400078e0a11 */
[----:B------:R-:W-:Y:S01]  /*110c0*/  @!P6 IMAD.MOV R18, RZ, RZ, -R18 ;  /* 0x000000ffff12e224 */ /* 0x000fe200078e0a12 */
[C---:B------:R-:W-:Y:S01]  /*110d0*/  ISETP.GT.U32.AND P6, PT, R3.reuse, R9, PT ;  /* 0x000000090300720c */ /* 0x040fe20003fc4070 */
[C---:B------:R-:W-:Y:S02]  /*110e0*/  IMAD R10, R3.reuse, R17, R10 ;  /* 0x00000011030a7224 */ /* 0x040fe400078e020a */
[----:B------:R-:W-:Y:S02]  /*110f0*/  IMAD.MOV R7, RZ, RZ, -R7 ;  /* 0x000000ffff077224 */ /* 0x000fe400078e0a07 */
[----:B------:R-:W-:Y:S01]  /*11100*/  @!P5 IMAD.MOV R15, RZ, RZ, -R15 ;  /* 0x000000ffff0fd224 */ /* 0x000fe200078e0a0f */
[C---:B------:R-:W-:Y:S01]  /*11110*/  ISETP.GT.U32.AND P5, PT, R3.reuse, R10, PT ;  /* 0x0000000a0300720c */ /* 0x040fe20003fa4070 */
[----:B------:R-:W-:-:S02]  /*11120*/  IMAD R8, R3, R7, R8 ;  /* 0x0000000703087224 */ /* 0x000fc400078e0208 */
[--C-:B------:R-:W-:Y:S01]  /*11130*/  @!P4 IMAD.IADD R16, R16, 0x1, -R3.reuse ;  /* 0x000000011010c824 */ /* 0x100fe200078e0a03 */
[----:B------:R-:W-:Y:S01]  /*11140*/  STL [R1+0x478], R15 ;  /* 0x0004780f01007387 */ /* 0x000fe20000100800 */
[----:B------:R-:W-:Y:S01]  /*11150*/  VIADD R13, R5, 0xb6 ;  /* 0x000000b6050d7836 */ /* 0x000fe20000000000 */
[----:B------:R-:W-:Y:S01]  /*11160*/  ISETP.GE.AND P4, PT, R0, RZ, PT ;  /* 0x000000ff0000720c */ /* 0x000fe20003f86270 */
[--C-:B------:R-:W-:Y:S01]  /*11170*/  @!P1 IMAD.IADD R11, R11, 0x1, -R3.reuse ;  /* 0x000000010b0b9824 */ /* 0x100fe200078e0a03 */
[----:B------:R0:W-:Y:S01]  /*11180*/  STL [R1+0x47c], R18 ;  /* 0x00047c1201007387 */ /* 0x0001e20000100800 */
[----:B------:R-:W-:Y:S01]  /*11190*/  ISETP.GT.U32.AND P1, PT, R3, R8, PT ;  /* 0x000000080300720c */ /* 0x000fe20003f24070 */
[--C-:B------:R-:W-:Y:S01]  /*111a0*/  @!P6 IMAD.IADD R9, R9, 0x1, -R3.reuse ;  /* 0x000000010909e824 */ /* 0x100fe200078e0a03 */
[----:B------:R-:W-:Y:S01]  /*111b0*/  IABS R0, R13 ;  /* 0x0000000d00007213 */ /* 0x000fe20000000000 */
[----:B------:R-:W-:Y:S02]  /*111c0*/  VIADD R12, R5, 0xb7 ;  /* 0x000000b7050c7836 */ /* 0x000fe40000000000 */
[----:B------:R-:W-:Y:S01]  /*111d0*/  @!P5 IMAD.IADD R10, R10, 0x1, -R3 ;  /* 0x000000010a0ad824 */ /* 0x000fe200078e0a03 */
[----:B------:R-:W-:Y:S01]  /*111e0*/  ISETP.GE.AND P5, PT, R14, RZ, PT ;  /* 0x000000ff0e00720c */ /* 0x000fe20003fa6270 */
[----:B------:R-:W-:Y:S01]  /*111f0*/  IMAD.HI.U32 R17, R2, R0, RZ ;  /* 0x0000000002117227 */ /* 0x000fe200078e00ff */
[----:B------:R-:W-:-:S02]  /*11200*/  IABS R7, R12 ;  /* 0x0000000c00077213 */ /* 0x000fc40000000000 */
[C---:B------:R-:W-:Y:S01]  /*11210*/  ISETP.GT.U32.AND P6, PT, R3.reuse, R10, PT ;  /* 0x0000000a0300720c */ /* 0x040fe20003fc4070 */
[----:B0-----:R-:W-:Y:S02]  /*11220*/  IMAD.MOV.U32 R18, RZ, RZ, R16 ;  /* 0x000000ffff127224 */ /* 0x001fe400078e0010 */
[----:B------:R-:W-:Y:S02]  /*11230*/  IMAD.MOV R17, RZ, RZ, -R17 ;  /* 0x000000ffff117224 */ /* 0x000fe400078e0a11 */
[----:B------:R-:W-:Y:S01]  /*11240*/  @!P2 IMAD.MOV R18, RZ, RZ, -R18 ;  /* 0x000000ffff12a224 */ /* 0x000fe200078e0a12 */
[C---:B------:R-:W-:Y:S01]  /*11250*/  ISETP.GT.U32.AND P2, PT, R3.reuse, R9, PT ;  /* 0x000000090300720c */ /* 0x040fe20003f44070 */
[----:B------:R-:W-:Y:S02]  /*11260*/  @!P1 IMAD.IADD R8, R8, 0x1, -R3 ;  /* 0x0000000108089824 */ /* 0x000fe400078e0a03 */
[----:B------:R-:W-:Y:S01]  /*11270*/  IMAD.HI.U32 R15, R2, R7, RZ ;  /* 0x00000007020f7227 */ /* 0x000fe200078e00ff */
[----:B------:R0:W-:Y:S02]  /*11280*/  STL [R1+0x488], R18 ;  /* 0x0004881201007387 */ /* 0x0001e40000100800 */
[C---:B------:R-:W-:Y:S01]  /*11290*/  ISETP.GT.U32.AND P1, PT, R3.reuse, R8, PT ;  /* 0x000000080300720c */ /* 0x040fe20003f24070 */
[----:B------:R-:W-:-:S02]  /*112a0*/  IMAD R0, R3, R17, R0 ;  /* 0x0000001103007224 */ /* 0x000fc400078e0200 */
[----:B------:R-:W-:Y:S02]  /*112b0*/  VIADD R14, R5, 0xb5 ;  /* 0x000000b5050e7836 */ /* 0x000fe40000000000 */
[----:B------:R-:W-:Y:S02]  /*112c0*/  IMAD.MOV R15, RZ, RZ, -R15 ;  /* 0x000000ffff0f7224 */ /* 0x000fe400078e0a0f */
[----:B------:R-:W-:Y:S01]  /*112d0*/  @!P2 IMAD.IADD R9, R9, 0x1, -R3 ;  /* 0x000000010909a824 */ /* 0x000fe200078e0a03 */
[C---:B------:R-:W-:Y:S01]  /*112e0*/  ISETP.GT.U32.AND P2, PT, R3.reuse, R0, PT ;  /* 0x000000000300720c */ /* 0x040fe20003f44070 */
[----:B------:R-:W-:Y:S01]  /*112f0*/  IMAD R7, R3, R15, R7 ;  /* 0x0000000f03077224 */ /* 0x000fe200078e0207 */
[----:B------:R-:W-:Y:S01]  /*11300*/  IABS R16, R14 ;  /* 0x0000000e00107213 */ /* 0x000fe20000000000 */
[----:B------:R-:W-:Y:S02]  /*11310*/  @!P6 IMAD.IADD R10, R10, 0x1, -R3 ;  /* 0x000000010a0ae824 */ /* 0x000fe400078e0a03 */
[----:B------:R-:W-:Y:S01]  /*11320*/  VIADD R15, R5, 0xb4 ;  /* 0x000000b4050f7836 */ /* 0x000fe20000000000 */
[----:B------:R-:W-:Y:S01]  /*11330*/  ISETP.GT.U32.AND P6, PT, R3, R7, PT ;  /* 0x000000070300720c */ /* 0x000fe20003fc4070 */
[----:B------:R-:W-:-:S03]  /*11340*/  IMAD.HI.U32 R20, R2, R16, RZ ;  /* 0x0000001002147227 */ /* 0x000fc600078e00ff */
[----:B0-----:R-:W-:Y:S01]  /*11350*/  IABS R18, R15 ;  /* 0x0000000f00127213 */ /* 0x001fe20000000000 */
[--C-:B------:R-:W-:Y:S01]  /*11360*/  @!P1 IMAD.IADD R8, R8, 0x1, -R3.reuse ;  /* 0x0000000108089824 */ /* 0x100fe200078e0a03 */
[----:B------:R-:W-:Y:S01]  /*11370*/  ISETP.GE.AND P1, PT, R19, RZ, PT ;  /* 0x000000ff1300720c */ /* 0x000fe20003f26270 */
[----:B------:R-:W-:Y:S02]  /*11380*/  IMAD.MOV R19, RZ, RZ, -R20 ;  /* 0x000000ffff137224 */ /* 0x000fe400078e0a14 */
[----:B------:R-:W-:Y:S02]  /*11390*/  @!P2 IMAD.IADD R0, R0, 0x1, -R3 ;  /* 0x000000010000a824 */ /* 0x000fe400078e0a03 */
[C---:B------:R-:W-:Y:S02]  /*113a0*/  IMAD R16, R3.reuse, R19, R16 ;  /* 0x0000001303107224 */ /* 0x040fe400078e0210 */
[----:B------:R-:W-:Y:S01]  /*113b0*/  @!P0 IMAD.MOV R11, RZ, RZ, -R11 ;  /* 0x000000ffff0b8224 */ /* 0x000fe200078e0a0b */
[----:B------:R-:W-:Y:S01]  /*113c0*/  ISETP.GT.U32.AND P0, PT, R3, R0, PT ;  /* 0x000000000300720c */ /* 0x000fe20003f04070 */
[----:B------:R-:W-:-:S03]  /*113d0*/  IMAD.HI.U32 R21, R2, R18, RZ ;  /* 0x0000001202157227 */ /* 0x000fc600078e00ff */
[----:B------:R0:W-:Y:S01]  /*113e0*/  STL [R1+0x474], R11 ;  /* 0x0004740b01007387 */ /* 0x0001e20000100800 */
[----:B------:R-:W-:Y:S01]  /*113f0*/  @!P6 IMAD.IADD R7, R7, 0x1, -R3 ;  /* 0x000000010707e824 */ /* 0x000fe200078e0a03 */
[----:B------:R-:W-:Y:S01]  /*11400*/  ISETP.GE.AND P6, PT, R12, RZ, PT ;  /* 0x000000ff0c00720c */ /* 0x000fe20003fc6270 */
[----:B------:R-:W-:Y:S01]  /*11410*/  @!P4 IMAD.MOV R10, RZ, RZ, -R10 ;  /* 0x000000ffff0ac224 */ /* 0x000fe200078e0a0a */
[C---:B------:R-:W-:Y:S01]  /*11420*/  ISETP.GT.U32.AND P4, PT, R3.reuse, R16, PT ;  /* 0x000000100300720c */ /* 0x040fe20003f84070 */
[----:B------:R-:W-:Y:S01]  /*11430*/  IMAD.MOV R21, RZ, RZ, -R21 ;  /* 0x000000ffff157224 */ /* 0x000fe200078e0a15 */
[----:B------:R-:W-:Y:S01]  /*11440*/  ISETP.GT.U32.AND P2, PT, R3, R7, PT ;  /* 0x000000070300720c */ /* 0x000fe20003f44070 */
[----:B------:R-:W-:Y:S01]  /*11450*/  @!P5 IMAD.MOV R9, RZ, RZ, -R9 ;  /* 0x000000ffff09d224 */ /* 0x000fe200078e0a09 */
[----:B------:R-:W-:Y:S01]  /*11460*/  ISETP.GE.AND P5, PT, R13, RZ, PT ;  /* 0x000000ff0d00720c */ /* 0x000fe20003fa6270 */
[----:B------:R-:W-:Y:S01]  /*11470*/  IMAD R18, R3, R21, R18 ;  /* 0x0000001503127224 */ /* 0x000fe200078e0212 */
[----:B------:R-:W-:Y:S01]  /*11480*/  STL [R1+0x470], R10 ;  /* 0x0004700a01007387 */ /* 0x000fe20000100800 */
[----:B------:R-:W-:-:S02]  /*11490*/  @!P0 IMAD.IADD R0, R0, 0x1, -R3 ;  /* 0x0000000100008824 */ /* 0x000fc400078e0a03 */
[----:B------:R-:W-:Y:S01]  /*114a0*/  VIADD R17, R5, 0xb3 ;  /* 0x000000b305117836 */ /* 0x000fe20000000000 */
[----:B------:R-:W-:Y:S01]  /*114b0*/  ISETP.GT.U32.AND P0, PT, R3, R18, PT ;  /* 0x000000120300720c */ /* 0x000fe20003f04070 */
[----:B------:R-:W-:Y:S01]  /*114c0*/  @!P1 IMAD.MOV R8, RZ, RZ, -R8 ;  /* 0x000000ffff089224 */ /* 0x000fe200078e0a08 */
[----:B------:R-:W-:Y:S01]  /*114d0*/  STL [R1+0x46c], R9 ;  /* 0x00046c0901007387 */ /* 0x000fe20000100800 */
[--C-:B------:R-:W-:Y:S01]  /*114e0*/  @!P4 IMAD.IADD R16, R16, 0x1, -R3.reuse ;  /* 0x000000011010c824 */ /* 0x100fe200078e0a03 */
[----:B------:R-:W-:Y:S01]  /*114f0*/  IABS R20, R17 ;  /* 0x0000001100147213 */ /* 0x000fe20000000000 */
[----:B------:R-:W-:Y:S01]  /*11500*/  @!P2 IMAD.IADD R7, R7, 0x1, -R3 ;  /* 0x000000010707a824 */ /* 0x000fe200078e0a03 */
[----:B------:R1:W-:Y:S01]  /*11510*/  STL [R1+0x468], R8 ;  /* 0x0004680801007387 */ /* 0x0003e20000100800 */
[----:B------:R-:W-:Y:S01]  /*11520*/  IMAD.MOV.U32 R12, RZ, RZ, R0 ;  /* 0x000000ffff0c7224 */ /* 0x000fe200078e0000 */
[----:B------:R-:W-:Y:S01]  /*11530*/  ISETP.GT.U32.AND P4, PT, R3, R16, PT ;  /* 0x000000100300720c */ /* 0x000fe20003f84070 */
[----:B0-----:R-:W-:Y:S01]  /*11540*/  IMAD.MOV.U32 R11, RZ, RZ, R7 ;  /* 0x000000ffff0b7224 */ /* 0x001fe200078e0007 */
[----:B------:R-:W-:Y:S01]  /*11550*/  ISETP.GE.AND P1, PT, R14, RZ, PT ;  /* 0x000000ff0e00720c */ /* 0x000fe20003f26270 */
[----:B------:R-:W-:Y:S01]  /*11560*/  @!P5 IMAD.MOV R12, RZ, RZ, -R12 ;  /* 0x000000ffff0cd224 */ /* 0x000fe200078e0a0c */
[----:B------:R-:W-:Y:S01]  /*11570*/  ISETP.GE.AND P2, PT, R15, RZ, PT ;  /* 0x000000ff0f00720c */ /* 0x000fe20003f46270 */
[----:B------:R-:W-:-:S02]  /*11580*/  @!P0 IMAD.IADD R18, R18, 0x1, -R3 ;  /* 0x0000000112128824 */ /* 0x000fc400078e0a03 */
[----:B------:R-:W-:Y:S01]  /*11590*/  @!P6 IMAD.MOV R11, RZ, RZ, -R11 ;  /* 0x000000ffff0be224 */ /* 0x000fe200078e0a0b */
[----:B------:R-:W-:Y:S01]  /*115a0*/  ISETP.GE.AND P6, PT, R17, RZ, PT ;  /* 0x000000ff1100720c */ /* 0x000fe20003fc6270 */
[----:B-1----:R-:W-:Y:S01]  /*115b0*/  IMAD.HI.U32 R8, R2, R20, RZ ;  /* 0x0000001402087227 */ /* 0x002fe200078e00ff */
[----:B------:R-:W-:Y:S02]  /*115c0*/  ISETP.GT.U32.AND P0, PT, R3, R18, PT ;  /* 0x000000120300720c */ /* 0x000fe40003f04070 */
[----:B------:R-:W-:Y:S01]  /*115d0*/  STL [R1+0x458], R11 ;  /* 0x0004580b01007387 */ /* 0x000fe20000100800 */
[----:B------:R-:W-:Y:S02]  /*115e0*/  VIADD R0, R5, 0xb1 ;  /* 0x000000b105007836 */ /* 0x000fe40000000000 */
[----:B------:R-:W-:Y:S01]  /*115f0*/  IMAD.MOV R8, RZ, RZ, -R8 ;  /* 0x000000ffff087224 */ /* 0x000fe200078e0a08 */
[----:B------:R0:W-:Y:S01]  /*11600*/  STL [R1+0x450], R12 ;  /* 0x0004500c01007387 */ /* 0x0001e20000100800 */
[----:B------:R-:W-:-:S02]  /*11610*/  @!P4 IMAD.IADD R16, R16, 0x1, -R3 ;  /* 0x000000011010c824 */ /* 0x000fc400078e0a03 */
[----:B------:R-:W-:Y:S02]  /*11620*/  IMAD R8, R3, R8, R20 ;  /* 0x0000000803087224 */ /* 0x000fe400078e0214 */
[----:B------:R-:W-:Y:S02]  /*11630*/  IMAD.MOV.U32 R14, RZ, RZ, R16 ;  /* 0x000000ffff0e7224 */ /* 0x000fe400078e0010 */
[----:B------:R-:W-:Y:S01]  /*11640*/  VIADD R9, R5, 0xb2 ;  /* 0x000000b205097836 */ /* 0x000fe20000000000 */
[----:B------:R-:W-:Y:S01]  /*11650*/  ISETP.GT.U32.AND P5, PT, R3, R8, PT ;  /* 0x000000080300720c */ /* 0x000fe20003fa4070 */
[----:B------:R-:W-:Y:S01]  /*11660*/  @!P1 IMAD.MOV R14, RZ, RZ, -R14 ;  /* 0x000000ffff0e9224 */ /* 0x000fe200078e0a0e */
[----:B0-----:R-:W-:Y:S01]  /*11670*/  IABS R12, R0 ;  /* 0x00000000000c7213 */ /* 0x001fe20000000000 */
[----:B------:R-:W-:Y:S01]  /*11680*/  @!P0 IMAD.IADD R18, R18, 0x1, -R3 ;  /* 0x0000000112128824 */ /* 0x000fe200078e0a03 */
[----:B------:R-:W-:Y:S01]  /*11690*/  IABS R10, R9 ;  /* 0x00000009000a7213 */ /* 0x000fe20000000000 */
[----:B------:R-:W-:Y:S01]  /*116a0*/  VIADD R7, R5, 0xb0 ;  /* 0x000000b005077836 */ /* 0x000fe20000000000 */
[----:B------:R0:W-:Y:S01]  /*116b0*/  STL [R1+0x434], R14 ;  /* 0x0004340e01007387 */ /* 0x0001e20000100800 */
[----:B------:R-:W-:Y:S01]  /*116c0*/  IMAD.HI.U32 R13, R2, R12, RZ ;  /* 0x0000000c020d7227 */ /* 0x000fe200078e00ff */
[----:B------:R-:W-:-:S02]  /*116d0*/  ISETP.GE.AND P0, PT, R0, RZ, PT ;  /* 0x000000ff0000720c */ /* 0x000fc40003f06270 */
[----:B------:R-:W-:Y:S01]  /*116e0*/  IABS R17, R7 ;  /* 0x0000000700117213 */ /* 0x000fe20000000000 */
[----:B------:R-:W-:Y:S01]  /*116f0*/  IMAD.MOV R13, RZ, RZ, -R13 ;  /* 0x000000ffff0d7224 */ /* 0x000fe200078e0a0d */
[----:B------:R-:W-:Y:S01]  /*11700*/  ISETP.GE.AND P4, PT, R9, RZ, PT ;  /* 0x000000ff0900720c */ /* 0x000fe20003f86270 */
[----:B------:R-:W-:-:S04]  /*11710*/  IMAD.HI.U32 R11, R2, R10, RZ ;  /* 0x0000000a020b7227 */ /* 0x000fc800078e00ff */
[C---:B------:R-:W-:Y:S02]  /*11720*/  IMAD R12, R3.reuse, R13, R12 ;  /* 0x0000000d030c7224 */ /* 0x040fe400078e020c */
[----:B0-----:R-:W-:Y:S02]  /*11730*/  IMAD.MOV.U32 R14, RZ, RZ, R18 ;  /* 0x000000ffff0e7224 */ /* 0x001fe400078e0012 */
[----:B------:R-:W-:Y:S02]  /*11740*/  IMAD.MOV R11, RZ, RZ, -R11 ;  /* 0x000000ffff0b7224 */ /* 0x000fe400078e0a0b */
[----:B------:R-:W-:Y:S01]  /*11750*/  @!P2 IMAD.MOV R14, RZ, RZ, -R14 ;  /* 0x000000ffff0ea224 */ /* 0x000fe200078e0a0e */
[C---:B------:R-:W-:Y:S01]  /*11760*/  ISETP.GT.U32.AND P2, PT, R3.reuse, R12, PT ;  /* 0x0000000c0300720c */ /* 0x040fe20003f44070 */
[----:B------:R-:W-:Y:S02]  /*11770*/  @!P5 IMAD.IADD R8, R8, 0x1, -R3 ;  /* 0x000000010808d824 */ /* 0x000fe400078e0a03 */
[----:B------:R-:W-:Y:S01]  /*11780*/  IMAD R10, R3, R11, R10 ;  /* 0x0000000b030a7224 */ /* 0x000fe200078e020a */
[----:B------:R0:W-:Y:S01]  /*11790*/  STL [R1+0x44c], R14 ;  /* 0x00044c0e01007387 */ /* 0x0001e20000100800 */
[----:B------:R-:W-:Y:S01]  /*117a0*/  VIADD R0, R5, 0xae ;  /* 0x000000ae05007836 */ /* 0x000fe20000000000 */
[C---:B------:R-:W-:Y:S01]  /*117b0*/  ISETP.GT.U32.AND P5, PT, R3.reuse, R8, PT ;  /* 0x000000080300720c */ /* 0x040fe20003fa4070 */
[----:B------:R-:W-:Y:S01]  /*117c0*/  IMAD.HI.U32 R11, R2, R17, RZ ;  /* 0x00000011020b7227 */ /* 0x000fe200078e00ff */
[----:B------:R-:W-:-:S02]  /*117d0*/  ISETP.GT.U32.AND P1, PT, R3, R10, PT ;  /* 0x0000000a0300720c */ /* 0x000fc40003f24070 */
[----:B------:R-:W-:Y:S01]  /*117e0*/  IABS R15, R0 ;  /* 0x00000000000f7213 */ /* 0x000fe20000000000 */
[----:B------:R-:W-:Y:S02]  /*117f0*/  VIADD R9, R5, 0xaf ;  /* 0x000000af05097836 */ /* 0x000fe40000000000 */
[----:B------:R-:W-:Y:S02]  /*11800*/  @!P2 IMAD.IADD R12, R12, 0x1, -R3 ;  /* 0x000000010c0ca824 */ /* 0x000fe400078e0a03 */
[----:B------:R-:W-:Y:S01]  /*11810*/  IMAD.MOV R11, RZ, RZ, -R11 ;  /* 0x000000ffff0b7224 */ /* 0x000fe200078e0a0b */
[----:B------:R-:W-:Y:S01]  /*11820*/  IABS R16, R9 ;  /* 0x0000000900107213 */ /* 0x000fe20000000000 */
[----:B0-----:R-:W-:Y:S01]  /*11830*/  IMAD.HI.U32 R14, R2, R15, RZ ;  /* 0x0000000f020e7227 */ /* 0x001fe200078e00ff */
[----:B------:R-:W-:-:S03]  /*11840*/  ISETP.GT.U32.AND P2, PT, R3, R12, PT ;  /* 0x0000000c0300720c */ /* 0x000fc60003f44070 */
[--C-:B------:R-:W-:Y:S01]  /*11850*/  @!P5 IMAD.IADD R8, R8, 0x1, -R3.reuse ;  /* 0x000000010808d824 */ /* 0x100fe200078e0a03 */
[----:B------:R-:W-:Y:S01]  /*11860*/  ISETP.GE.AND P5, PT, R7, RZ, PT ;  /* 0x000000ff0700720c */ /* 0x000fe20003fa6270 */
[----:B------:R-:W-:Y:S02]  /*11870*/  @!P1 IMAD.IADD R10, R10, 0x1, -R3 ;  /* 0x000000010a0a9824 */ /* 0x000fe400078e0a03 */
[C---:B------:R-:W-:Y:S02]  /*11880*/  IMAD R17, R3.reuse, R11, R17 ;  /* 0x0000000b03117224 */ /* 0x040fe400078e0211 */
[----:B------:R-:W-:Y:S01]  /*11890*/  IMAD.MOV.U32 R13, RZ, RZ, R8 ;  /* 0x000000ffff0d7224 */ /* 0x000fe200078e0008 */
[C---:B------:R-:W-:Y:S01]  /*118a0*/  ISETP.GT.U32.AND P1, PT, R3.reuse, R10, PT ;  /* 0x0000000a0300720c */ /* 0x040fe20003f24070 */
[----:B------:R-:W-:Y:S02]  /*118b0*/  IMAD.MOV R14, RZ, RZ, -R14 ;  /* 0x000000ffff0e7224 */ /* 0x000fe400078e0a0e */
[----:B------:R-:W-:Y:S01]  /*118c0*/  @!P6 IMAD.MOV R13, RZ, RZ, -R13 ;  /* 0x000000ffff0de224 */ /* 0x000fe200078e0a0d */
[C---:B------:R-:W-:Y:S01]  /*118d0*/  ISETP.GT.U32.AND P6, PT, R3.reuse, R17, PT ;  /* 0x000000110300720c */ /* 0x040fe20003fc4070 */
[----:B------:R-:W-:-:S02]  /*118e0*/  IMAD R15, R3, R14, R15 ;  /* 0x0000000e030f7224 */ /* 0x000fc400078e020f */
[----:B------:R-:W-:Y:S01]  /*118f0*/  IMAD.HI.U32 R7, R2, R16, RZ ;  /* 0x0000001002077227 */ /* 0x000fe200078e00ff */
[----:B------:R0:W-:Y:S03]  /*11900*/  STL [R1+0x45c], R13 ;  /* 0x00045c0d01007387 */ /* 0x0001e60000100800 */
[----:B------:R-:W-:Y:S01]  /*11910*/  @!P2 IMAD.IADD R12, R12, 0x1, -R3 ;  /* 0x000000010c0ca824 */ /* 0x000fe200078e0a03 */
[----:B------:R-:W-:Y:S01]  /*11920*/  ISETP.GT.U32.AND P2, PT, R3, R15, PT ;  /* 0x0000000f0300720c */ /* 0x000fe20003f44070 */
[----:B------:R-:W-:Y:S02]  /*11930*/  IMAD.MOV R7, RZ, RZ, -R7 ;  /* 0x000000ffff077224 */ /* 0x000fe400078e0a07 */
[----:B------:R-:W-:Y:S02]  /*11940*/  VIADD R8, R5, 0xad ;  /* 0x000000ad05087836 */ /* 0x000fe40000000000 */
[----:B------:R-:W-:-:S02]  /*11950*/  IMAD R16, R3, R7, R16 ;  /* 0x0000000703107224 */ /* 0x000fc400078e0210 */
[----:B------:R-:W-:Y:S01]  /*11960*/  VIADD R7, R5, 0xac ;  /* 0x000000ac05077836 */ /* 0x000fe20000000000 */
[----:B------:R-:W-:Y:S01]  /*11970*/  IABS R11, R8 ;  /* 0x00000008000b7213 */ /* 0x000fe20000000000 */
[--C-:B------:R-:W-:Y:S01]  /*11980*/  @!P1 IMAD.IADD R10, R10, 0x1, -R3.reuse ;  /* 0x000000010a0a9824 */ /* 0x100fe200078e0a03 */
[----:B------:R-:W-:Y:S01]  /*11990*/  ISETP.GT.U32.AND P1, PT, R3, R16, PT ;  /* 0x000000100300720c */ /* 0x000fe20003f24070 */
[----:B0-----:R-:W-:Y:S01]  /*119a0*/  VIADD R13, R5, 0xab ;  /* 0x000000ab050d7836 */ /* 0x001fe20000000000 */
[----:B------:R-:W-:Y:S01]  /*119b0*/  IABS R18, R7 ;  /* 0x0000000700127213 */ /* 0x000fe20000000000 */
[--C-:B------:R-:W-:Y:S02]  /*119c0*/  @!P6 IMAD.IADD R17, R17, 0x1, -R3.reuse ;  /* 0x000000011111e824 */ /* 0x100fe400078e0a03 */
[----:B------:R-:W-:Y:S01]  /*119d0*/  IMAD.MOV.U32 R20, RZ, RZ, R10 ;  /* 0x000000ffff147224 */ /* 0x000fe200078e000a */
[----:B------:R-:W-:Y:S01]  /*119e0*/  IABS R14, R13 ;  /* 0x0000000d000e7213 */ /* 0x000fe20000000000 */
[----:B------:R-:W-:Y:S01]  /*119f0*/  @!P2 IMAD.IADD R15, R15, 0x1, -R3 ;  /* 0x000000010f0fa824 */ /* 0x000fe200078e0a03 */
[----:B------:R-:W-:Y:S01]  /*11a00*/  ISETP.GT.U32.AND P6, PT, R3, R17, PT ;  /* 0x000000110300720c */ /* 0x000fe20003fc4070 */
[----:B------:R-:W-:Y:S01]  /*11a10*/  IMAD.HI.U32 R19, R2, R11, RZ ;  /* 0x0000000b02137227 */ /* 0x000fe200078e00ff */
[----:B------:R-:W-:-:S03]  /*11a20*/  ISETP.GE.AND P2, PT, R0, RZ, PT ;  /* 0x000000ff0000720c */ /* 0x000fc60003f46270 */
[----:B------:R-:W-:Y:S02]  /*11a30*/  IMAD.MOV.U32 R10, RZ, RZ, R18 ;  /* 0x000000ffff0a7224 */ /* 0x000fe400078e0012 */
[----:B------:R-:W-:Y:S01]  /*11a40*/  @!P4 IMAD.MOV R20, RZ, RZ, -R20 ;  /* 0x000000ffff14c224 */ /* 0x000fe200078e0a14 */
[----:B------:R-:W-:Y:S01]  /*11a50*/  ISETP.GE.AND P4, PT, R9, RZ, PT ;  /* 0x000000ff0900720c */ /* 0x000fe20003f86270 */
[----:B------:R-:W-:Y:S01]  /*11a60*/  @!P0 IMAD.MOV R12, RZ, RZ, -R12 ;  /* 0x000000ffff0c8224 */ /* 0x000fe200078e0a0c */
[----:B------:R-:W-:Y:S01]  /*11a70*/  ISETP.GT.U32.AND P0, PT, R3, R15, PT ;  /* 0x0000000f0300720c */ /* 0x000fe20003f04070 */
[----:B------:R-:W-:Y:S01]  /*11a80*/  IMAD.MOV R19, RZ, RZ, -R19 ;  /* 0x000000ffff137224 */ /* 0x000fe200078e0a13 */
[----:B------:R-:W-:Y:S01]  /*11a90*/  STL [R1+0x454], R20 ;  /* 0x0004541401007387 */ /* 0x000fe20000100800 */
[----:B------:R-:W-:Y:S02]  /*11aa0*/  IMAD.MOV.U32 R9, RZ, RZ, R14 ;  /* 0x000000ffff097224 */ /* 0x000fe400078e000e */
[----:B------:R-:W-:Y:S01]  /*11ab0*/  IMAD.HI.U32 R14, R2, R10, RZ ;  /* 0x0000000a020e7227 */ /* 0x000fe200078e00ff */
[----:B------:R0:W-:Y:S03]  /*11ac0*/  STL [R1+0x43c], R12 ;  /* 0x00043c0c01007387 */ /* 0x0001e60000100800 */
[----:B------:R-:W-:-:S02]  /*11ad0*/  @!P1 IMAD.IADD R16, R16, 0x1, -R3 ;  /* 0x0000000110109824 */ /* 0x000fc400078e0a03 */
[C---:B------:R-:W-:Y:S02]  /*11ae0*/  IMAD R11, R3.reuse, R19, R11 ;  /* 0x00000013030b7224 */ /* 0x040fe400078e020b */
[----:B------:R-:W-:Y:S01]  /*11af0*/  IMAD.MOV R18, RZ, RZ, -R14 ;  /* 0x000000ffff127224 */ /* 0x000fe200078e0a0e */
[----:B------:R-:W-:Y:S01]  /*11b00*/  ISETP.GT.U32.AND P1, PT, R3, R16, PT ;  /* 0x000000100300720c */ /* 0x000fe20003f24070 */
[----:B------:R-:W-:Y:S01]  /*11b10*/  @!P6 IMAD.IADD R17, R17, 0x1, -R3 ;  /* 0x000000011111e824 */ /* 0x000fe200078e0a03 */
[C---:B------:R-:W-:Y:S01]  /*11b20*/  ISETP.GT.U32.AND P6, PT, R3.reuse, R11, PT ;  /* 0x0000000b0300720c */ /* 0x040fe20003fc4070 */
[----:B------:R-:W-:Y:S02]  /*11b30*/  IMAD R10, R3, R18, R10 ;  /* 0x00000012030a7224 */ /* 0x000fe400078e020a */
[----:B0-----:R-:W-:-:S04]  /*11b40*/  IMAD.HI.U32 R12, R2, R9, RZ ;  /* 0x00000009020c7227 */ /* 0x001fc800078e00ff */
[--C-:B------:R-:W-:Y:S01]  /*11b50*/  @!P0 IMAD.IADD R15, R15, 0x1, -R3.reuse ;  /* 0x000000010f0f8824 */ /* 0x100fe200078e0a03 */
[C---:B------:R-:W-:Y:S01]  /*11b60*/  ISETP.GT.U32.AND P0, PT, R3.reuse, R10, PT ;  /* 0x0000000a0300720c */ /* 0x040fe20003f04070 */
[----:B------:R-:W-:Y:S02]  /*11b70*/  IMAD.MOV R14, RZ, RZ, -R12 ;  /* 0x000000ffff0e7224 */ /* 0x000fe400078e0a0c */
[----:B------:R-:W-:Y:S01]  /*11b80*/  @!P1 IMAD.IADD R16, R16, 0x1, -R3 ;  /* 0x0000000110109824 */ /* 0x000fe200078e0a03 */
[----:B------:R-:W-:Y:S01]  /*11b90*/  ISETP.GE.AND P1, PT, R8, RZ, PT ;  /* 0x000000ff0800720c */ /* 0x000fe20003f26270 */
[----:B------:R-:W-:Y:S02]  /*11ba0*/  IMAD R9, R3, R14, R9 ;  /* 0x0000000e03097224 */ /* 0x000fe400078e0209 */
[----:B------:R-:W-:Y:S02]  /*11bb0*/  VIADD R12, R5, 0xa9 ;  /* 0x000000a9050c7836 */ /* 0x000fe40000000000 */
[----:B------:R-:W-:-:S02]  /*11bc0*/  @!P6 IMAD.IADD R11, R11, 0x1, -R3 ;  /* 0x000000010b0be824 */ /* 0x000fc400078e0a03 */
[----:B------:R-:W-:Y:S01]  /*11bd0*/  VIADD R0, R5, 0xaa ;  /* 0x000000aa05007836 */ /* 0x000fe20000000000 */
[----:B------:R-:W-:Y:S01]  /*11be0*/  IABS R14, R12 ;  /* 0x0000000c000e7213 */ /* 0x000fe20000000000 */
[----:B------:R-:W-:Y:S01]  /*11bf0*/  @!P5 IMAD.MOV R17, RZ, RZ, -R17 ;  /* 0x000000ffff11d224 */ /* 0x000fe200078e0a11 */
[C---:B------:R-:W-:Y:S01]  /*11c00*/  ISETP.GT.U32.AND P5, PT, R3.reuse, R9, PT ;  /* 0x000000090300720c */ /* 0x040fe20003fa4070 */
[----:B------:R-:W-:Y:S01]  /*11c10*/  IMAD.MOV.U32 R20, RZ, RZ, R16 ;  /* 0x000000ffff147224 */ /* 0x000fe200078e0010 */
[----:B------:R-:W-:Y:S01]  /*11c20*/  ISETP.GT.U32.AND P6, PT, R3, R11, PT ;  /* 0x0000000b0300720c */ /* 0x000fe20003fc4070 */
[----:B------:R-:W-:Y:S01]  /*11c30*/  @!P0 IMAD.IADD R10, R10, 0x1, -R3 ;  /* 0x000000010a0a8824 */ /* 0x000fe200078e0a03 */
[----:B------:R-:W-:Y:S01]  /*11c40*/  IABS R8, R0 ;  /* 0x0000000000087213 */ /* 0x000fe20000000000 */
[----:B------:R-:W-:Y:S01]  /*11c50*/  @!P4 IMAD.MOV R20, RZ, RZ, -R20 ;  /* 0x000000ffff14c224 */ /* 0x000fe200078e0a14 */
[----:B------:R-:W-:Y:S01]  /*11c60*/  ISETP.GE.AND P4, PT, R7, RZ, PT ;  /* 0x000000ff0700720c */ /* 0x000fe20003f86270 */
[----:B------:R-:W-:Y:S01]  /*11c70*/  IMAD.MOV.U32 R19, RZ, RZ, R15 ;  /* 0x000000ffff137224 */ /* 0x000fe200078e000f */
[----:B------:R-:W-:Y:S01]  /*11c80*/  ISETP.GT.U32.AND P0, PT, R3, R10, PT ;  /* 0x0000000a0300720c */ /* 0x000fe20003f04070 */
[----:B------:R-:W-:Y:S01]  /*11c90*/  IMAD.MOV.U32 R7, RZ, RZ, R14 ;  /* 0x000000ffff077224 */ /* 0x000fe200078e000e */
[----:B------:R-:W-:Y:S01]  /*11ca0*/  STL [R1+0x440], R17 ;  /* 0x0004401101007387 */ /* 0x000fe20000100800 */
[----:B------:R-:W-:-:S03]  /*11cb0*/  IMAD.HI.U32 R14, R2, R8, RZ ;  /* 0x00000008020e7227 */ /* 0x000fc600078e00ff */
[----:B------:R-:W-:Y:S01]  /*11cc0*/  STL [R1+0x444], R20 ;  /* 0x0004441401007387 */ /* 0x000fe20000100800 */
[----:B------:R-:W-:Y:S01]  /*11cd0*/  @!P2 IMAD.MOV R19, RZ, RZ, -R19 ;  /* 0x000000ffff13a224 */ /* 0x000fe200078e0a13 */
[----:B------:R-:W-:Y:S01]  /*11ce0*/  ISETP.GE.AND P2, PT, R13, RZ, PT ;  /* 0x000000ff0d00720c */ /* 0x000fe20003f46270 */
[----:B------:R-:W-:Y:S02]  /*11cf0*/  VIADD R13, R5, 0xa8 ;  /* 0x000000a8050d7836 */ /* 0x000fe40000000000 */
[----:B------:R-:W-:Y:S01]  /*11d00*/  IMAD.MOV R14, RZ, RZ, -R14 ;  /* 0x000000ffff0e7224 */ /* 0x000fe200078e0a0e */
[----:B------:R0:W-:Y:S01]  /*11d10*/  STL [R1+0x448], R19 ;  /* 0x0004481301007387 */ /* 0x0001e20000100800 */
[--C-:B------:R-:W-:Y:S02]  /*11d20*/  @!P5 IMAD.IADD R9, R9, 0x1, -R3.reuse ;  /* 0x000000010909d824 */ /* 0x100fe400078e0a03 */
[----:B------:R-:W-:Y:S01]  /*11d30*/  @!P6 IMAD.IADD R11, R11, 0x1, -R3 ;  /* 0x000000010b0be824 */ /* 0x000fe200078e0a03 */
[----:B------:R-:W-:Y:S01]  /*11d40*/  ISETP.GE.AND P6, PT, R0, RZ, PT ;  /* 0x000000ff0000720c */ /* 0x000fe20003fc6270 */
[C---:B------:R-:W-:Y:S01]  /*11d50*/  IMAD R8, R3.reuse, R14, R8 ;  /* 0x0000000e03087224 */ /* 0x040fe200078e0208 */
[----:B------:R-:W-:Y:S01]  /*11d60*/  IABS R0, R13 ;  /* 0x0000000d00007213 */ /* 0x000fe20000000000 */
[----:B------:R-:W-:Y:S01]  /*11d70*/  IMAD.HI.U32 R15, R2, R7, RZ ;  /* 0x00000007020f7227 */ /* 0x000fe200078e00ff */
[----:B------:R-:W-:-:S03]  /*11d80*/  ISETP.GT.U32.AND P5, PT, R3, R9, PT ;  /* 0x000000090300720c */ /* 0x000fc60003fa4070 */
[----:B------:R-:W-:Y:S01]  /*11d90*/  @!P0 IMAD.IADD R10, R10, 0x1, -R3 ;  /* 0x000000010a0a8824 */ /* 0x000fe200078e0a03 */
[----:B------:R-:W-:Y:S01]  /*11da0*/  ISETP.GT.U32.AND P0, PT, R3, R8, PT ;  /* 0x000000080300720c */ /* 0x000fe20003f04070 */
[----:B------:R-:W-:Y:S02]  /*11db0*/  IMAD.MOV R15, RZ, RZ, -R15 ;  /* 0x000000ffff0f7224 */ /* 0x000fe400078e0a0f */
[----:B0-----:R-:W-:-:S04]  /*11dc0*/  IMAD.HI.U32 R19, R2, R0, RZ ;  /* 0x0000000002137227 */ /* 0x001fc800078e00ff */
[----:B------:R-:W-:Y:S02]  /*11dd0*/  IMAD R7, R3, R15, R7 ;  /* 0x0000000f03077224 */ /* 0x000fe400078e0207 */
[----:B------:R-:W-:Y:S02]  /*11de0*/  IMAD.MOV R19, RZ, RZ, -R19 ;  /* 0x000000ffff137224 */ /* 0x000fe400078e0a13 */
[--C-:B------:R-:W-:Y:S01]  /*11df0*/  @!P5 IMAD.IADD R9, R9, 0x1, -R3.reuse ;  /* 0x000000010909d824 */ /* 0x100fe200078e0a03 */
[C---:B------:R-:W-:Y:S01]  /*11e00*/  ISETP.GT.U32.AND P5, PT, R3.reuse, R7, PT ;  /* 0x000000070300720c */ /* 0x040fe20003fa4070 */
[----:B------:R-:W-:Y:S02]  /*11e10*/  IMAD R0, R3, R19, R0 ;  /* 0x0000001303007224 */ /* 0x000fe400078e0200 */
[----:B------:R-:W-:Y:S02]  /*11e20*/  VIADD R14, R5, 0xa7 ;  /* 0x000000a7050e7836 */ /* 0x000fe40000000000 */
[----:B------:R-:W-:Y:S01]  /*11e30*/  @!P0 IMAD.IADD R8, R8, 0x1, -R3 ;  /* 0x0000000108088824 */ /* 0x000fe200078e0a03 */
[----:B------:R-:W-:Y:S01]  /*11e40*/  ISETP.GT.U32.AND P0, PT, R3, R0, PT ;  /* 0x000000000300720c */ /* 0x000fe20003f04070 */
[----:B------:R-:W-:Y:S01]  /*11e50*/  VIADD R15, R5, 0xa6 ;  /* 0x000000a6050f7836 */ /* 0x000fe20000000000 */
[----:B------:R-:W-:Y:S01]  /*11e60*/  IABS R17, R14 ;  /* 0x0000000e00117213 */ /* 0x000fe20000000000 */
[----:B------:R-:W-:-:S02]  /*11e70*/  IMAD.MOV.U32 R23, RZ, RZ, R11 ;  /* 0x000000ffff177224 */ /* 0x000fc400078e000b */
[----:B------:R-:W-:Y:S01]  /*11e80*/  VIADD R16, R5, 0xa5 ;  /* 0x000000a505107836 */ /* 0x000fe20000000000 */
[----:B------:R-:W-:Y:S01]  /*11e90*/  IABS R18, R15 ;  /* 0x0000000f00127213 */ /* 0x000fe20000000000 */
[----:B------:R-:W-:Y:S01]  /*11ea0*/  @!P1 IMAD.MOV R23, RZ, RZ, -R23 ;  /* 0x000000ffff179224 */ /* 0x000fe200078e0a17 */
[----:B------:R-:W-:Y:S01]  /*11eb0*/  ISETP.GT.U32.AND P1, PT, R3, R8, PT ;  /* 0x000000080300720c */ /* 0x000fe20003f24070 */
[----:B------:R-:W-:Y:S01]  /*11ec0*/  IMAD.HI.U32 R21, R2, R17, RZ ;  /* 0x0000001102157227 */ /* 0x000fe200078e00ff */
[----:B------:R-:W-:Y:S02]  /*11ed0*/  IABS R20, R16 ;  /* 0x0000001000147213 */ /* 0x000fe40000000000 */
[----:B------:R-:W-:Y:S01]  /*11ee0*/  STL [R1+0x438], R23 ;  /* 0x0004381701007387 */ /* 0x000fe20000100800 */
[----:B------:R-:W-:Y:S01]  /*11ef0*/  @!P5 IMAD.IADD R7, R7, 0x1, -R3 ;  /* 0x000000010707d824 */ /* 0x000fe200078e0a03 */
[----:B------:R-:W-:Y:S01]  /*11f00*/  ISETP.GE.AND P5, PT, R12, RZ, PT ;  /* 0x000000ff0c00720c */ /* 0x000fe20003fa6270 */
[----:B------:R-:W-:-:S04]  /*11f10*/  IMAD.HI.U32 R22, R2, R18, RZ ;  /* 0x0000001202167227 */ /* 0x000fc800078e00ff */
[----:B------:R-:W-:Y:S02]  /*11f20*/  IMAD.MOV R21, RZ, RZ, -R21 ;  /* 0x000000ffff157224 */ /* 0x000fe400078e0a15 */
[----:B------:R-:W-:Y:S01]  /*11f30*/  @!P0 IMAD.IADD R0, R0, 0x1, -R3 ;  /* 0x0000000100008824 */ /* 0x000fe200078e0a03 */
[C---:B------:R-:W-:Y:S01]  /*11f40*/  ISETP.GT.U32.AND P0, PT, R3.reuse, R7, PT ;  /* 0x000000070300720c */ /* 0x040fe20003f04070 */
[----:B------:R-:W-:Y:S02]  /*11f50*/  IMAD.MOV R22, RZ, RZ, -R22 ;  /* 0x000000ffff167224 */ /* 0x000fe400078e0a16 */
[----:B------:R-:W-:Y:S02]  /*11f60*/  IMAD R17, R3, R21, R17 ;  /* 0x0000001503117224 */ /* 0x000fe400078e0211 */
[----:B------:R-:W-:-:S04]  /*11f70*/  IMAD.HI.U32 R12, R2, R20, RZ ;  /* 0x00000014020c7227 */ /* 0x000fc800078e00ff */
[----:B------:R-:W-:Y:S01]  /*11f80*/  @!P4 IMAD.MOV R10, RZ, RZ, -R10 ;  /* 0x000000ffff0ac224 */ /* 0x000fe200078e0a0a */
[----:B------:R-:W-:Y:S01]  /*11f90*/  ISETP.GT.U32.AND P4, PT, R3, R0, PT ;  /* 0x000000000300720c */ /* 0x000fe20003f84070 */
[----:B------:R-:W-:Y:S02]  /*11fa0*/  VIADD R19, R5, 0xa4 ;  /* 0x000000a405137836 */ /* 0x000fe40000000000 */
[C---:B------:R-:W-:Y:S01]  /*11fb0*/  IMAD R18, R3.reuse, R22, R18 ;  /* 0x0000001603127224 */ /* 0x040fe200078e0212 */
[----:B------:R0:W-:Y:S01]  /*11fc0*/  STL [R1+0x430], R10 ;  /* 0x0004300a01007387 */ /* 0x0001e20000100800 */
[----:B------:R-:W-:Y:S01]  /*11fd0*/  IMAD.MOV R12, RZ, RZ, -R12 ;  /* 0x000000ffff0c7224 */ /* 0x000fe200078e0a0c */
[----:B------:R-:W-:Y:S01]  /*11fe0*/  IABS R11, R19 ;  /* 0x00000013000b7213 */ /* 0x000fe20000000000 */
[----:B------:R-:W-:Y:S01]  /*11ff0*/  @!P1 IMAD.IADD R8, R8, 0x1, -R3 ;  /* 0x0000000108089824 */ /* 0x000fe200078e0a03 */
[C---:B------:R-:W-:Y:S01]  /*12000*/  ISETP.GT.U32.AND P1, PT, R3.reuse, R17, PT ;  /* 0x000000110300720c */ /* 0x040fe20003f24070 */
[----:B------:R-:W-:-:S02]  /*12010*/  IMAD R20, R3, R12, R20 ;  /* 0x0000000c03147224 */ /* 0x000fc400078e0214 */
[----:B------:R-:W-:Y:S01]  /*12020*/  @!P2 IMAD.MOV R9, RZ, RZ, -R9 ;  /* 0x000000ffff09a224 */ /* 0x000fe200078e0a09 */
[----:B------:R-:W-:Y:S01]  /*12030*/  ISETP.GT.U32.AND P2, PT, R3, R18, PT ;  /* 0x000000120300720c */ /* 0x000fe20003f44070 */
[----:B------:R-:W-:Y:S01]  /*12040*/  @!P0 IMAD.IADD R7, R7, 0x1, -R3 ;  /* 0x0000000107078824 */ /* 0x000fe200078e0a03 */
[----:B------:R-:W-:Y:S01]  /*12050*/  ISETP.GT.U32.AND P0, PT, R3, R20, PT ;  /* 0x000000140300720c */ /* 0x000fe20003f04070 */
[----:B0-----:R-:W-:Y:S01]  /*12060*/  IMAD.MOV.U32 R10, RZ, RZ, R8 ;  /* 0x000000ffff0a7224 */ /* 0x001fe200078e0008 */
[----:B------:R0:W-:Y:S01]  /*12070*/  STL [R1+0x428], R9 ;  /* 0x0004280901007387 */ /* 0x0001e20000100800 */
[----:B------:R-:W-:-:S04]  /*12080*/  IMAD.HI.U32 R8, R2, R11, RZ ;  /* 0x0000000b02087227 */ /* 0x000fc800078e00ff */
[----:B------:R-:W-:Y:S01]  /*12090*/  @!P6 IMAD.MOV R10, RZ, RZ, -R10 ;  /* 0x000000ffff0ae224 */ /* 0x000fe200078e0a0a */
[----:B------:R-:W-:Y:S01]  /*120a0*/  ISETP.GE.AND P6, PT, R13, RZ, PT ;  /* 0x000000ff0d00720c */ /* 0x000fe20003fc6270 */
[--C-:B------:R-:W-:Y:S01]  /*120b0*/  @!P1 IMAD.IADD R17, R17, 0x1, -R3.reuse ;  /* 0x0000000111119824 */ /* 0x100fe200078e0a03 */
[----:B------:R-:W-:Y:S01]  /*120c0*/  ISETP.GE.AND P1, PT, R15, RZ, PT ;  /* 0x000000ff0f00720c */ /* 0x000fe20003f26270 */
[--C-:B------:R-:W-:Y:S01]  /*120d0*/  @!P4 IMAD.IADD R0, R0, 0x1, -R3.reuse ;  /* 0x000000010000c824 */ /* 0x100fe200078e0a03 */
[----:B------:R1:W-:Y:S01]  /*120e0*/  STL [R1+0x424], R10 ;  /* 0x0004240a01007387 */ /* 0x0003e20000100800 */
[----:B------:R-:W-:Y:S01]  /*120f0*/  @!P2 IMAD.IADD R18, R18, 0x1, -R3 ;  /* 0x000000011212a824 */ /* 0x000fe200078e0a03 */
[C---:B------:R-:W-:Y:S01]  /*12100*/  ISETP.GT.U32.AND P2, PT, R3.reuse, R17, PT ;  /* 0x000000110300720c */ /* 0x040fe20003f44070 */
[----:B0-----:R-:W-:Y:S01]  /*12110*/  IMAD.MOV.U32 R9, RZ, RZ, R7 ;  /* 0x000000ffff097224 */ /* 0x001fe200078e0007 */
[----:B------:R-:W-:Y:S01]  /*12120*/  ISETP.GE.AND P4, PT, R14, RZ, PT ;  /* 0x000000ff0e00720c */ /* 0x000fe20003f86270 */
[----:B------:R-:W-:Y:S01]  /*12130*/  @!P0 IMAD.IADD R20, R20, 0x1, -R3 ;  /* 0x0000000114148824 */ /* 0x000fe200078e0a03 */
[----:B------:R-:W-:Y:S01]  /*12140*/  ISETP.GT.U32.AND P0, PT, R3, R18, PT ;  /* 0x000000120300720c */ /* 0x000fe20003f04070 */
[----:B------:R-:W-:-:S02]  /*12150*/  @!P5 IMAD.MOV R9, RZ, RZ, -R9 ;  /* 0x000000ffff09d224 */ /* 0x000fc400078e0a09 */
[----:B------:R-:W-:Y:S01]  /*12160*/  @!P6 IMAD.MOV R0, RZ, RZ, -R0 ;  /* 0x000000ffff00e224 */ /* 0x000fe200078e0a00 */
[----:B------:R-:W-:Y:S01]  /*12170*/  ISETP.GT.U32.AND P5, PT, R3, R20, PT ;  /* 0x000000140300720c */ /* 0x000fe20003fa4070 */
[----:B-1----:R-:W-:Y:S01]  /*12180*/  IMAD.MOV R10, RZ, RZ, -R8 ;  /* 0x000000ffff0a7224 */ /* 0x002fe200078e0a08 */
[----:B------:R-:W-:Y:S01]  /*12190*/  STL [R1+0x420], R9 ;  /* 0x0004200901007387 */ /* 0x000fe20000100800 */
[----:B------:R-:W-:Y:S02]  /*121a0*/  VIADD R8, R5, 0xa3 ;  /* 0x000000a305087836 */ /* 0x000fe40000000000 */
[----:B------:R-:W-:Y:S01]  /*121b0*/  IMAD R10, R3, R10, R11 ;  /* 0x0000000a030a7224 */ /* 0x000fe200078e020b */
[----:B------:R0:W-:Y:S01]  /*121c0*/  STL [R1+0x418], R0 ;  /* 0x0004180001007387 */ /* 0x0001e20000100800 */
[----:B------:R-:W-:Y:S01]  /*121d0*/  VIADD R11, R5, 0xa2 ;  /* 0x000000a2050b7836 */ /* 0x000fe20000000000 */
[----:B------:R-:W-:Y:S01]  /*121e0*/  IABS R12, R8 ;  /* 0x00000008000c7213 */ /* 0x000fe20000000000 */
[--C-:B------:R-:W-:Y:S01]  /*121f0*/  @!P2 IMAD.IADD R17, R17, 0x1, -R3.reuse ;  /* 0x000000011111a824 */ /* 0x100fe200078e0a03 */
[----:B------:R-:W-:Y:S01]  /*12200*/  ISETP.GT.U32.AND P6, PT, R3, R10, PT ;  /* 0x0000000a0300720c */ /* 0x000fe20003fc4070 */
[----:B------:R-:W-:Y:S01]  /*12210*/  @!P0 IMAD.IADD R18, R18, 0x1, -R3 ;  /* 0x0000000112128824 */ /* 0x000fe200078e0a03 */
[----:B------:R-:W-:Y:S01]  /*12220*/  IABS R13, R11 ;  /* 0x0000000b000d7213 */ /* 0x000fe20000000000 */
[----:B------:R-:W-:Y:S01]  /*12230*/  IMAD.HI.U32 R7, R2, R12, RZ ;  /* 0x0000000c02077227 */ /* 0x000fe200078e00ff */
[----:B------:R-:W-:-:S02]  /*12240*/  ISETP.GE.AND P2, PT, R16, RZ, PT ;  /* 0x000000ff1000720c */ /* 0x000fc40003f46270 */
[----:B------:R-:W-:Y:S01]  /*12250*/  ISETP.GE.AND P0, PT, R19, RZ, PT ;  /* 0x000000ff1300720c */ /* 0x000fe20003f06270 */
[----:B0-----:R-:W-:Y:S02]  /*12260*/  VIADD R0, R5, 0xa1 ;  /* 0x000000a105007836 */ /* 0x001fe40000000000 */
[----:B------:R-:W-:-:S03]  /*12270*/  IMAD.HI.U32 R9, R2, R13, RZ ;  /* 0x0000000d02097227 */ /* 0x000fc600078e00ff */
[----:B------:R-:W-:Y:S01]  /*12280*/  IABS R15, R0 ;  /* 0x00000000000f7213 */ /* 0x000fe20000000000 */
[----:B------:R-:W-:Y:S02]  /*12290*/  IMAD.MOV R7, RZ, RZ, -R7 ;  /* 0x000000ffff077224 */ /* 0x000fe400078e0a07 */
[----:B------:R-:W-:Y:S02]  /*122a0*/  IMAD.MOV R9, RZ, RZ, -R9 ;  /* 0x000000ffff097224 */ /* 0x000fe400078e0a09 */
[----:B------:R-:W-:Y:S01]  /*122b0*/  @!P6 IMAD.IADD R10, R10, 0x1, -R3 ;  /* 0x000000010a0ae824 */ /* 0x000fe200078e0a03 */
[----:B------:R-:W-:Y:S01]  /*122c0*/  ISETP.GE.AND P6, PT, R8, RZ, PT ;  /* 0x000000ff0800720c */ /* 0x000fe20003fc6270 */
[----:B------:R-:W-:Y:S02]  /*122d0*/  IMAD.MOV.U32 R23, RZ, RZ, R17 ;  /* 0x000000ffff177224 */ /* 0x000fe400078e0011 */
[C---:B------:R-:W-:Y:S02]  /*122e0*/  IMAD R12, R3.reuse, R7, R12 ;  /* 0x00000007030c7224 */ /* 0x040fe400078e020c */
[----:B------:R-:W-:-:S02]  /*122f0*/  IMAD R13, R3, R9, R13 ;  /* 0x00000009030d7224 */ /* 0x000fc400078e020d */
[----:B------:R-:W-:Y:S02]  /*12300*/  IMAD.MOV.U32 R22, RZ, RZ, R18 ;  /* 0x000000ffff167224 */ /* 0x000fe400078e0012 */
[----:B------:R-:W-:Y:S01]  /*12310*/  @!P4 IMAD.MOV R23, RZ, RZ, -R23 ;  /* 0x000000ffff17c224 */ /* 0x000fe200078e0a17 */
[----:B------:R-:W-:Y:S01]  /*12320*/  ISETP.GT.U32.AND P4, PT, R3, R10, PT ;  /* 0x0000000a0300720c */ /* 0x000fe20003f84070 */
[----:B------:R-:W-:-:S03]  /*12330*/  IMAD.HI.U32 R21, R2, R15, RZ ;  /* 0x0000000f02157227 */ /* 0x000fc600078e00ff */
[----:B------:R-:W-:Y:S01]  /*12340*/  STL [R1+0x410], R23 ;  /* 0x0004101701007387 */ /* 0x000fe20000100800 */
[----:B------:R-:W-:Y:S01]  /*12350*/  @!P5 IMAD.IADD R20, R20, 0x1, -R3 ;  /* 0x000000011414d824 */ /* 0x000fe200078e0a03 */
[C---:B------:R-:W-:Y:S01]  /*12360*/  ISETP.GT.U32.AND P5, PT, R3.reuse, R12, PT ;  /* 0x0000000c0300720c */ /* 0x040fe20003fa4070 */
[----:B------:R-:W-:Y:S01]  /*12370*/  @!P1 IMAD.MOV R22, RZ, RZ, -R22 ;  /* 0x000000ffff169224 */ /* 0x000fe200078e0a16 */
[----:B------:R-:W-:Y:S01]  /*12380*/  ISETP.GT.U32.AND P1, PT, R3, R13, PT ;  /* 0x0000000d0300720c */ /* 0x000fe20003f24070 */
[----:B------:R-:W-:Y:S02]  /*12390*/  IMAD.MOV R17, RZ, RZ, -R21 ;  /* 0x000000ffff117224 */ /* 0x000fe400078e0a15 */
[----:B------:R-:W-:Y:S01]  /*123a0*/  @!P2 IMAD.MOV R20, RZ, RZ, -R20 ;  /* 0x000000ffff14a224 */ /* 0x000fe200078e0a14 */
[----:B------:R-:W-:Y:S01]  /*123b0*/  ISETP.GE.AND P2, PT, R11, RZ, PT ;  /* 0x000000ff0b00720c */ /* 0x000fe20003f46270 */
[----:B------:R-:W-:Y:S01]  /*123c0*/  VIADD R8, R5, 0x9f ;  /* 0x0000009f05087836 */ /* 0x000fe20000000000 */
[----:B------:R-:W-:Y:S01]  /*123d0*/  STL [R1+0x40c], R22 ;  /* 0x00040c1601007387 */ /* 0x000fe20000100800 */
[----:B------:R-:W-:-:S02]  /*123e0*/  IMAD R11, R3, R17, R15 ;  /* 0x00000011030b7224 */ /* 0x000fc400078e020f */
[----:B------:R-:W-:Y:S01]  /*123f0*/  VIADD R9, R5, 0x9e ;  /* 0x0000009e05097836 */ /* 0x000fe20000000000 */
[----:B------:R-:W-:Y:S01]  /*12400*/  IABS R16, R8 ;  /* 0x0000000800107213 */ /* 0x000fe20000000000 */
[--C-:B------:R-:W-:Y:S01]  /*12410*/  @!P4 IMAD.IADD R10, R10, 0x1, -R3.reuse ;  /* 0x000000010a0ac824 */ /* 0x100fe200078e0a03 */
[----:B------:R-:W-:Y:S01]  /*12420*/  ISETP.GT.U32.AND P4, PT, R3, R11, PT ;  /* 0x0000000b0300720c */ /* 0x000fe20003f84070 */
[----:B------:R-:W-:Y:S01]  /*12430*/  VIADD R7, R5, 0xa0 ;  /* 0x000000a005077836 */ /* 0x000fe20000000000 */
[----:B------:R-:W-:Y:S01]  /*12440*/  IABS R14, R9 ;  /* 0x00000009000e7213 */ /* 0x000fe20000000000 */
[--C-:B------:R-:W-:Y:S01]  /*12450*/  @!P5 IMAD.IADD R12, R12, 0x1, -R3.reuse ;  /* 0x000000010c0cd824 */ /* 0x100fe200078e0a03 */
[----:B------:R0:W-:Y:S01]  /*12460*/  STL [R1+0x408], R20 ;  /* 0x0004081401007387 */ /* 0x0001e20000100800 */
[----:B------:R-:W-:Y:S01]  /*12470*/  @!P1 IMAD.IADD R13, R13, 0x1, -R3 ;  /* 0x000000010d0d9824 */ /* 0x000fe200078e0a03 */
[----:B------:R-:W-:Y:S01]  /*12480*/  IABS R19, R7 ;  /* 0x0000000700137213 */ /* 0x000fe20000000000 */
[----:B------:R-:W-:Y:S01]  /*12490*/  IMAD.MOV.U32 R18, RZ, RZ, R16 ;  /* 0x000000ffff127224 */ /* 0x000fe200078e0010 */
[C---:B------:R-:W-:Y:S01]  /*124a0*/  ISETP.GT.U32.AND P5, PT, R3.reuse, R12, PT ;  /* 0x0000000c0300720c */ /* 0x040fe20003fa4070 */
[----:B------:R-:W-:Y:S01]  /*124b0*/  IMAD.MOV.U32 R17, RZ, RZ, R14 ;  /* 0x000000ffff117224 */ /* 0x000fe200078e000e */
[----:B------:R-:W-:Y:S01]  /*124c0*/  ISETP.GT.U32.AND P1, PT, R3, R13, PT ;  /* 0x0000000d0300720c */ /* 0x000fe20003f24070 */
[----:B------:R-:W-:-:S04]  /*124d0*/  IMAD.HI.U32 R14, R2, R18, RZ ;  /* 0x00000012020e7227 */ /* 0x000fc800078e00ff */
[----:B------:R-:W-:-:S04]  /*124e0*/  IMAD.HI.U32 R16, R2, R19, RZ ;  /* 0x0000001302107227 */ /* 0x000fc800078e00ff */
[----:B------:R-:W-:Y:S02]  /*124f0*/  IMAD.MOV R14, RZ, RZ, -R14 ;  /* 0x000000ffff0e7224 */ /* 0x000fe400078e0a0e */
[----:B0-----:R-:W-:Y:S02]  /*12500*/  IMAD.MOV.U32 R20, RZ, RZ, R10 ;  /* 0x000000ffff147224 */ /* 0x001fe400078e000a */
[--C-:B------:R-:W-:Y:S02]  /*12510*/  @!P4 IMAD.IADD R11, R11, 0x1, -R3.reuse ;  /* 0x000000010b0bc824 */ /* 0x100fe400078e0a03 */
[----:B------:R-:W-:Y:S02]  /*12520*/  VIADD R15, R5, 0x9d ;  /* 0x0000009d050f7836 */ /* 0x000fe40000000000 */
[----:B------:R-:W-:Y:S02]  /*12530*/  IMAD.MOV R16, RZ, RZ, -R16 ;  /* 0x000000ffff107224 */ /* 0x000fe400078e0a10 */
[C---:B------:R-:W-:Y:S01]  /*12540*/  IMAD R14, R3.reuse, R14, R18 ;  /* 0x0000000e030e7224 */ /* 0x040fe200078e0212 */
[----:B------:R-:W-:Y:S01]  /*12550*/  IABS R18, R15 ;  /* 0x0000000f00127213 */ /* 0x000fe20000000000 */
[----:B------:R-:W-:Y:S01]  /*12560*/  @!P0 IMAD.MOV R20, RZ, RZ, -R20 ;  /* 0x000000ffff148224 */ /* 0x000fe200078e0a14 */
[C---:B------:R-:W-:Y:S01]  /*12570*/  ISETP.GT.U32.AND P0, PT, R3.reuse, R11, PT ;  /* 0x0000000b0300720c */ /* 0x040fe20003f04070 */
[----:B------:R-:W-:Y:S01]  /*12580*/  @!P5 IMAD.IADD R12, R12, 0x1, -R3 ;  /* 0x000000010c0cd824 */ /* 0x000fe200078e0a03 */
[----:B------:R-:W-:Y:S01]  /*12590*/  ISETP.GE.AND P5, PT, R0, RZ, PT ;  /* 0x000000ff0000720c */ /* 0x000fe20003fa6270 */
[----:B------:R-:W-:Y:S01]  /*125a0*/  IMAD R16, R3, R16, R19 ;  /* 0x0000001003107224 */ /* 0x000fe200078e0213 */
[----:B------:R-:W-:Y:S01]  /*125b0*/  STL [R1+0x340], R20 ;  /* 0x0003401401007387 */ /* 0x000fe20000100800 */
[----:B------:R-:W-:Y:S01]  /*125c0*/  @!P1 IMAD.IADD R13, R13, 0x1, -R3 ;  /* 0x000000010d0d9824 */ /* 0x000fe200078e0a03 */
[C---:B------:R-:W-:Y:S01]  /*125d0*/  ISETP.GT.U32.AND P1, PT, R3.reuse, R14, PT ;  /* 0x0000000e0300720c */ /* 0x040fe20003f24070 */
[----:B------:R-:W-:Y:S01]  /*125e0*/  IMAD.HI.U32 R0, R2, R17, RZ ;  /* 0x0000001102007227 */ /* 0x000fe200078e00ff */
[----:B------:R-:W-:-:S03]  /*125f0*/  ISETP.GT.U32.AND P4, PT, R3, R16, PT ;  /* 0x000000100300720c */ /* 0x000fc60003f84070 */
[----:B------:R-:W-:Y:S02]  /*12600*/  IMAD.MOV.U32 R10, RZ, RZ, R18 ;  /* 0x000000ffff0a7224 */ /* 0x000fe400078e0012 */
[----:B------:R-:W-:Y:S02]  /*12610*/  IMAD.MOV.U32 R18, RZ, RZ, R12 ;  /* 0x000000ffff127224 */ /* 0x000fe400078e000c */
[----:B------:R-:W-:Y:S02]  /*12620*/  IMAD.MOV R0, RZ, RZ, -R0 ;  /* 0x000000ffff007224 */ /* 0x000fe400078e0a00 */
[----:B------:R-:W-:Y:S01]  /*12630*/  @!P6 IMAD.MOV R18, RZ, RZ, -R18 ;  /* 0x000000ffff12e224 */ /* 0x000fe200078e0a12 */
[----:B------:R-:W-:Y:S01]  /*12640*/  ISETP.GE.AND P6, PT, R7, RZ, PT ;  /* 0x000000ff0700720c */ /* 0x000fe20003fc6270 */
[----:B------:R-:W-:Y:S02]  /*12650*/  IMAD R0, R3, R0, R17 ;  /* 0x0000000003007224 */ /* 0x000fe400078e0211 */
[----:B------:R-:W-:Y:S01]  /*12660*/  IMAD.MOV.U32 R17, RZ, RZ, R13 ;  /* 0x000000ffff117224 */ /* 0x000fe200078e000d */
[----:B------:R-:W-:Y:S01]  /*12670*/  STL [R1+0x350], R18 ;  /* 0x0003501201007387 */ /* 0x000fe20000100800 */
[----:B------:R-:W-:-:S02]  /*12680*/  VIADD R7, R5, 0x9c ;  /* 0x0000009c05077836 */ /* 0x000fc40000000000 */
[----:B------:R-:W-:Y:S01]  /*12690*/  @!P0 IMAD.IADD R11, R11, 0x1, -R3 ;  /* 0x000000010b0b8824 */ /* 0x000fe200078e0a03 */
[----:B------:R-:W-:Y:S01]  /*126a0*/  ISETP.GE.AND P0, PT, R8, RZ, PT ;  /* 0x000000ff0800720c */ /* 0x000fe20003f06270 */
[----:B------:R-:W-:Y:S01]  /*126b0*/  @!P2 IMAD.MOV R17, RZ, RZ, -R17 ;  /* 0x000000ffff11a224 */ /* 0x000fe200078e0a11 */
[----:B------:R-:W-:Y:S01]  /*126c0*/  IABS R8, R7 ;  /* 0x0000000700087213 */ /* 0x000fe20000000000 */
[----:B------:R-:W-:Y:S01]  /*126d0*/  @!P1 IMAD.IADD R14, R14, 0x1, -R3 ;  /* 0x000000010e0e9824 */ /* 0x000fe200078e0a03 */
[----:B------:R-:W-:Y:S01]  /*126e0*/  ISETP.GT.U32.AND P2, PT, R3, R0, PT ;  /* 0x000000000300720c */ /* 0x000fe20003f44070 */
[----:B------:R-:W-:Y:S01]  /*126f0*/  IMAD.MOV.U32 R13, RZ, RZ, R11 ;  /* 0x000000ffff0d7224 */ /* 0x000fe200078e000b */
[----:B------:R0:W-:Y:S01]  /*12700*/  STL [R1+0x400], R17 ;  /* 0x0004001101007387 */ /* 0x0001e20000100800 */
[----:B------:R-:W-:Y:S01]  /*12710*/  @!P4 IMAD.IADD R16, R16, 0x1, -R3 ;  /* 0x000000011010c824 */ /* 0x000fe200078e0a03 */
[----:B------:R-:W-:Y:S01]  /*12720*/  ISETP.GE.AND P4, PT, R9, RZ, PT ;  /* 0x000000ff0900720c */ /* 0x000fe20003f86270 */
[----:B------:R-:W-:Y:S01]  /*12730*/  @!P5 IMAD.MOV R13, RZ, RZ, -R13 ;  /* 0x000000ffff0dd224 */ /* 0x000fe200078e0a0d */
[C---:B------:R-:W-:Y:S01]  /*12740*/  ISETP.GT.U32.AND P5, PT, R3.reuse, R14, PT ;  /* 0x0000000e0300720c */ /* 0x040fe20003fa4070 */
[----:B------:R-:W-:Y:S01]  /*12750*/  IMAD.HI.U32 R12, R2, R10, RZ ;  /* 0x0000000a020c7227 */ /* 0x000fe200078e00ff */
[----:B------:R-:W-:-:S02]  /*12760*/  ISETP.GT.U32.AND P1, PT, R3, R16, PT ;  /* 0x000000100300720c */ /* 0x000fc40003f24070 */
[----:B------:R1:W-:Y:S01]  /*12770*/  STL [R1+0x404], R13 ;  /* 0x0004040d01007387 */ /* 0x0003e20000100800 */
[----:B------:R-:W-:Y:S02]  /*12780*/  IMAD.MOV R12, RZ, RZ, -R12 ;  /* 0x000000ffff0c7224 */ /* 0x000fe400078e0a0c */
[----:B0-----:R-:W-:-:S04]  /*12790*/  IMAD.HI.U32 R17, R2, R8, RZ ;  /* 0x0000000802117227 */ /* 0x001fc800078e00ff */
[----:B------:R-:W-:Y:S02]  /*127a0*/  IMAD.MOV R17, RZ, RZ, -R17 ;  /* 0x000000ffff117224 */ /* 0x000fe400078e0a11 */
[C---:B------:R-:W-:Y:S02]  /*127b0*/  IMAD R10, R3.reuse, R12, R10 ;  /* 0x0000000c030a7224 */ /* 0x040fe400078e020a */
[----:B------:R-:W-:Y:S02]  /*127c0*/  IMAD R8, R3, R17, R8 ;  /* 0x0000001103087224 */ /* 0x000fe400078e0208 */
[--C-:B------:R-:W-:Y:S02]  /*127d0*/  @!P5 IMAD.IADD R14, R14, 0x1, -R3.reuse ;  /* 0x000000010e0ed824 */ /* 0x100fe400078e0a03 */
[----:B------:R-:W-:Y:S01]  /*127e0*/  VIADD R12, R5, 0x9b ;  /* 0x0000009b050c7836 */ /* 0x000fe20000000000 */
[C---:B------:R-:W-:Y:S01]  /*127f0*/  ISETP.GT.U32.AND P5, PT, R3.reuse, R8, PT ;  /* 0x000000080300720c */ /* 0x040fe20003fa4070 */
[--C-:B------:R-:W-:Y:S01]  /*12800*/  @!P1 IMAD.IADD R16, R16, 0x1, -R3.reuse ;  /* 0x0000000110109824 */ /* 0x100fe200078e0a03 */
[----:B------:R-:W-:Y:S01]  /*12810*/  ISETP.GT.U32.AND P1, PT, R3, R10, PT ;  /* 0x0000000a0300720c */ /* 0x000fe20003f24070 */
[----:B------:R-:W-:Y:S01]  /*12820*/  VIADD R9, R5, 0x99 ;  /* 0x0000009905097836 */ /* 0x000fe20000000000 */
[----:B-1----:R-:W-:Y:S01]  /*12830*/  IABS R13, R12 ;  /* 0x0000000c000d7213 */ /* 0x002fe20000000000 */
[----:B------:R-:W-:-:S02]  /*12840*/  @!P2 IMAD.IADD R0, R0, 0x1, -R3 ;  /* 0x000000010000a824 */ /* 0x000fc400078e0a03 */
[----:B------:R-:W-:Y:S01]  /*12850*/  IMAD.MOV.U32 R20, RZ, RZ, R14 ;  /* 0x000000ffff147224 */ /* 0x000fe200078e000e */
[----:B------:R-:W-:Y:S01]  /*12860*/  IABS R17, R9 ;  /* 0x0000000900117213 */ /* 0x000fe20000000000 */
[----:B------:R-:W-:Y:S01]  /*12870*/  IMAD.HI.U32 R18, R2, R13, RZ ;  /* 0x0000000d02127227 */ /* 0x000fe200078e00ff */
[----:B------:R-:W-:-:S03]  /*12880*/  ISETP.GT.U32.AND P2, PT, R3, R0, PT ;  /* 0x000000000300720c */ /* 0x000fc60003f44070 */
[--C-:B------:R-:W-:Y:S02]  /*12890*/  @!P5 IMAD.IADD R8, R8, 0x1, -R3.reuse ;  /* 0x000000010808d824 */ /* 0x100fe400078e0a03 */
[----:B------:R-:W-:Y:S02]  /*128a0*/  IMAD.MOV R18, RZ, RZ, -R18 ;  /* 0x000000ffff127224 */ /* 0x000fe400078e0a12 */
[----:B------:R-:W-:Y:S01]  /*128b0*/  @!P1 IMAD.IADD R10, R10, 0x1, -R3 ;  /* 0x000000010a0a9824 */ /* 0x000fe200078e0a03 */
[----:B------:R-:W-:Y:S01]  /*128c0*/  ISETP.GE.AND P1, PT, R7, RZ, PT ;  /* 0x000000ff0700720c */ /* 0x000fe20003f26270 */
[----:B------:R-:W-:Y:S01]  /*128d0*/  @!P0 IMAD.MOV R20, RZ, RZ, -R20 ;  /* 0x000000ffff148224 */ /* 0x000fe200078e0a14 */
[C---:B------:R-:W-:Y:S01]  /*128e0*/  ISETP.GT.U32.AND P0, PT, R3.reuse, R8, PT ;  /* 0x000000080300720c */ /* 0x040fe20003f04070 */
[C---:B------:R-:W-:Y:S01]  /*128f0*/  IMAD R7, R3.reuse, R18, R13 ;  /* 0x0000001203077224 */ /* 0x040fe200078e020d */
[----:B------:R-:W-:Y:S01]  /*12900*/  ISETP.GT.U32.AND P5, PT, R3, R10, PT ;  /* 0x0000000a0300720c */ /* 0x000fe20003fa4070 */
[----:B------:R-:W-:-:S04]  /*12910*/  IMAD.HI.U32 R13, R2, R17, RZ ;  /* 0x00000011020d7227 */ /* 0x000fc800078e00ff */
[----:B------:R-:W-:Y:S02]  /*12920*/  VIADD R11, R5, 0x9a ;  /* 0x0000009a050b7836 */ /* 0x000fe40000000000 */
[----:B------:R-:W-:Y:S02]  /*12930*/  IMAD.MOV R13, RZ, RZ, -R13 ;  /* 0x000000ffff0d7224 */ /* 0x000fe400078e0a0d */
[----:B------:R-:W-:Y:S01]  /*12940*/  IMAD.MOV.U32 R21, RZ, RZ, R16 ;  /* 0x000000ffff157224 */ /* 0x000fe200078e0010 */
[----:B------:R-:W-:Y:S01]  /*12950*/  IABS R19, R11 ;  /* 0x0000000b00137213 */ /* 0x000fe20000000000 */
[----:B------:R-:W-:Y:S02]  /*12960*/  IMAD R17, R3, R13, R17 ;  /* 0x0000000d03117224 */ /* 0x000fe400078e0211 */
[--C-:B------:R-:W-:Y:S01]  /*12970*/  @!P2 IMAD.IADD R0, R0, 0x1, -R3.reuse ;  /* 0x000000010000a824 */ /* 0x100fe200078e0a03 */
[----:B------:R-:W-:Y:S01]  /*12980*/  ISETP.GE.AND P2, PT, R15, RZ, PT ;  /* 0x000000ff0f00720c */ /* 0x000fe20003f46270 */
[----:B------:R-:W-:Y:S01]  /*12990*/  @!P0 IMAD.IADD R8, R8, 0x1, -R3 ;  /* 0x0000000108088824 */ /* 0x000fe200078e0a03 */
[----:B------:R-:W-:Y:S01]  /*129a0*/  ISETP.GT.U32.AND P0, PT, R3, R17, PT ;  /* 0x000000110300720c */ /* 0x000fe20003f04070 */
[----:B------:R-:W-:-:S04]  /*129b0*/  IMAD.HI.U32 R15, R2, R19, RZ ;  /* 0x00000013020f7227 */ /* 0x000fc800078e00ff */
[----:B------:R-:W-:Y:S01]  /*129c0*/  @!P6 IMAD.MOV R21, RZ, RZ, -R21 ;  /* 0x000000ffff15e224 */ /* 0x000fe200078e0a15 */
[C---:B------:R-:W-:Y:S01]  /*129d0*/  ISETP.GT.U32.AND P6, PT, R3.reuse, R7, PT ;  /* 0x000000070300720c */ /* 0x040fe20003fc4070 */
[----:B------:R-:W-:Y:S02]  /*129e0*/  IMAD.MOV.U32 R14, RZ, RZ, R0 ;  /* 0x000000ffff0e7224 */ /* 0x000fe400078e0000 */
[----:B------:R-:W-:Y:S01]  /*129f0*/  IMAD.MOV R15, RZ, RZ, -R15 ;  /* 0x000000ffff0f7224 */ /* 0x000fe200078e0a0f */
[----:B------:R-:W-:Y:S01]  /*12a00*/  STL [R1+0x3cc], R21 ;  /* 0x0003cc1501007387 */ /* 0x000fe20000100800 */
[----:B------:R-:W-:Y:S02]  /*12a10*/  @!P4 IMAD.MOV R14, RZ, RZ, -R14 ;  /* 0x000000ffff0ec224 */ /* 0x000fe400078e0a0e */
[----:B------:R-:W-:Y:S01]  /*12a20*/  IMAD R19, R3, R15, R19 ;  /* 0x0000000f03137224 */ /* 0x000fe200078e0213 */
[----:B------:R-:W-:Y:S01]  /*12a30*/  STL [R1+0x3d0], R20 ;  /* 0x0003d01401007387 */ /* 0x000fe20000100800 */
[----:B------:R-:W-:-:S02]  /*12a40*/  VIADD R18, R5, 0x97 ;  /* 0x0000009705127836 */ /* 0x000fc40000000000 */
[--C-:B------:R-:W-:Y:S01]  /*12a50*/  @!P0 IMAD.IADD R17, R17, 0x1, -R3.reuse ;  /* 0x0000000111118824 */ /* 0x100fe200078e0a03 */
[----:B------:R0:W-:Y:S01]  /*12a60*/  STL [R1+0x3d4], R14 ;  /* 0x0003d40e01007387 */ /* 0x0001e20000100800 */
[----:B------:R-:W-:Y:S01]  /*12a70*/  ISETP.GT.U32.AND P4, PT, R3, R19, PT ;  /* 0x000000130300720c */ /* 0x000fe20003f84070 */
[--C-:B------:R-:W-:Y:S01]  /*12a80*/  @!P6 IMAD.IADD R7, R7, 0x1, -R3.reuse ;  /* 0x000000010707e824 */ /* 0x100fe200078e0a03 */
[----:B------:R-:W-:Y:S01]  /*12a90*/  ISETP.GE.AND P6, PT, R11, RZ, PT ;  /* 0x000000ff0b00720c */ /* 0x000fe20003fc6270 */
[----:B------:R-:W-:Y:S01]  /*12aa0*/  IMAD.MOV.U32 R11, RZ, RZ, R8 ;  /* 0x000000ffff0b7224 */ /* 0x000fe200078e0008 */
[----:B------:R-:W-:Y:S01]  /*12ab0*/  ISETP.GT.U32.AND P0, PT, R3, R17, PT ;  /* 0x000000110300720c */ /* 0x000fe20003f04070 */
[----:B------:R-:W-:Y:S02]  /*12ac0*/  VIADD R0, R5, 0x98 ;  /* 0x0000009805007836 */ /* 0x000fe40000000000 */
[----:B------:R-:W-:Y:S01]  /*12ad0*/  @!P5 IMAD.IADD R10, R10, 0x1, -R3 ;  /* 0x000000010a0ad824 */ /* 0x000fe200078e0a03 */
[----:B------:R-:W-:Y:S01]  /*12ae0*/  ISETP.GE.AND P5, PT, R12, RZ, PT ;  /* 0x000000ff0c00720c */ /* 0x000fe20003fa6270 */
[----:B------:R-:W-:Y:S01]  /*12af0*/  @!P1 IMAD.MOV R11, RZ, RZ, -R11 ;  /* 0x000000ffff0b9224 */ /* 0x000fe200078e0a0b */
[----:B0-----:R-:W-:Y:S01]  /*12b00*/  IABS R14, R18 ;  /* 0x00000012000e7213 */ /* 0x001fe20000000000 */
[----:B------:R-:W-:Y:S01]  /*12b10*/  IMAD.MOV.U32 R15, RZ, RZ, R10 ;  /* 0x000000ffff0f7224 */ /* 0x000fe200078e000a */
[----:B------:R-:W-:Y:S01]  /*12b20*/  IABS R13, R0 ;  /* 0x00000000000d7213 */ /* 0x000fe20000000000 */
[----:B------:R-:W-:Y:S01]  /*12b30*/  @!P4 IMAD.IADD R19, R19, 0x1, -R3 ;  /* 0x000000011313c824 */ /* 0x000fe200078e0a03 */
[----:B------:R-:W-:Y:S01]  /*12b40*/  ISETP.GT.U32.AND P4, PT, R3, R7, PT ;  /* 0x000000070300720c */ /* 0x000fe20003f84070 */
[----:B------:R-:W-:Y:S01]  /*12b50*/  IMAD.HI.U32 R8, R2, R14, RZ ;  /* 0x0000000e02087227 */ /* 0x000fe200078e00ff */
[----:B------:R-:W-:-:S03]  /*12b60*/  ISETP.GE.AND P1, PT, R9, RZ, PT ;  /* 0x000000ff0900720c */ /* 0x000fc60003f26270 */
[----:B------:R-:W-:Y:S02]  /*12b70*/  IMAD.MOV R8, RZ, RZ, -R8 ;  /* 0x000000ffff087224 */ /* 0x000fe400078e0a08 */
[----:B------:R-:W-:-:S04]  /*12b80*/  IMAD.HI.U32 R10, R2, R13, RZ ;  /* 0x0000000d020a7227 */ /* 0x000fc800078e00ff */
[----:B------:R-:W-:Y:S02]  /*12b90*/  IMAD R14, R3, R8, R14 ;  /* 0x00000008030e7224 */ /* 0x000fe400078e020e */
[----:B------:R-:W-:Y:S02]  /*12ba0*/  @!P0 IMAD.IADD R17, R17, 0x1, -R3 ;  /* 0x0000000111118824 */ /* 0x000fe400078e0a03 */
[----:B------:R-:W-:Y:S01]  /*12bb0*/  IMAD.MOV R10, RZ, RZ, -R10 ;  /* 0x000000ffff0a7224 */ /* 0x000fe200078e0a0a */
[C---:B------:R-:W-:Y:S01]  /*12bc0*/  ISETP.GT.U32.AND P0, PT, R3.reuse, R14, PT ;  /* 0x0000000e0300720c */ /* 0x040fe20003f04070 */
[----:B------:R-:W-:Y:S01]  /*12bd0*/  @!P2 IMAD.MOV R15, RZ, RZ, -R15 ;  /* 0x000000ffff0fa224 */ /* 0x000fe200078e0a0f */
[C---:B------:R-:W-:Y:S01]  /*12be0*/  ISETP.GT.U32.AND P2, PT, R3.reuse, R19, PT ;  /* 0x000000130300720c */ /* 0x040fe20003f44070 */
[----:B------:R-:W-:Y:S02]  /*12bf0*/  IMAD R13, R3, R10, R13 ;  /* 0x0000000a030d7224 */ /* 0x000fe400078e020d */
[----:B------:R-:W-:Y:S01]  /*12c00*/  @!P4 IMAD.IADD R7, R7, 0x1, -R3 ;  /* 0x000000010707c824 */ /* 0x000fe200078e0a03 */
[----:B------:R0:W-:Y:S01]  /*12c10*/  STL [R1+0x3fc], R15 ;  /* 0x0003fc0f01007387 */ /* 0x0001e20000100800 */
[----:B------:R-:W-:Y:S01]  /*12c20*/  VIADD R8, R5, 0x94 ;  /* 0x0000009405087836 */ /* 0x000fe20000000000 */
[----:B------:R-:W-:Y:S01]  /*12c30*/  ISETP.GT.U32.AND P4, PT, R3, R13, PT ;  /* 0x0000000d0300720c */ /* 0x000fe20003f84070 */
[----:B------:R-:W-:Y:S01]  /*12c40*/  IMAD.MOV.U32 R20, RZ, RZ, R7 ;  /* 0x000000ffff147224 */ /* 0x000fe200078e0007 */
[----:B------:R1:W-:Y:S01]  /*12c50*/  STL [R1+0x3d8], R11 ;  /* 0x0003d80b01007387 */ /* 0x0003e20000100800 */
[----:B------:R-:W-:Y:S01]  /*12c60*/  VIADD R9, R5, 0x95 ;  /* 0x0000009505097836 */ /* 0x000fe20000000000 */
[----:B------:R-:W-:Y:S01]  /*12c70*/  IABS R10, R8 ;  /* 0x00000008000a7213 */ /* 0x000fe20000000000 */
[----:B------:R-:W-:-:S02]  /*12c80*/  @!P0 IMAD.IADD R14, R14, 0x1, -R3 ;  /* 0x000000010e0e8824 */ /* 0x000fc400078e0a03 */
[----:B------:R-:W-:Y:S02]  /*12c90*/  @!P5 IMAD.MOV R20, RZ, RZ, -R20 ;  /* 0x000000ffff14d224 */ /* 0x000fe400078e0a14 */
[----:B0-----:R-:W-:Y:S01]  /*12ca0*/  VIADD R15, R5, 0x96 ;  /* 0x00000096050f7836 */ /* 0x001fe20000000000 */
[----:B------:R-:W-:Y:S01]  /*12cb0*/  ISETP.GT.U32.AND P5, PT, R3, R14, PT ;  /* 0x0000000e0300720c */ /* 0x000fe20003fa4070 */
[----:B------:R-:W-:Y:S01]  /*12cc0*/  IMAD.HI.U32 R7, R2, R10, RZ ;  /* 0x0000000a02077227 */ /* 0x000fe200078e00ff */
[----:B-1----:R-:W-:Y:S01]  /*12cd0*/  IABS R11, R9 ;  /* 0x00000009000b7213 */ /* 0x002fe20000000000 */
[----:B------:R0:W-:Y:S01]  /*12ce0*/  STL [R1+0x3c8], R20 ;  /* 0x0003c81401007387 */ /* 0x0001e20000100800 */
[----:B------:R-:W-:Y:S01]  /*12cf0*/  IABS R12, R15 ;  /* 0x0000000f000c7213 */ /* 0x000fe20000000000 */
[----:B------:R-:W-:Y:S01]  /*12d00*/  @!P4 IMAD.IADD R13, R13, 0x1, -R3 ;  /* 0x000000010d0dc824 */ /* 0x000fe200078e0a03 */
[----:B------:R-:W-:Y:S01]  /*12d10*/  ISETP.GE.AND P4, PT, R18, RZ, PT ;  /* 0x000000ff1200720c */ /* 0x000fe20003f86270 */
[----:B------:R-:W-:-:S02]  /*12d20*/  IMAD.MOV R7, RZ, RZ, -R7 ;  /* 0x000000ffff077224 */ /* 0x000fc400078e0a07 */
[----:B------:R-:W-:Y:S01]  /*12d30*/  IMAD.HI.U32 R16, R2, R12, RZ ;  /* 0x0000000c02107227 */ /* 0x000fe200078e00ff */
[----:B------:R-:W-:-:S03]  /*12d40*/  ISETP.GT.U32.AND P0, PT, R3, R13, PT ;  /* 0x0000000d0300720c */ /* 0x000fc60003f04070 */
[----:B------:R-:W-:Y:S02]  /*12d50*/  IMAD.MOV R16, RZ, RZ, -R16 ;  /* 0x000000ffff107224 */ /* 0x000fe400078e0a10 */
[C---:B------:R-:W-:Y:S02]  /*12d60*/  IMAD R10, R3.reuse, R7, R10 ;  /* 0x00000007030a7224 */ /* 0x040fe400078e020a */
[----:B------:R-:W-:Y:S02]  /*12d70*/  IMAD R12, R3, R16, R12 ;  /* 0x00000010030c7224 */ /* 0x000fe400078e020c */
[----:B------:R-:W-:-:S04]  /*12d80*/  IMAD.HI.U32 R16, R2, R11, RZ ;  /* 0x0000000b02107227 */ /* 0x000fc800078e00ff */
[--C-:B------:R-:W-:Y:S01]  /*12d90*/  @!P2 IMAD.IADD R19, R19, 0x1, -R3.reuse ;  /* 0x000000011313a824 */ /* 0x100fe200078e0a03 */
[----:B------:R-:W-:Y:S01]  /*12da0*/  ISETP.GE.AND P2, PT, R0, RZ, PT ;  /* 0x000000ff0000720c */ /* 0x000fe20003f46270 */
[----:B------:R-:W-:Y:S01]  /*12db0*/  @!P5 IMAD.IADD R14, R14, 0x1, -R3 ;  /* 0x000000010e0ed824 */ /* 0x000fe200078e0a03 */
[----:B------:R-:W-:Y:S01]  /*12dc0*/  ISETP.GT.U32.AND P5, PT, R3, R10, PT ;  /* 0x0000000a0300720c */ /* 0x000fe20003fa4070 */
[----:B------:R-:W-:Y:S02]  /*12dd0*/  VIADD R0, R5, 0x93 ;  /* 0x0000009305007836 */ /* 0x000fe40000000000 */
[----:B------:R-:W-:Y:S02]  /*12de0*/  IMAD.MOV R16, RZ, RZ, -R16 ;  /* 0x000000ffff107224 */ /* 0x000fe400078e0a10 */
[----:B------:R-:W-:Y:S01]  /*12df0*/  @!P6 IMAD.MOV R19, RZ, RZ, -R19 ;  /* 0x000000ffff13e224 */ /* 0x000fe200078e0a13 */
[C---:B------:R-:W-:Y:S01]  /*12e00*/  ISETP.GT.U32.AND P6, PT, R3.reuse, R12, PT ;  /* 0x0000000c0300720c */ /* 0x040fe20003fc4070 */
[----:B------:R-:W-:Y:S01]  /*12e10*/  IMAD R11, R3, R16, R11 ;  /* 0x00000010030b7224 */ /* 0x000fe200078e020b */
[----:B------:R-:W-:Y:S01]  /*12e20*/  IABS R18, R0 ;  /* 0x0000000000127213 */ /* 0x000fe20000000000 */
[----:B------:R-:W-:Y:S01]  /*12e30*/  @!P1 IMAD.MOV R17, RZ, RZ, -R17 ;  /* 0x000000ffff119224 */ /* 0x000fe200078e0a11 */
[----:B------:R-:W-:Y:S01]  /*12e40*/  ISETP.GE.AND P1, PT, R15, RZ, PT ;  /* 0x000000ff0f00720c */ /* 0x000fe20003f26270 */
[----:B------:R-:W-:Y:S01]  /*12e50*/  @!P0 IMAD.IADD R13, R13, 0x1, -R3 ;  /* 0x000000010d0d8824 */ /* 0x000fe200078e0a03 */
[----:B------:R-:W-:Y:S01]  /*12e60*/  ISETP.GT.U32.AND P0, PT, R3, R11, PT ;  /* 0x0000000b0300720c */ /* 0x000fe20003f04070 */
[----:B------:R-:W-:Y:S01]  /*12e70*/  VIADD R7, R5, 0x92 ;  /* 0x0000009205077836 */ /* 0x000fe20000000000 */
[----:B------:R1:W-:Y:S01]  /*12e80*/  STL [R1+0x3ac], R19 ;  /* 0x0003ac1301007387 */ /* 0x0003e20000100800 */
[----:B------:R-:W-:-:S03]  /*12e90*/  IMAD.HI.U32 R15, R2, R18, RZ ;  /* 0x00000012020f7227 */ /* 0x000fc600078e00ff */
[----:B------:R-:W-:Y:S01]  /*12ea0*/  IABS R16, R7 ;  /* 0x0000000700107213 */ /* 0x000fe20000000000 */
[----:B------:R-:W-:Y:S01]  /*12eb0*/  @!P5 IMAD.IADD R10, R10, 0x1, -R3 ;  /* 0x000000010a0ad824 */ /* 0x000fe200078e0a03 */
[----:B------:R2:W-:Y:S01]  /*12ec0*/  STL [R1+0x3c4], R17 ;  /* 0x0003c41101007387 */ /* 0x0005e20000100800 */
[----:B------:R-:W-:Y:S02]  /*12ed0*/  IMAD.MOV R15, RZ, RZ, -R15 ;  /* 0x000000ffff0f7224 */ /* 0x000fe400078e0a0f */
[----:B------:R-:W-:Y:S01]  /*12ee0*/  @!P6 IMAD.IADD R12, R12, 0x1, -R3 ;  /* 0x000000010c0ce824 */ /* 0x000fe200078e0a03 */
[----:B------:R-:W-:Y:S01]  /*12ef0*/  ISETP.GE.AND P6, PT, R9, RZ, PT ;  /* 0x000000ff0900720c */ /* 0x000fe20003fc6270 */
[C---:B------:R-:W-:Y:S01]  /*12f00*/  IMAD R18, R3.reuse, R15, R18 ;  /* 0x0000000f03127224 */ /* 0x040fe200078e0212 */
[----:B------:R-:W-:Y:S01]  /*12f10*/  ISETP.GT.U32.AND P5, PT, R3, R10, PT ;  /* 0x0000000a0300720c */ /* 0x000fe20003fa4070 */
[----:B0-----:R-:W-:Y:S02]  /*12f20*/  IMAD.MOV.U32 R20, RZ, RZ, R13 ;  /* 0x000000ffff147224 */ /* 0x001fe400078e000d */
[----:B------:R-:W-:-:S02]  /*12f30*/  VIADD R9, R5, 0x91 ;  /* 0x0000009105097836 */ /* 0x000fc40000000000 */
[----:B------:R-:W-:-:S03]  /*12f40*/  IMAD.HI.U32 R15, R2, R16, RZ ;  /* 0x00000010020f7227 */ /* 0x000fc600078e00ff */
[----:B-1----:R-:W-:Y:S01]  /*12f50*/  IABS R19, R9 ;  /* 0x0000000900137213 */ /* 0x002fe20000000000 */
[----:B------:R-:W-:Y:S02]  /*12f60*/  @!P2 IMAD.MOV R20, RZ, RZ, -R20 ;  /* 0x000000ffff14a224 */ /* 0x000fe400078e0a14 */
[----:B------:R-:W-:Y:S01]  /*12f70*/  @!P0 IMAD.IADD R11, R11, 0x1, -R3 ;  /* 0x000000010b0b8824 */ /* 0x000fe200078e0a03 */
[C---:B------:R-:W-:Y:S01]  /*12f80*/  ISETP.GT.U32.AND P0, PT, R3.reuse, R12, PT ;  /* 0x0000000c0300720c */ /* 0x040fe20003f04070 */
[----:B------:R-:W-:Y:S01]  /*12f90*/  IMAD.MOV R15, RZ, RZ, -R15 ;  /* 0x000000ffff0f7224 */ /* 0x000fe200078e0a0f */
[----:B------:R0:W-:Y:S01]  /*12fa0*/  STL [R1+0x3b4], R20 ;  /* 0x0003b41401007387 */ /* 0x0001e20000100800 */
[----:B------:R-:W-:Y:S01]  /*12fb0*/  @!P5 IMAD.IADD R10, R10, 0x1, -R3 ;  /* 0x000000010a0ad824 */ /* 0x000fe200078e0a03 */
[C---:B------:R-:W-:Y:S01]  /*12fc0*/  ISETP.GT.U32.AND P2, PT, R3.reuse, R11, PT ;  /* 0x0000000b0300720c */ /* 0x040fe20003f44070 */
[----:B------:R-:W-:Y:S02]  /*12fd0*/  IMAD R16, R3, R15, R16 ;  /* 0x0000000f03107224 */ /* 0x000fe400078e0210 */
[----:B--2---:R-:W-:-:S03]  /*12fe0*/  VIADD R17, R5, 0x90 ;  /* 0x0000009005117836 */ /* 0x004fc60000000000 */
[C---:B------:R-:W-:Y:S01]  /*12ff0*/  ISETP.GT.U32.AND P5, PT, R3.reuse, R16, PT ;  /* 0x000000100300720c */ /* 0x040fe20003fa4070 */
[----:B0-----:R-:W-:Y:S01]  /*13000*/  IMAD.MOV.U32 R20, RZ, RZ, R14 ;  /* 0x000000ffff147224 */ /* 0x001fe200078e000e */
[----:B------:R-:W-:Y:S01]  /*13010*/  IABS R13, R17 ;  /* 0x00000011000d7213 */ /* 0x000fe20000000000 */
[----:B------:R-:W-:Y:S02]  /*13020*/  IMAD.MOV.U32 R14, RZ, RZ, R19 ;  /* 0x000000ffff0e7224 */ /* 0x000fe400078e0013 */
[----:B------:R-:W-:Y:S01]  /*13030*/  @!P4 IMAD.MOV R20, RZ, RZ, -R20 ;  /* 0x000000ffff14c224 */ /* 0x000fe200078e0a14 */
[----:B------:R-:W-:Y:S01]  /*13040*/  ISETP.GT.U32.AND P4, PT, R3, R18, PT ;  /* 0x000000120300720c */ /* 0x000fe20003f84070 */
[----:B------:R-:W-:-:S03]  /*13050*/  IMAD.HI.U32 R15, R2, R14, RZ ;  /* 0x0000000e020f7227 */ /* 0x000fc600078e00ff */
[----:B------:R0:W-:Y:S01]  /*13060*/  STL [R1+0x3b0], R20 ;  /* 0x0003b01401007387 */ /* 0x0001e20000100800 */
[----:B------:R-:W-:Y:S02]  /*13070*/  IMAD.MOV R15, RZ, RZ, -R15 ;  /* 0x000000ffff0f7224 */ /* 0x000fe400078e0a0f */
[--C-:B------:R-:W-:Y:S01]  /*13080*/  @!P0 IMAD.IADD R12, R12, 0x1, -R3.reuse ;  /* 0x000000010c0c8824 */ /* 0x100fe200078e0a03 */
[----:B------:R-:W-:Y:S01]  /*13090*/  ISETP.GE.AND P0, PT, R8, RZ, PT ;  /* 0x000000ff0800720c */ /* 0x000fe20003f06270 */
[----:B------:R-:W-:Y:S01]  /*130a0*/  @!P2 IMAD.IADD R11, R11, 0x1, -R3 ;  /* 0x000000010b0ba824 */ /* 0x000fe200078e0a03 */
[----:B------:R-:W-:Y:S01]  /*130b0*/  ISETP.GE.AND P2, PT, R0, RZ, PT ;  /* 0x000000ff0000720c */ /* 0x000fe20003f46270 */
[----:B------:R-:W-:Y:S02]  /*130c0*/  IMAD R14, R3, R15, R14 ;  /* 0x0000000f030e7224 */ /* 0x000fe400078e020e */
[----:B------:R-:W-:Y:S02]  /*130d0*/  VIADD R0, R5, 0x8f ;  /* 0x0000008f05007836 */ /* 0x000fe40000000000 */
[----:B0-----:R-:W-:-:S02]  /*130e0*/  IMAD.MOV.U32 R20, RZ, RZ, R12 ;  /* 0x000000ffff147224 */ /* 0x001fc400078e000c */
[----:B------:R-:W-:Y:S01]  /*130f0*/  @!P5 IMAD.IADD R16, R16, 0x1, -R3 ;  /* 0x000000011010d824 */ /* 0x000fe200078e0a03 */
[----:B------:R-:W-:Y:S01]  /*13100*/  ISETP.GT.U32.AND P5, PT, R3, R14, PT ;  /* 0x0000000e0300720c */ /* 0x000fe20003fa4070 */
[----:B------:R-:W-:Y:S01]  /*13110*/  IMAD.MOV.U32 R19, RZ, RZ, R11 ;  /* 0x000000ffff137224 */ /* 0x000fe200078e000b */
[----:B------:R-:W-:Y:S01]  /*13120*/  IABS R15, R0 ;  /* 0x00000000000f7213 */ /* 0x000fe20000000000 */
[----:B------:R-:W-:-:S04]  /*13130*/  IMAD.HI.U32 R8, R2, R13, RZ ;  /* 0x0000000d02087227 */ /* 0x000fc800078e00ff */
[----:B------:R-:W-:Y:S02]  /*13140*/  @!P1 IMAD.MOV R20, RZ, RZ, -R20 ;  /* 0x000000ffff149224 */ /* 0x000fe400078e0a14 */
[----:B------:R-:W-:Y:S01]  /*13150*/  @!P4 IMAD.IADD R18, R18, 0x1, -R3 ;  /* 0x000000011212c824 */ /* 0x000fe200078e0a03 */
[----:B------:R-:W-:Y:S01]  /*13160*/  ISETP.GE.AND P4, PT, R7, RZ, PT ;  /* 0x000000ff0700720c */ /* 0x000fe20003f86270 */
[----:B------:R-:W-:Y:S01]  /*13170*/  @!P6 IMAD.MOV R19, RZ, RZ, -R19 ;  /* 0x000000ffff13e224 */ /* 0x000fe200078e0a13 */
[----:B------:R-:W-:Y:S01]  /*13180*/  STL [R1+0x390], R20 ;  /* 0x0003901401007387 */ /* 0x000fe20000100800 */
[----:B------:R-:W-:Y:S01]  /*13190*/  IMAD.MOV R8, RZ, RZ, -R8 ;  /* 0x000000ffff087224 */ /* 0x000fe200078e0a08 */
[C---:B------:R-:W-:Y:S01]  /*131a0*/  ISETP.GT.U32.AND P1, PT, R3.reuse, R18, PT ;  /* 0x000000120300720c */ /* 0x040fe20003f24070 */
[----:B------:R-:W-:Y:S01]  /*131b0*/  IMAD.MOV.U32 R12, RZ, RZ, R15 ;  /* 0x000000ffff0c7224 */ /* 0x000fe200078e000f */
[----:B------:R0:W-:Y:S01]  /*131c0*/  STL [R1+0x3a0], R19 ;  /* 0x0003a01301007387 */ /* 0x0001e20000100800 */
[C---:B------:R-:W-:Y:S01]  /*131d0*/  IMAD R13, R3.reuse, R8, R13 ;  /* 0x00000008030d7224 */ /* 0x040fe200078e020d */
[----:B------:R-:W-:Y:S01]  /*131e0*/  ISETP.GT.U32.AND P6, PT, R3, R16, PT ;  /* 0x000000100300720c */ /* 0x000fe20003fc4070 */
[----:B------:R-:W-:-:S04]  /*131f0*/  IMAD.HI.U32 R15, R2, R12, RZ ;  /* 0x0000000c020f7227 */ /* 0x000fc800078e00ff */
[----:B------:R-:W-:Y:S02]  /*13200*/  VIADD R8, R5, 0x8d ;  /* 0x0000008d05087836 */ /* 0x000fe40000000000 */
[----:B------:R-:W-:Y:S02]  /*13210*/  @!P5 IMAD.IADD R14, R14, 0x1, -R3 ;  /* 0x000000010e0ed824 */ /* 0x000fe400078e0a03 */
[----:B0-----:R-:W-:Y:S01]  /*13220*/  IMAD.MOV.U32 R19, RZ, RZ, R10 ;  /* 0x000000ffff137224 */ /* 0x001fe200078e000a */
[----:B------:R-:W-:Y:S01]  /*13230*/  IABS R10, R8 ;  /* 0x00000008000a7213 */ /* 0x000fe20000000000 */
[----:B------:R-:W-:Y:S01]  /*13240*/  IMAD.MOV R15, RZ, RZ, -R15 ;  /* 0x000000ffff0f7224 */ /* 0x000fe200078e0a0f */
[C---:B------:R-:W-:Y:S01]  /*13250*/  ISETP.GT.U32.AND P5, PT, R3.reuse, R14, PT ;  /* 0x0000000e0300720c */ /* 0x040fe20003fa4070 */
[----:B------:R-:W-:Y:S01]  /*13260*/  @!P0 IMAD.MOV R19, RZ, RZ, -R19 ;  /* 0x000000ffff138224 */ /* 0x000fe200078e0a13 */
[----:B------:R-:W-:Y:S01]  /*13270*/  ISETP.GT.U32.AND P0, PT, R3, R13, PT ;  /* 0x0000000d0300720c */ /* 0x000fe20003f04070 */
[----:B------:R-:W-:-:S02]  /*13280*/  VIADD R7, R5, 0x8e ;  /* 0x0000008e05077836 */ /* 0x000fc40000000000 */
[----:B------:R-:W-:Y:S01]  /*13290*/  IMAD R12, R3, R15, R12 ;  /* 0x0000000f030c7224 */ /* 0x000fe200078e020c */
[----:B------:R0:W-:Y:S01]  /*132a0*/  STL [R1+0x394], R19 ;  /* 0x0003941301007387 */ /* 0x0001e20000100800 */
[--C-:B------:R-:W-:Y:S01]  /*132b0*/  @!P1 IMAD.IADD R18, R18, 0x1, -R3.reuse ;  /* 0x0000000112129824 */ /* 0x100fe200078e0a03 */
[----:B------:R-:W-:Y:S01]  /*132c0*/  IABS R11, R7 ;  /* 0x00000007000b7213 */ /* 0x000fe20000000000 */
[----:B------:R-:W-:Y:S01]  /*132d0*/  @!P6 IMAD.IADD R16, R16, 0x1, -R3 ;  /* 0x000000011010e824 */ /* 0x000fe200078e0a03 */
[----:B------:R-:W-:Y:S01]  /*132e0*/  ISETP.GE.AND P1, PT, R9, RZ, PT ;  /* 0x000000ff0900720c */ /* 0x000fe20003f26270 */
[----:B------:R-:W-:Y:S01]  /*132f0*/  IMAD.MOV.U32 R9, RZ, RZ, R10 ;  /* 0x000000ffff097224 */ /* 0x000fe200078e000a */
[----:B------:R-:W-:Y:S01]  /*13300*/  ISETP.GT.U32.AND P6, PT, R3, R12, PT ;  /* 0x0000000c0300720c */ /* 0x000fe20003fc4070 */
[----:B------:R-:W-:Y:S02]  /*13310*/  VIADD R10, R5, 0x8c ;  /* 0x0000008c050a7836 */ /* 0x000fe40000000000 */
[----:B------:R-:W-:-:S04]  /*13320*/  IMAD.HI.U32 R15, R2, R9, RZ ;  /* 0x00000009020f7227 */ /* 0x000fc800078e00ff */
[----:B0-----:R-:W-:-:S04]  /*13330*/  IMAD.HI.U32 R19, R2, R11, RZ ;  /* 0x0000000b02137227 */ /* 0x001fc800078e00ff */
[----:B------:R-:W-:Y:S01]  /*13340*/  @!P0 IMAD.IADD R13, R13, 0x1, -R3 ;  /* 0x000000010d0d8824 */ /* 0x000fe200078e0a03 */
[----:B------:R-:W-:Y:S01]  /*13350*/  ISETP.GE.AND P0, PT, R17, RZ, PT ;  /* 0x000000ff1100720c */ /* 0x000fe20003f06270 */
[----:B------:R-:W-:Y:S01]  /*13360*/  IMAD.MOV.U32 R20, RZ, RZ, R18 ;  /* 0x000000ffff147224 */ /* 0x000fe200078e0012 */
[----:B------:R-:W-:Y:S01]  /*13370*/  IABS R17, R10 ;  /* 0x0000000a00117213 */ /* 0x000fe20000000000 */
[----:B------:R-:W-:Y:S02]  /*13380*/  IMAD.MOV R19, RZ, RZ, -R19 ;  /* 0x000000ffff137224 */ /* 0x000fe400078e0a13 */
[----:B------:R-:W-:Y:S02]  /*13390*/  IMAD.MOV R18, RZ, RZ, -R15 ;  /* 0x000000ffff127224 */ /* 0x000fe400078e0a0f */
[----:B------:R-:W-:Y:S01]  /*133a0*/  @!P2 IMAD.MOV R20, RZ, RZ, -R20 ;  /* 0x000000ffff14a224 */ /* 0x000fe200078e0a14 */
[----:B------:R-:W-:Y:S01]  /*133b0*/  ISETP.GT.U32.AND P2, PT, R3, R13, PT ;  /* 0x0000000d0300720c */ /* 0x000fe20003f44070 */
[----:B------:R-:W-:-:S02]  /*133c0*/  @!P5 IMAD.IADD R14, R14, 0x1, -R3 ;  /* 0x000000010e0ed824 */ /* 0x000fc400078e0a03 */
[----:B------:R-:W-:Y:S01]  /*133d0*/  IMAD.MOV.U32 R15, RZ, RZ, R17 ;  /* 0x000000ffff0f7224 */ /* 0x000fe200078e0011 */
[----:B------:R-:W-:Y:S01]  /*133e0*/  STL [R1+0x360], R20 ;  /* 0x0003601401007387 */ /* 0x000fe20000100800 */
[C---:B------:R-:W-:Y:S02]  /*133f0*/  IMAD R11, R3.reuse, R19, R11 ;  /* 0x00000013030b7224 */ /* 0x040fe400078e020b */
[C---:B------:R-:W-:Y:S02]  /*13400*/  IMAD R9, R3.reuse, R18, R9 ;  /* 0x0000001203097224 */ /* 0x040fe400078e0209 */
[----:B------:R-:W-:Y:S01]  /*13410*/  IMAD.MOV.U32 R17, RZ, RZ, R14 ;  /* 0x000000ffff117224 */ /* 0x000fe200078e000e */
[C---:B------:R-:W-:Y:S01]  /*13420*/  ISETP.GT.U32.AND P5, PT, R3.reuse, R11, PT ;  /* 0x0000000b0300720c */ /* 0x040fe20003fa4070 */
[----:B------:R-:W-:Y:S02]  /*13430*/  @!P6 IMAD.IADD R12, R12, 0x1, -R3 ;  /* 0x000000010c0ce824 */ /* 0x000fe400078e0a03 */
[----:B------:R-:W-:Y:S01]  /*13440*/  @!P1 IMAD.MOV R17, RZ, RZ, -R17 ;  /* 0x000000ffff119224 */ /* 0x000fe200078e0a11 */
[C---:B------:R-:W-:Y:S01]  /*13450*/  ISETP.GT.U32.AND P1, PT, R3.reuse, R9, PT ;  /* 0x000000090300720c */ /* 0x040fe20003f24070 */
[----:B------:R-:W-:Y:S01]  /*13460*/  IMAD.MOV.U32 R19, RZ, RZ, R16 ;  /* 0x000000ffff137224 */ /* 0x000fe200078e0010 */
[----:B------:R-:W-:Y:S01]  /*13470*/  ISETP.GT.U32.AND P6, PT, R3, R12, PT ;  /* 0x0000000c0300720c */ /* 0x000fe20003fc4070 */
[----:B------:R-:W-:-:S04]  /*13480*/  IMAD.HI.U32 R16, R2, R15, RZ ;  /* 0x0000000f02107227 */ /* 0x000fc800078e00ff */
[----:B------:R-:W-:Y:S02]  /*13490*/  IMAD.MOV R16, RZ, RZ, -R16 ;  /* 0x000000ffff107224 */ /* 0x000fe400078e0a10 */
[----:B------:R-:W-:Y:S01]  /*134a0*/  @!P2 IMAD.IADD R13, R13, 0x1, -R3 ;  /* 0x000000010d0da824 */ /* 0x000fe200078e0a03 */
[----:B------:R-:W-:Y:S01]  /*134b0*/  ISETP.GE.AND P2, PT, R7, RZ, PT ;  /* 0x000000ff0700720c */ /* 0x000fe20003f46270 */
[----:B------:R-:W-:Y:S02]  /*134c0*/  IMAD R15, R3, R16, R15 ;  /* 0x00000010030f7224 */ /* 0x000fe400078e020f */
[----:B------:R-:W-:Y:S02]  /*134d0*/  IMAD.MOV.U32 R18, RZ, RZ, R13 ;  /* 0x000000ffff127224 */ /* 0x000fe400078e000d */
[--C-:B------:R-:W-:Y:S02]  /*134e0*/  @!P5 IMAD.IADD R11, R11, 0x1, -R3.reuse ;  /* 0x000000010b0bd824 */ /* 0x100fe400078e0a03 */
[----:B------:R-:W-:-:S02]  /*134f0*/  @!P1 IMAD.IADD R9, R9, 0x1, -R3 ;  /* 0x0000000109099824 */ /* 0x000fc400078e0a03 */
[----:B------:R-:W-:Y:S01]  /*13500*/  @!P0 IMAD.MOV R18, RZ, RZ, -R18 ;  /* 0x000000ffff128224 */ /* 0x000fe200078e0a12 */
[----:B------:R-:W-:Y:S01]  /*13510*/  ISETP.GT.U32.AND P0, PT, R3, R15, PT ;  /* 0x0000000f0300720c */ /* 0x000fe20003f04070 */
[----:B------:R-:W-:Y:S01]  /*13520*/  @!P6 IMAD.IADD R12, R12, 0x1, -R3 ;  /* 0x000000010c0ce824 */ /* 0x000fe200078e0a03 */
[----:B------:R-:W-:Y:S01]  /*13530*/  ISETP.GE.AND P6, PT, R8, RZ, PT ;  /* 0x000000ff0800720c */ /* 0x000fe20003fc6270 */
[----:B------:R-:W-:Y:S01]  /*13540*/  VIADD R8, R5, 0x8b ;  /* 0x0000008b05087836 */ /* 0x000fe20000000000 */
[C---:B------:R-:W-:Y:S01]  /*13550*/  ISETP.GT.U32.AND P5, PT, R3.reuse, R11, PT ;  /* 0x0000000b0300720c */ /* 0x040fe20003fa4070 */
[----:B------:R-:W-:Y:S01]  /*13560*/  @!P4 IMAD.MOV R19, RZ, RZ, -R19 ;  /* 0x000000ffff13c224 */ /* 0x000fe200078e0a13 */
[----:B------:R-:W-:Y:S01]  /*13570*/  ISETP.GT.U32.AND P1, PT, R3, R9, PT ;  /* 0x000000090300720c */ /* 0x000fe20003f24070 */
[C---:B------:R-:W-:Y:S01]  /*13580*/  VIADD R7, R5.reuse, 0x89 ;  /* 0x0000008905077836 */ /* 0x040fe20000000000 */
[----:B------:R-:W-:Y:S01]  /*13590*/  ISETP.GE.AND P4, PT, R0, RZ, PT ;  /* 0x000000ff0000720c */ /* 0x000fe20003f86270 */
[----:B------:R-:W-:Y:S01]  /*135a0*/  VIADD R0, R5, 0x8a ;  /* 0x0000008a05007836 */ /* 0x000fe20000000000 */
[----:B------:R-:W-:Y:S01]  /*135b0*/  IABS R14, R8 ;  /* 0x00000008000e7213 */ /* 0x000fe20000000000 */
[----:B------:R-:W-:Y:S02]  /*135c0*/  STL [R1+0x364], R19 ;  /* 0x0003641301007387 */ /* 0x000fe40000100800 */
[--C-:B------:R-:W-:Y:S01]  /*135d0*/  @!P0 IMAD.IADD R15, R15, 0x1, -R3.reuse ;  /* 0x000000010f0f8824 */ /* 0x100fe200078e0a03 */
[----:B------:R-:W-:Y:S01]  /*135e0*/  IABS R23, R0 ;  /* 0x0000000000177213 */ /* 0x000fe20000000000 */
[----:B------:R0:W-:Y:S02]  /*135f0*/  STL [R1+0x370], R17 ;  /* 0x0003701101007387 */ /* 0x0001e40000100800 */
[--C-:B------:R-:W-:Y:S01]  /*13600*/  @!P5 IMAD.IADD R11, R11, 0x1, -R3.reuse ;  /* 0x000000010b0bd824 */ /* 0x100fe200078e0a03 */
[----:B------:R-:W-:Y:S01]  /*13610*/  ISETP.GE.AND P5, PT, R8, RZ, PT ;  /* 0x000000ff0800720c */ /* 0x000fe20003fa6270 */
[----:B------:R-:W-:Y:S01]  /*13620*/  @!P1 IMAD.IADD R9, R9, 0x1, -R3 ;  /* 0x0000000109099824 */ /* 0x000fe200078e0a03 */
[----:B------:R-:W-:Y:S01]  /*13630*/  ISETP.GT.U32.AND P0, PT, R3, R15, PT ;  /* 0x0000000f0300720c */ /* 0x000fe20003f04070 */
[----:B------:R-:W-:Y:S01]  /*13640*/  IMAD.HI.U32 R8, R2, R23, RZ ;  /* 0x0000001702087227 */ /* 0x000fe200078e00ff */
[----:B------:R-:W-:Y:S01]  /*13650*/  ISETP.GE.AND P1, PT, R0, RZ, PT ;  /* 0x000000ff0000720c */ /* 0x000fe20003f26270 */
[----:B------:R1:W-:Y:S02]  /*13660*/  STL [R1+0x374], R18 ;  /* 0x0003741201007387 */ /* 0x0003e40000100800 */
[----:B0-----:R-:W-:-:S02]  /*13670*/  IMAD.MOV.U32 R17, RZ, RZ, R12 ;  /* 0x000000ffff117224 */ /* 0x001fc400078e000c */
[----:B------:R-:W-:-:S04]  /*13680*/  IMAD.HI.U32 R12, R2, R14, RZ ;  /* 0x0000000e020c7227 */ /* 0x000fc800078e00ff */
[----:B------:R-:W-:Y:S02]  /*13690*/  IMAD.MOV R12, RZ, RZ, -R12 ;  /* 0x000000ffff0c7224 */ /* 0x000fe400078e0a0c */
[----:B------:R-:W-:Y:S02]  /*136a0*/  IMAD.MOV.U32 R13, RZ, RZ, R9 ;  /* 0x000000ffff0d7224 */ /* 0x000fe400078e0009 */
[C---:B------:R-:W-:Y:S02]  /*136b0*/  IMAD R14, R3.reuse, R12, R14 ;  /* 0x0000000c030e7224 */ /* 0x040fe400078e020e */
[----:B------:R-:W-:Y:S02]  /*136c0*/  IMAD.MOV R8, RZ, RZ, -R8 ;  /* 0x000000ffff087224 */ /* 0x000fe400078e0a08 */
[----:B------:R-:W-:Y:S01]  /*136d0*/  @!P6 IMAD.MOV R13, RZ, RZ, -R13 ;  /* 0x000000ffff0de224 */ /* 0x000fe200078e0a0d */
[C---:B------:R-:W-:Y:S01]  /*136e0*/  ISETP.GT.U32.AND P6, PT, R3.reuse, R14, PT ;  /* 0x0000000e0300720c */ /* 0x040fe20003fc4070 */
[----:B------:R-:W-:-:S02]  /*136f0*/  IMAD R23, R3, R8, R23 ;  /* 0x0000000803177224 */ /* 0x000fc400078e0217 */
[----:B------:R-:W-:Y:S01]  /*13700*/  @!P4 IMAD.MOV R17, RZ, RZ, -R17 ;  /* 0x000000ffff11c224 */ /* 0x000fe200078e0a11 */
[----:B------:R-:W-:Y:S01]  /*13710*/  ISETP.GE.AND P4, PT, R10, RZ, PT ;  /* 0x000000ff0a00720c */ /* 0x000fe20003f86270 */
[----:B------:R-:W-:Y:S01]  /*13720*/  @!P0 IMAD.IADD R15, R15, 0x1, -R3 ;  /* 0x000000010f0f8824 */ /* 0x000fe200078e0a03 */
[----:B------:R-:W-:Y:S01]  /*13730*/  ISETP.GT.U32.AND P0, PT, R3, R23, PT ;  /* 0x000000170300720c */ /* 0x000fe20003f04070 */
[----:B------:R-:W-:Y:S01]  /*13740*/  VIADD R9, R5, 0x88 ;  /* 0x0000008805097836 */ /* 0x000fe20000000000 */
[----:B------:R-:W-:Y:S01]  /*13750*/  IABS R10, R7 ;  /* 0x00000007000a7213 */ /* 0x000fe20000000000 */
[----:B------:R0:W-:Y:S01]  /*13760*/  STL [R1+0x38c], R17 ;  /* 0x00038c1101007387 */ /* 0x0001e20000100800 */
[----:B------:R-:W-:Y:S02]  /*13770*/  IMAD.MOV.U32 R16, RZ, RZ, R11 ;  /* 0x000000ffff107224 */ /* 0x000fe400078e000b */
[----:B-1----:R-:W-:Y:S01]  /*13780*/  IABS R18, R9 ;  /* 0x0000000900127213 */ /* 0x002fe20000000000 */
[----:B------:R-:W-:-:S04]  /*13790*/  IMAD.HI.U32 R0, R2, R10, RZ ;  /* 0x0000000a02007227 */ /* 0x000fc800078e00ff */
[--C-:B------:R-:W-:Y:S02]  /*137a0*/  @!P6 IMAD.IADD R14, R14, 0x1, -R3.reuse ;  /* 0x000000010e0ee824 */ /* 0x100fe400078e0a03 */
[----:B------:R-:W-:Y:S02]  /*137b0*/  IMAD.MOV R0, RZ, RZ, -R0 ;  /* 0x000000ffff007224 */ /* 0x000fe400078e0a00 */
[----:B0-----:R-:W-:Y:S01]  /*137c0*/  VIADD R17, R5, 0x87 ;  /* 0x0000008705117836 */ /* 0x001fe20000000000 */
[----:B------:R-:W-:Y:S01]  /*137d0*/  ISETP.GT.U32.AND P6, PT, R3, R14, PT ;  /* 0x0000000e0300720c */ /* 0x000fe20003fc4070 */
[----:B------:R-:W-:Y:S02]  /*137e0*/  @!P0 IMAD.IADD R23, R23, 0x1, -R3 ;  /* 0x0000000117178824 */ /* 0x000fe400078e0a03 */
[C---:B------:R-:W-:Y:S01]  /*137f0*/  IMAD R10, R3.reuse, R0, R10 ;  /* 0x00000000030a7224 */ /* 0x040fe200078e020a */
[----:B------:R-:W-:Y:S01]  /*13800*/  IABS R8, R17 ;  /* 0x0000001100087213 */ /* 0x000fe20000000000 */
[----:B------:R-:W-:Y:S01]  /*13810*/  IMAD.MOV.U32 R21, RZ, RZ, R15 ;  /* 0x000000ffff157224 */ /* 0x000fe200078e000f */
[----:B------:R-:W-:Y:S01]  /*13820*/  ISETP.GT.U32.AND P0, PT, R3, R23, PT ;  /* 0x000000170300720c */ /* 0x000fe20003f04070 */
[----:B------:R-:W-:Y:S01]  /*13830*/  @!P2 IMAD.MOV R16, RZ, RZ, -R16 ;  /* 0x000000ffff10a224 */ /* 0x000fe200078e0a10 */
[----:B------:R-:W-:Y:S01]  /*13840*/  ISETP.GE.AND P2, PT, R7, RZ, PT ;  /* 0x000000ff0700720c */ /* 0x000fe20003f46270 */
[----:B------:R-:W-:Y:S01]  /*13850*/  @!P4 IMAD.MOV R21, RZ, RZ, -R21 ;  /* 0x000000ffff15c224 */ /* 0x000fe200078e0a15 */
[----:B------:R-:W-:Y:S01]  /*13860*/  ISETP.GT.U32.AND P4, PT, R3, R10, PT ;  /* 0x0000000a0300720c */ /* 0x000fe20003f84070 */
[C---:B------:R-:W-:Y:S01]  /*13870*/  IMAD.HI.U32 R19, R2.reuse, R18, RZ ;  /* 0x0000001202137227 */ /* 0x040fe200078e00ff */
[----:B------:R0:W-:Y:S03]  /*13880*/  STL [R1+0x378], R16 ;  /* 0x0003781001007387 */ /* 0x0001e60000100800 */
[----:B------:R-:W-:Y:S01]  /*13890*/  IMAD.HI.U32 R20, R2, R8, RZ ;  /* 0x0000000802147227 */ /* 0x000fe200078e00ff */
[----:B------:R1:W-:Y:S03]  /*138a0*/  STL [R1+0x388], R13 ;  /* 0x0003880d01007387 */ /* 0x0003e60000100800 */
[----:B------:R-:W-:Y:S01]  /*138b0*/  IMAD.MOV R19, RZ, RZ, -R19 ;  /* 0x000000ffff137224 */ /* 0x000fe200078e0a13 */
[----:B------:R2:W-:Y:S01]  /*138c0*/  STL [R1+0x368], R21 ;  /* 0x0003681501007387 */ /* 0x0005e20000100800 */
[----:B------:R-:W-:-:S02]  /*138d0*/  IMAD.MOV R15, RZ, RZ, -R20 ;  /* 0x000000ffff0f7224 */ /* 0x000fc400078e0a14 */
[----:B0-----:R-:W-:Y:S02]  /*138e0*/  VIADD R16, R5, 0x86 ;  /* 0x0000008605107836 */ /* 0x001fe40000000000 */
[--C-:B------:R-:W-:Y:S01]  /*138f0*/  @!P6 IMAD.IADD R14, R14, 0x1, -R3.reuse ;  /* 0x000000010e0ee824 */ /* 0x100fe200078e0a03 */
[----:B------:R-:W-:Y:S01]  /*13900*/  ISETP.GE.AND P6, PT, R9, RZ, PT ;  /* 0x000000ff0900720c */ /* 0x000fe20003fc6270 */
[C---:B------:R-:W-:Y:S01]  /*13910*/  IMAD R9, R3.reuse, R19, R18 ;  /* 0x0000001303097224 */ /* 0x040fe200078e0212 */
[----:B------:R-:W-:Y:S01]  /*13920*/  IABS R7, R16 ;  /* 0x0000001000077213 */ /* 0x000fe20000000000 */
[----:B------:R-:W-:Y:S02]  /*13930*/  IMAD R8, R3, R15, R8 ;  /* 0x0000000f03087224 */ /* 0x000fe400078e0208 */
[--C-:B------:R-:W-:Y:S01]  /*13940*/  @!P0 IMAD.IADD R23, R23, 0x1, -R3.reuse ;  /* 0x0000000117178824 */ /* 0x100fe200078e0a03 */
[C---:B------:R-:W-:Y:S01]  /*13950*/  ISETP.GT.U32.AND P0, PT, R3.reuse, R9, PT ;  /* 0x000000090300720c */ /* 0x040fe20003f04070 */
[----:B------:R-:W-:Y:S01]  /*13960*/  @!P4 IMAD.IADD R10, R10, 0x1, -R3 ;  /* 0x000000010a0ac824 */ /* 0x000fe200078e0a03 */
[----:B------:R-:W-:Y:S01]  /*13970*/  ISETP.GT.U32.AND P4, PT, R3, R8, PT ;  /* 0x000000080300720c */ /* 0x000fe20003f84070 */
[----:B------:R-:W-:-:S04]  /*13980*/  IMAD.HI.U32 R12, R2, R7, RZ ;  /* 0x00000007020c7227 */ /* 0x000fc800078e00ff */
[C---:B-1----:R-:W-:Y:S02]  /*13990*/  VIADD R13, R5.reuse, 0x85 ;  /* 0x00000085050d7836 */ /* 0x042fe40000000000 */
[----:B------:R-:W-:Y:S02]  /*139a0*/  IMAD.MOV R12, RZ, RZ, -R12 ;  /* 0x000000ffff0c7224 */ /* 0x000fe400078e0a0c */
[----:B------:R-:W-:Y:S01]  /*139b0*/  VIADD R18, R5, 0x83 ;  /* 0x0000008305127836 */ /* 0x000fe20000000000 */
[----:B------:R-:W-:Y:S01]  /*139c0*/  IABS R0, R13 ;  /* 0x0000000d00007213 */ /* 0x000fe20000000000 */
[----:B------:R-:W-:Y:S02]  /*139d0*/  IMAD R7, R3, R12, R7 ;  /* 0x0000000c03077224 */ /* 0x000fe400078e0207 */
[----:B--2---:R-:W-:Y:S01]  /*139e0*/  IMAD.MOV.U32 R21, RZ, RZ, R14 ;  /* 0x000000ffff157224 */ /* 0x004fe200078e000e */
[----:B------:R-:W-:Y:S01]  /*139f0*/  IABS R19, R18 ;  /* 0x0000001200137213 */ /* 0x000fe20000000000 */
[----:B------:R-:W-:-:S02]  /*13a00*/  VIADD R12, R5, 0x84 ;  /* 0x00000084050c7836 */ /* 0x000fc40000000000 */
[----:B------:R-:W-:Y:S01]  /*13a10*/  @!P0 IMAD.IADD R9, R9, 0x1, -R3 ;  /* 0x0000000109098824 */ /* 0x000fe200078e0a03 */
[C---:B------:R-:W-:Y:S01]  /*13a20*/  ISETP.GT.U32.AND P0, PT, R3.reuse, R10, PT ;  /* 0x0000000a0300720c */ /* 0x040fe20003f04070 */
[----:B------:R-:W-:Y:S01]  /*13a30*/  @!P5 IMAD.MOV R21, RZ, RZ, -R21 ;  /* 0x000000ffff15d224 */ /* 0x000fe200078e0a15 */
[----:B------:R-:W-:Y:S01]  /*13a40*/  IABS R22, R12 ;  /* 0x0000000c00167213 */ /* 0x000fe20000000000 */
[----:B------:R-:W-:Y:S01]  /*13a50*/  @!P4 IMAD.IADD R8, R8, 0x1, -R3 ;  /* 0x000000010808c824 */ /* 0x000fe200078e0a03 */
[C---:B------:R-:W-:Y:S01]  /*13a60*/  ISETP.GT.U32.AND P5, PT, R3.reuse, R9, PT ;  /* 0x000000090300720c */ /* 0x040fe20003fa4070 */
[----:B------:R-:W-:Y:S01]  /*13a70*/  IMAD.HI.U32 R11, R2, R0, RZ ;  /* 0x00000000020b7227 */ /* 0x000fe200078e00ff */
[----:B------:R0:W-:Y:S02]  /*13a80*/  STL [R1+0x35c], R21 ;  /* 0x00035c1501007387 */ /* 0x0001e40000100800 */
[C---:B------:R-:W-:Y:S01]  /*13a90*/  ISETP.GT.U32.AND P4, PT, R3.reuse, R8, PT ;  /* 0x000000080300720c */ /* 0x040fe20003f84070 */
[----:B------:R-:W-:Y:S01]  /*13aa0*/  @!P1 IMAD.MOV R23, RZ, RZ, -R23 ;  /* 0x000000ffff179224 */ /* 0x000fe200078e0a17 */
[----:B------:R-:W-:Y:S01]  /*13ab0*/  ISETP.GT.U32.AND P1, PT, R3, R7, PT ;  /* 0x000000070300720c */ /* 0x000fe20003f24070 */
[----:B------:R-:W-:-:S02]  /*13ac0*/  IMAD.MOV R11, RZ, RZ, -R11 ;  /* 0x000000ffff0b7224 */ /* 0x000fc400078e0a0b */
[C---:B------:R-:W-:Y:S01]  /*13ad0*/  IMAD.HI.U32 R14, R2.reuse, R22, RZ ;  /* 0x00000016020e7227 */ /* 0x040fe200078e00ff */
[----:B------:R1:W-:Y:S03]  /*13ae0*/  STL [R1+0x354], R23 ;  /* 0x0003541701007387 */ /* 0x0003e60000100800 */
[----:B0-----:R-:W-:-:S04]  /*13af0*/  IMAD.HI.U32 R21, R2, R19, RZ ;  /* 0x0000001302157227 */ /* 0x001fc800078e00ff */
[C---:B------:R-:W-:Y:S02]  /*13b00*/  IMAD R0, R3.reuse, R11, R0 ;  /* 0x0000000b03007224 */ /* 0x040fe400078e0200 */
[----:B------:R-:W-:Y:S02]  /*13b10*/  IMAD.MOV R21, RZ, RZ, -R21 ;  /* 0x000000ffff157224 */ /* 0x000fe400078e0a15 */
[----:B------:R-:W-:Y:S02]  /*13b20*/  IMAD.MOV R14, RZ, RZ, -R14 ;  /* 0x000000ffff0e7224 */ /* 0x000fe400078e0a0e */
[----:B------:R-:W-:Y:S01]  /*13b30*/  @!P0 IMAD.IADD R10, R10, 0x1, -R3 ;  /* 0x000000010a0a8824 */ /* 0x000fe200078e0a03 */
[C---:B------:R-:W-:Y:S01]  /*13b40*/  ISETP.GT.U32.AND P0, PT, R3.reuse, R0, PT ;  /* 0x000000000300720c */ /* 0x040fe20003f04070 */
[C---:B------:R-:W-:Y:S02]  /*13b50*/  IMAD R19, R3.reuse, R21, R19 ;  /* 0x0000001503137224 */ /* 0x040fe400078e0213 */
[----:B------:R-:W-:-:S02]  /*13b60*/  IMAD R14, R3, R14, R22 ;  /* 0x0000000e030e7224 */ /* 0x000fc400078e0216 */
[--C-:B------:R-:W-:Y:S01]  /*13b70*/  @!P1 IMAD.IADD R7, R7, 0x1, -R3.reuse ;  /* 0x0000000107079824 */ /* 0x100fe200078e0a03 */
[C---:B------:R-:W-:Y:S01]  /*13b80*/  ISETP.GT.U32.AND P1, PT, R3.reuse, R19, PT ;  /* 0x000000130300720c */ /* 0x040fe20003f24070 */
[--C-:B------:R-:W-:Y:S01]  /*13b90*/  @!P4 IMAD.IADD R8, R8, 0x1, -R3.reuse ;  /* 0x000000010808c824 */ /* 0x100fe200078e0a03 */
[----:B------:R-:W-:Y:S01]  /*13ba0*/  ISETP.GT.U32.AND P4, PT, R3, R14, PT ;  /* 0x0000000e0300720c */ /* 0x000fe20003f84070 */
[C---:B------:R-:W-:Y:S02]  /*13bb0*/  VIADD R20, R5.reuse, 0x82 ;  /* 0x0000008205147836 */ /* 0x040fe40000000000 */
[----:B------:R-:W-:Y:S02]  /*13bc0*/  VIADD R15, R5, 0x81 ;  /* 0x00000081050f7836 */ /* 0x000fe40000000000 */
[--C-:B------:R-:W-:Y:S01]  /*13bd0*/  @!P0 IMAD.IADD R0, R0, 0x1, -R3.reuse ;  /* 0x0000000100008824 */ /* 0x100fe200078e0a03 */
[----:B------:R-:W-:Y:S01]  /*13be0*/  IABS R11, R20 ;  /* 0x00000014000b7213 */ /* 0x000fe20000000000 */
[----:B------:R-:W-:Y:S01]  /*13bf0*/  @!P5 IMAD.IADD R9, R9, 0x1, -R3 ;  /* 0x000000010909d824 */ /* 0x000fe200078e0a03 */
[----:B------:R-:W-:Y:S01]  /*13c00*/  IABS R24, R15 ;  /* 0x0000000f00187213 */ /* 0x000fe20000000000 */
[----:B------:R-:W-:Y:S01]  /*13c10*/  IMAD.MOV.U32 R26, RZ, RZ, R10 ;  /* 0x000000ffff1a7224 */ /* 0x000fe200078e000a */
[----:B------:R-:W-:Y:S01]  /*13c20*/  ISETP.GE.AND P5, PT, R17, RZ, PT ;  /* 0x000000ff1100720c */ /* 0x000fe20003fa6270 */
[----:B------:R-:W-:Y:S01]  /*13c30*/  IMAD.HI.U32 R17, R2, R11, RZ ;  /* 0x0000000b02117227 */ /* 0x000fe200078e00ff */
[----:B------:R-:W-:-:S03]  /*13c40*/  ISETP.GE.AND P0, PT, R16, RZ, PT ;  /* 0x000000ff1000720c */ /* 0x000fc60003f06270 */
[--C-:B------:R-:W-:Y:S01]  /*13c50*/  @!P1 IMAD.IADD R19, R19, 0x1, -R3.reuse ;  /* 0x0000000113139824 */ /* 0x100fe200078e0a03 */
[C---:B------:R-:W-:Y:S01]  /*13c60*/  ISETP.GT.U32.AND P1, PT, R3.reuse, R0, PT ;  /* 0x000000000300720c */ /* 0x040fe20003f24070 */
[----:B------:R-:W-:Y:S01]  /*13c70*/  @!P4 IMAD.IADD R14, R14, 0x1, -R3 ;  /* 0x000000010e0ec824 */ /* 0x000fe200078e0a03 */
[----:B------:R-:W-:Y:S01]  /*13c80*/  ISETP.GT.U32.AND P4, PT, R3, R7, PT ;  /* 0x000000070300720c */ /* 0x000fe20003f84070 */
[----:B------:R-:W-:-:S04]  /*13c90*/  IMAD.HI.U32 R22, R2, R24, RZ ;  /* 0x0000001802167227 */ /* 0x000fc800078e00ff */
[----:B------:R-:W-:Y:S02]  /*13ca0*/  IMAD.MOV R17, RZ, RZ, -R17 ;  /* 0x000000ffff117224 */ /* 0x000fe400078e0a11 */
[----:B------:R-:W-:Y:S01]  /*13cb0*/  @!P2 IMAD.MOV R26, RZ, RZ, -R26 ;  /* 0x000000ffff1aa224 */ /* 0x000fe200078e0a1a */
[----:B------:R-:W-:Y:S01]  /*13cc0*/  ISETP.GT.U32.AND P2, PT, R3, R14, PT ;  /* 0x0000000e0300720c */ /* 0x000fe20003f44070 */
[----:B------:R-:W-:Y:S02]  /*13cd0*/  IMAD.MOV R22, RZ, RZ, -R22 ;  /* 0x000000ffff167224 */ /* 0x000fe400078e0a16 */
[----:B------:R-:W-:Y:S01]  /*13ce0*/  VIADD R21, R5, 0x80 ;  /* 0x0000008005157836 */ /* 0x000fe20000000000 */
[----:B------:R-:W-:Y:S01]  /*13cf0*/  STL [R1+0x34c], R26 ;  /* 0x00034c1a01007387 */ /* 0x000fe20000100800 */
[----:B------:R-:W-:Y:S02]  /*13d00*/  IMAD.MOV.U32 R25, RZ, RZ, R9 ;  /* 0x000000ffff197224 */ /* 0x000fe400078e0009 */
[C---:B------:R-:W-:Y:S01]  /*13d10*/  IMAD R11, R3.reuse, R17, R11 ;  /* 0x00000011030b7224 */ /* 0x040fe200078e020b */
[----:B------:R-:W-:Y:S01]  /*13d20*/  IABS R17, R21 ;  /* 0x0000001500117213 */ /* 0x000fe20000000000 */
[----:B------:R-:W-:-:S02]  /*13d30*/  IMAD R22, R3, R22, R24 ;  /* 0x0000001603167224 */ /* 0x000fc400078e0218 */
[----:B------:R-:W-:Y:S01]  /*13d40*/  @!P6 IMAD.MOV R25, RZ, RZ, -R25 ;  /* 0x000000ffff19e224 */ /* 0x000fe200078e0a19 */
[C---:B------:R-:W-:Y:S01]  /*13d50*/  ISETP.GT.U32.AND P6, PT, R3.reuse, R19, PT ;  /* 0x000000130300720c */ /* 0x040fe20003fc4070 */
[----:B------:R-:W-:Y:S01]  /*13d60*/  @!P5 IMAD.MOV R8, RZ, RZ, -R8 ;  /* 0x000000ffff08d224 */ /* 0x000fe200078e0a08 */
[C---:B------:R-:W-:Y:S01]  /*13d70*/  ISETP.GT.U32.AND P5, PT, R3.reuse, R11, PT ;  /* 0x0000000b0300720c */ /* 0x040fe20003fa4070 */
[----:B------:R-:W-:Y:S01]  /*13d80*/  @!P1 IMAD.IADD R0, R0, 0x1, -R3 ;  /* 0x0000000100009824 */ /* 0x000fe200078e0a03 */
[----:B------:R-:W-:Y:S01]  /*13d90*/  ISETP.GT.U32.AND P1, PT, R3, R22, PT ;  /* 0x000000160300720c */ /* 0x000fe20003f24070 */
[----:B------:R-:W-:Y:S01]  /*13da0*/  VIADD R16, R5, 0x7f ;  /* 0x0000007f05107836 */ /* 0x000fe20000000000 */
[----:B------:R0:W-:Y:S01]  /*13db0*/  STL [R1+0x348], R25 ;  /* 0x0003481901007387 */ /* 0x0001e20000100800 */
[----:B------:R-:W-:-:S03]  /*13dc0*/  IMAD.HI.U32 R9, R2, R17, RZ ;  /* 0x0000001102097227 */ /* 0x000fc600078e00ff */
[----:B-1----:R-:W-:Y:S01]  /*13dd0*/  IABS R23, R16 ;  /* 0x0000001000177213 */ /* 0x002fe20000000000 */
[--C-:B------:R-:W-:Y:S01]  /*13de0*/  @!P4 IMAD.IADD R7, R7, 0x1, -R3.reuse ;  /* 0x000000010707c824 */ /* 0x100fe200078e0a03 */
[----:B------:R-:W-:Y:S01]  /*13df0*/  ISETP.GE.AND P4, PT, R13, RZ, PT ;  /* 0x000000ff0d00720c */ /* 0x000fe20003f86270 */
[----:B------:R-:W-:Y:S01]  /*13e00*/  @!P2 IMAD.IADD R14, R14, 0x1, -R3 ;  /* 0x000000010e0ea824 */ /* 0x000fe200078e0a03 */
[----:B------:R-:W-:Y:S01]  /*13e10*/  ISETP.GE.AND P2, PT, R12, RZ, PT ;  /* 0x000000ff0c00720c */ /* 0x000fe20003f46270 */
[----:B------:R-:W-:Y:S01]  /*13e20*/  IMAD.MOV R9, RZ, RZ, -R9 ;  /* 0x000000ffff097224 */ /* 0x000fe200078e0a09 */
[----:B------:R1:W-:Y:S01]  /*13e30*/  STL [R1+0x344], R8 ;  /* 0x0003440801007387 */ /* 0x0003e20000100800 */
[----:B------:R-:W-:Y:S02]  /*13e40*/  VIADD R10, R5, 0x7e ;  /* 0x0000007e050a7836 */ /* 0x000fe40000000000 */
[----:B------:R-:W-:Y:S01]  /*13e50*/  @!P6 IMAD.IADD R19, R19, 0x1, -R3 ;  /* 0x000000011313e824 */ /* 0x000fe200078e0a03 */
[----:B------:R-:W-:Y:S01]  /*13e60*/  ISETP.GE.AND P6, PT, R18, RZ, PT ;  /* 0x000000ff1200720c */ /* 0x000fe20003fc6270 */
[----:B------:R-:W-:-:S02]  /*13e70*/  IMAD R9, R3, R9, R17 ;  /* 0x0000000903097224 */ /* 0x000fc400078e0211 */
[----:B------:R-:W-:Y:S01]  /*13e80*/  @!P5 IMAD.IADD R11, R11, 0x1, -R3 ;  /* 0x000000010b0bd824 */ /* 0x000fe200078e0a03 */
[----:B------:R-:W-:Y:S01]  /*13e90*/  ISETP.GE.AND P5, PT, R20, RZ, PT ;  /* 0x000000ff1400720c */ /* 0x000fe20003fa6270 */
[----:B0-----:R-:W-:Y:S01]  /*13ea0*/  IMAD.MOV.U32 R25, RZ, RZ, R7 ;  /* 0x000000ffff197224 */ /* 0x001fe200078e0007 */
[----:B------:R-:W-:Y:S01]  /*13eb0*/  IABS R7, R10 ;  /* 0x0000000a00077213 */ /* 0x000fe20000000000 */
[----:B-1----:R-:W-:-:S04]  /*13ec0*/  IMAD.HI.U32 R8, R2, R23, RZ ;  /* 0x0000001702087227 */ /* 0x002fc800078e00ff */
[----:B------:R-:W-:Y:S01]  /*13ed0*/  @!P1 IMAD.IADD R22, R22, 0x1, -R3 ;  /* 0x0000000116169824 */ /* 0x000fe200078e0a03 */
[C---:B------:R-:W-:Y:S01]  /*13ee0*/  ISETP.GT.U32.AND P1, PT, R3.reuse, R9, PT ;  /* 0x000000090300720c */ /* 0x040fe20003f24070 */
[----:B------:R-:W-:Y:S02]  /*13ef0*/  IMAD.MOV.U32 R24, RZ, RZ, R0 ;  /* 0x000000ffff187224 */ /* 0x000fe400078e0000 */
[----:B------:R-:W-:Y:S01]  /*13f00*/  @!P0 IMAD.MOV R25, RZ, RZ, -R25 ;  /* 0x000000ffff198224 */ /* 0x000fe200078e0a19 */
[C---:B------:R-:W-:Y:S01]  /*13f10*/  ISETP.GT.U32.AND P0, PT, R3.reuse, R11, PT ;  /* 0x0000000b0300720c */ /* 0x040fe20003f04070 */
[----:B------:R-:W-:Y:S02]  /*13f20*/  IMAD.MOV.U32 R12, RZ, RZ, R14 ;  /* 0x000000ffff0c7224 */ /* 0x000fe400078e000e */
[----:B------:R-:W-:Y:S01]  /*13f30*/  IMAD.MOV R8, RZ, RZ, -R8 ;  /* 0x000000ffff087224 */ /* 0x000fe200078e0a08 */
[----:B------:R-:W-:Y:S01]  /*13f40*/  STL [R1+0x33c], R25 ;  /* 0x00033c1901007387 */ /* 0x000fe20000100800 */
[----:B------:R-:W-:Y:S01]  /*13f50*/  @!P4 IMAD.MOV R24, RZ, RZ, -R24 ;  /* 0x000000ffff18c224 */ /* 0x000fe200078e0a18 */
[----:B------:R-:W-:Y:S01]  /*13f60*/  ISETP.GT.U32.AND P4, PT, R3, R22, PT ;  /* 0x000000160300720c */ /* 0x000fe20003f84070 */
[----:B------:R-:W-:-:S02]  /*13f70*/  IMAD.MOV.U32 R0, RZ, RZ, R7 ;  /* 0x000000ffff007224 */ /* 0x000fc400078e0007 */
[----:B------:R-:W-:Y:S01]  /*13f80*/  @!P2 IMAD.MOV R12, RZ, RZ, -R12 ;  /* 0x000000ffff0ca224 */ /* 0x000fe200078e0a0c */
[----:B------:R-:W-:Y:S01]  /*13f90*/  STL [R1+0x330], R24 ;  /* 0x0003301801007387 */ /* 0x000fe20000100800 */
[----:B------:R-:W-:Y:S01]  /*13fa0*/  IMAD R8, R3, R8, R23 ;  /* 0x0000000803087224 */ /* 0x000fe200078e0217 */
[----:B------:R-:W-:Y:S01]  /*13fb0*/  ISETP.GE.AND P2, PT, R15, RZ, PT ;  /* 0x000000ff0f00720c */ /* 0x000fe20003f46270 */
[----:B------:R-:W-:Y:S01]  /*13fc0*/  IMAD.MOV.U32 R7, RZ, RZ, R19 ;  /* 0x000000ffff077224 */ /* 0x000fe200078e0013 */
[----:B------:R0:W-:Y:S01]  /*13fd0*/  STL [R1+0x328], R12 ;  /* 0x0003280c01007387 */ /* 0x0001e20000100800 */
[----:B------:R-:W-:Y:S02]  /*13fe0*/  @!P1 IMAD.IADD R9, R9, 0x1, -R3 ;  /* 0x0000000109099824 */ /* 0x000fe400078e0a03 */
[----:B------:R-:W-:Y:S01]  /*13ff0*/  @!P6 IMAD.MOV R7, RZ, RZ, -R7 ;  /* 0x000000ffff07e224 */ /* 0x000fe200078e0a07 */
[----:B------:R-:W-:Y:S01]  /*14000*/  ISETP.GT.U32.AND P6, PT, R3, R8, PT ;  /* 0x000000080300720c */ /* 0x000fe20003fc4070 */
[--C-:B------:R-:W-:Y:S01]  /*14010*/  @!P0 IMAD.IADD R11, R11, 0x1, -R3.reuse ;  /* 0x000000010b0b8824 */ /* 0x100fe200078e0a03 */
[----:B------:R-:W-:Y:S01]  /*14020*/  ISETP.GT.U32.AND P1, PT, R3, R9, PT ;  /* 0x000000090300720c */ /* 0x000fe20003f24070 */
[----:B------:R-:W-:Y:S01]  /*14030*/  @!P4 IMAD.IADD R22, R22, 0x1, -R3 ;  /* 0x000000011616c824 */ /* 0x000fe200078e0a03 */
[----:B------:R1:W-:Y:S01]  /*14040*/  STL [R1+0x2d8], R7 ;  /* 0x0002d80701007387 */ /* 0x0003e20000100800 */
[----:B------:R-:W-:Y:S01]  /*14050*/  IMAD.MOV.U32 R15, RZ, RZ, R11 ;  /* 0x000000ffff0f7224 */ /* 0x000fe200078e000b */
[----:B------:R-:W-:Y:S01]  /*14060*/  ISETP.GE.AND P0, PT, R21, RZ, PT ;  /* 0x000000ff1500720c */ /* 0x000fe20003f06270 */
[----:B0-----:R-:W-:Y:S01]  /*14070*/  IMAD.HI.U32 R12, R2, R0, RZ ;  /* 0x00000000020c7227 */ /* 0x001fe200078e00ff */
[----:B------:R-:W-:-:S03]  /*14080*/  ISETP.GE.AND P4, PT, R16, RZ, PT ;  /* 0x000000ff1000720c */ /* 0x000fc60003f86270 */
[----:B------:R-:W-:Y:S02]  /*14090*/  IMAD.MOV R12, RZ, RZ, -R12 ;  /* 0x000000ffff0c7224 */ /* 0x000fe400078e0a0c */
[----:B------:R-:W-:Y:S02]  /*140a0*/  @!P5 IMAD.MOV R15, RZ, RZ, -R15 ;  /* 0x000000ffff0fd224 */ /* 0x000fe400078e0a0f */
[----:B------:R-:W-:Y:S02]  /*140b0*/  IMAD R0, R3, R12, R0 ;  /* 0x0000000c03007224 */ /* 0x000fe400078e0200 */
[----:B-1----:R-:W-:Y:S01]  /*140c0*/  VIADD R7, R5, 0x7d ;  /* 0x0000007d05077836 */ /* 0x002fe20000000000 */
[----:B------:R0:W-:Y:S01]  /*140d0*/  STL [R1+0x2cc], R15 ;  /* 0x0002cc0f01007387 */ /* 0x0001e20000100800 */
[----:B------:R-:W-:Y:S01]  /*140e0*/  @!P6 IMAD.IADD R8, R8, 0x1, -R3 ;  /* 0x000000010808e824 */ /* 0x000fe200078e0a03 */
[----:B------:R-:W-:Y:S01]  /*140f0*/  ISETP.GT.U32.AND P5, PT, R3, R0, PT ;  /* 0x000000000300720c */ /* 0x000fe20003fa4070 */
[----:B------:R-:W-:Y:S01]  /*14100*/  IMAD.MOV.U32 R14, RZ, RZ, R22 ;  /* 0x000000ffff0e7224 */ /* 0x000fe200078e0016 */
[----:B------:R-:W-:Y:S01]  /*14110*/  IABS R13, R7 ;  /* 0x00000007000d7213 */ /* 0x000fe20000000000 */
[----:B------:R-:W-:Y:S01]  /*14120*/  VIADD R12, R5, 0x7c ;  /* 0x0000007c050c7836 */ /* 0x000fe20000000000 */
[----:B------:R-:W-:Y:S01]  /*14130*/  ISETP.GT.U32.AND P6, PT, R3, R8, PT ;  /* 0x000000080300720c */ /* 0x000fe20003fc4070 */
[----:B------:R-:W-:Y:S01]  /*14140*/  @!P2 IMAD.MOV R14, RZ, RZ, -R14 ;  /* 0x000000ffff0ea224 */ /* 0x000fe200078e0a0e */
[----:B------:R-:W-:Y:S01]  /*14150*/  ISETP.GE.AND P2, PT, R10, RZ, PT ;  /* 0x000000ff0a00720c */ /* 0x000fe20003f46270 */
[----:B------:R-:W-:-:S03]  /*14160*/  IMAD.HI.U32 R11, R2, R13, RZ ;  /* 0x0000000d020b7227 */ /* 0x000fc600078e00ff */
[----:B------:R1:W-:Y:S01]  /*14170*/  STL [R1+0x2d0], R14 ;  /* 0x0002d00e01007387 */ /* 0x0003e20000100800 */
[----:B------:R-:W-:Y:S01]  /*14180*/  @!P1 IMAD.IADD R9, R9, 0x1, -R3 ;  /* 0x0000000109099824 */ /* 0x000fe200078e0a03 */
[----:B------:R-:W-:Y:S01]  /*14190*/  ISETP.GE.AND P1, PT, R7, RZ, PT ;  /* 0x000000ff0700720c */ /* 0x000fe20003f26270 */
[----:B------:R-:W-:Y:S02]  /*141a0*/  IMAD.MOV R10, RZ, RZ, -R11 ;  /* 0x000000ffff0a7224 */ /* 0x000fe400078e0a0b */
[----:B0-----:R-:W-:Y:S02]  /*141b0*/  IMAD.MOV.U32 R15, RZ, RZ, R9 ;  /* 0x000000ffff0f7224 */ /* 0x001fe400078e0009 */
[----:B------:R-:W-:Y:S01]  /*141c0*/  @!P5 IMAD.IADD R0, R0, 0x1, -R3 ;  /* 0x000000010000d824 */ /* 0x000fe200078e0a03 */
[----:B------:R-:W-:Y:S01]  /*141d0*/  ISETP.GE.AND P5, PT, R12, RZ, PT ;  /* 0x000000ff0c00720c */ /* 0x000fe20003fa6270 */
[C---:B------:R-:W-:Y:S01]  /*141e0*/  IMAD R10, R3.reuse, R10, R13 ;  /* 0x0000000a030a7224 */ /* 0x040fe200078e020d */
[----:B-1----:R-:W-:Y:S01]  /*141f0*/  IABS R14, R12 ;  /* 0x0000000c000e7213 */ /* 0x002fe20000000000 */
[----:B------:R-:W-:Y:S01]  /*14200*/  @!P0 IMAD.MOV R15, RZ, RZ, -R15 ;  /* 0x000000ffff0f8224 */ /* 0x000fe200078e0a0f */
[C---:B------:R-:W-:Y:S01]  /*14210*/  ISETP.GT.U32.AND P0, PT, R3.reuse, R0, PT ;  /* 0x000000000300720c */ /* 0x040fe20003f04070 */
[----:B------:R-:W-:Y:S01]  /*14220*/  @!P6 IMAD.IADD R8, R8, 0x1, -R3 ;  /* 0x000000010808e824 */ /* 0x000fe200078e0a03 */
[----:B------:R-:W-:Y:S01]  /*14230*/  ISETP.GT.U32.AND P6, PT, R3, R10, PT ;  /* 0x0000000a0300720c */ /* 0x000fe20003fc4070 */
[----:B------:R-:W-:Y:S01]  /*14240*/  IMAD.MOV.U32 R7, RZ, RZ, R14 ;  /* 0x000000ffff077224 */ /* 0x000fe200078e000e */
[----:B------:R0:W-:Y:S01]  /*14250*/  STL [R1+0x2d4], R15 ;  /* 0x0002d40f01007387 */ /* 0x0001e20000100800 */
[----:B------:R-:W-:-:S02]  /*14260*/  VIADD R11, R5, 0x7b ;  /* 0x0000007b050b7836 */ /* 0x000fc40000000000 */
[----:B------:R-:W-:-:S03]  /*14270*/  IMAD.HI.U32 R14, R2, R7, RZ ;  /* 0x00000007020e7227 */ /* 0x000fc600078e00ff */
[----:B------:R-:W-:Y:S01]  /*14280*/  IABS R13, R11 ;  /* 0x0000000b000d7213 */ /* 0x000fe20000000000 */
[----:B------:R-:W-:Y:S02]  /*14290*/  VIADD R9, R5, 0x7a ;  /* 0x0000007a05097836 */ /* 0x000fe40000000000 */
[----:B------:R-:W-:Y:S02]  /*142a0*/  @!P0 IMAD.IADD R0, R0, 0x1, -R3 ;  /* 0x0000000100008824 */ /* 0x000fe400078e0a03 */
[----:B0-----:R-:W-:Y:S01]  /*142b0*/  IMAD.MOV.U32 R15, RZ, RZ, R8 ;  /* 0x000000ffff0f7224 */ /* 0x001fe200078e0008 */
[----:B------:R-:W-:Y:S01]  /*142c0*/  IABS R21, R9 ;  /* 0x0000000900157213 */ /* 0x000fe20000000000 */
[----:B------:R-:W-:Y:S02]  /*142d0*/  IMAD.MOV R8, RZ, RZ, -R14 ;  /* 0x000000ffff087224 */ /* 0x000fe400078e0a0e */
[----:B------:R-:W-:-:S04]  /*142e0*/  IMAD.HI.U32 R12, R2, R13, RZ ;  /* 0x0000000d020c7227 */ /* 0x000fc800078e00ff */
[----:B------:R-:W-:Y:S02]  /*142f0*/  IMAD R8, R3, R8, R7 ;  /* 0x0000000803087224 */ /* 0x000fe400078e0207 */
[----:B------:R-:W-:Y:S01]  /*14300*/  @!P4 IMAD.MOV R15, RZ, RZ, -R15 ;  /* 0x000000ffff0fc224 */ /* 0x000fe200078e0a0f */
[----:B------:R-:W-:Y:S01]  /*14310*/  ISETP.GE.AND P4, PT, R11, RZ, PT ;  /* 0x000000ff0b00720c */ /* 0x000fe20003f86270 */
[----:B------:R-:W-:Y:S01]  /*14320*/  @!P6 IMAD.IADD R10, R10, 0x1, -R3 ;  /* 0x000000010a0ae824 */ /* 0x000fe200078e0a03 */
[----:B------:R-:W-:Y:S01]  /*14330*/  ISETP.GT.U32.AND P0, PT, R3, R8, PT ;  /* 0x000000080300720c */ /* 0x000fe20003f04070 */
[----:B------:R-:W-:Y:S01]  /*14340*/  IMAD.MOV R11, RZ, RZ, -R12 ;  /* 0x000000ffff0b7224 */ /* 0x000fe200078e0a0c */
[----:B------:R0:W-:Y:S01]  /*14350*/  STL [R1+0x2dc], R15 ;  /* 0x0002dc0f01007387 */ /* 0x0001e20000100800 */
[----:B------:R-:W-:Y:S01]  /*14360*/  VIADD R14, R5, 0x79 ;  /* 0x00000079050e7836 */ /* 0x000fe20000000000 */
[C---:B------:R-:W-:Y:S01]  /*14370*/  ISETP.GT.U32.AND P6, PT, R3.reuse, R10, PT ;  /* 0x0000000a0300720c */ /* 0x040fe20003fc4070 */
[----:B------:R-:W-:-:S02]  /*14380*/  IMAD R13, R3, R11, R13 ;  /* 0x0000000b030d7224 */ /* 0x000fc400078e020d */
[----:B------:R-:W-:Y:S01]  /*14390*/  IMAD.HI.U32 R7, R2, R21, RZ ;  /* 0x0000001502077227 */ /* 0x000fe200078e00ff */
[----:B------:R-:W-:-:S03]  /*143a0*/  IABS R24, R14 ;  /* 0x0000000e00187213 */ /* 0x000fc60000000000 */
[----:B------:R-:W-:Y:S02]  /*143b0*/  IMAD.MOV R7, RZ, RZ, -R7 ;  /* 0x000000ffff077224 */ /* 0x000fe400078e0a07 */
[----:B0-----:R-:W-:Y:S02]  /*143c0*/  IMAD.MOV.U32 R15, RZ, RZ, R0 ;  /* 0x000000ffff0f7224 */ /* 0x001fe400078e0000 */
[----:B------:R-:W-:Y:S02]  /*143d0*/  @!P0 IMAD.IADD R8, R8, 0x1, -R3 ;  /* 0x0000000108088824 */ /* 0x000fe400078e0a03 */
[----:B------:R-:W-:Y:S01]  /*143e0*/  @!P2 IMAD.MOV R15, RZ, RZ, -R15 ;  /* 0x000000ffff0fa224 */ /* 0x000fe200078e0a0f */
[C---:B------:R-:W-:Y:S01]  /*143f0*/  ISETP.GT.U32.AND P2, PT, R3.reuse, R13, PT ;  /* 0x0000000d0300720c */ /* 0x040fe20003f44070 */
[C---:B------:R-:W-:Y:S01]  /*14400*/  IMAD R21, R3.reuse, R7, R21 ;  /* 0x0000000703157224 */ /* 0x040fe200078e0215 */
[----:B------:R-:W-:Y:S01]  /*14410*/  ISETP.GT.U32.AND P0, PT, R3, R8, PT ;  /* 0x000000080300720c */ /* 0x000fe20003f04070 */
[----:B------:R-:W-:Y:S01]  /*14420*/  VIADD R11, R5, 0x78 ;  /* 0x00000078050b7836 */ /* 0x000fe20000000000 */
[----:B------:R0:W-:Y:S01]  /*14430*/  STL [R1+0x2e0], R15 ;  /* 0x0002e00f01007387 */ /* 0x0001e20000100800 */
[----:B------:R-:W-:Y:S01]  /*14440*/  @!P6 IMAD.IADD R10, R10, 0x1, -R3 ;  /* 0x000000010a0ae824 */ /* 0x000fe200078e0a03 */
[----:B------:R-:W-:Y:S01]  /*14450*/  ISETP.GE.AND P6, PT, R9, RZ, PT ;  /* 0x000000ff0900720c */ /* 0x000fe20003fc6270 */
[----:B------:R-:W-:Y:S01]  /*14460*/  IMAD.HI.U32 R7, R2, R24, RZ ;  /* 0x0000001802077227 */ /* 0x000fe200078e00ff */
[----:B------:R-:W-:-:S03]  /*14470*/  IABS R12, R11 ;  /* 0x0000000b000c7213 */ /* 0x000fc60000000000 */
[----:B------:R-:W-:Y:S02]  /*14480*/  IMAD.MOV.U32 R16, RZ, RZ, R10 ;  /* 0x000000ffff107224 */ /* 0x000fe400078e000a */
[----:B------:R-:W-:Y:S02]  /*14490*/  @!P2 IMAD.IADD R13, R13, 0x1, -R3 ;  /* 0x000000010d0da824 */ /* 0x000fe400078e0a03 */
[----:B------:R-:W-:Y:S02]  /*144a0*/  IMAD.MOV R7, RZ, RZ, -R7 ;  /* 0x000000ffff077224 */ /* 0x000fe400078e0a07 */
[----:B------:R-:W-:Y:S01]  /*144b0*/  @!P1 IMAD.MOV R16, RZ, RZ, -R16 ;  /* 0x000000ffff109224 */ /* 0x000fe200078e0a10 */
[C---:B------:R-:W-:Y:S01]  /*144c0*/  ISETP.GT.U32.AND P2, PT, R3.reuse, R13, PT ;  /* 0x0000000d0300720c */ /* 0x040fe20003f44070 */
[C---:B------:R-:W-:Y:S01]  /*144d0*/  IMAD R24, R3.reuse, R7, R24 ;  /* 0x0000000703187224 */ /* 0x040fe200078e0218 */
[C---:B------:R-:W-:Y:S01]  /*144e0*/  ISETP.GT.U32.AND P1, PT, R3.reuse, R21, PT ;  /* 0x000000150300720c */ /* 0x040fe20003f24070 */
[----:B0-----:R-:W-:Y:S01]  /*144f0*/  IMAD.HI.U32 R15, R2, R12, RZ ;  /* 0x0000000c020f7227 */ /* 0x001fe200078e00ff */
[----:B------:R0:W-:Y:S03]  /*14500*/  STL [R1+0x324], R16 ;  /* 0x0003241001007387 */ /* 0x0001e60000100800 */
[----:B------:R-:W-:Y:S01]  /*14510*/  @!P0 IMAD.IADD R8, R8, 0x1, -R3 ;  /* 0x0000000108088824 */ /* 0x000fe200078e0a03 */
[----:B------:R-:W-:Y:S01]  /*14520*/  ISETP.GT.U32.AND P0, PT, R3, R24, PT ;  /* 0x000000180300720c */ /* 0x000fe20003f04070 */
[----:B------:R-:W-:-:S02]  /*14530*/  IMAD.MOV R15, RZ, RZ, -R15 ;  /* 0x000000ffff0f7224 */ /* 0x000fc400078e0a0f */
[----:B------:R-:W-:Y:S02]  /*14540*/  VIADD R10, R5, 0x76 ;  /* 0x00000076050a7836 */ /* 0x000fe40000000000 */
[----:B------:R-:W-:Y:S02]  /*14550*/  IMAD R12, R3, R15, R12 ;  /* 0x0000000f030c7224 */ /* 0x000fe400078e020c */
[--C-:B------:R-:W-:Y:S01]  /*14560*/  @!P2 IMAD.IADD R13, R13, 0x1, -R3.reuse ;  /* 0x000000010d0da824 */ /* 0x100fe200078e0a03 */
[----:B------:R-:W-:Y:S01]  /*14570*/  IABS R15, R10 ;  /* 0x0000000a000f7213 */ /* 0x000fe20000000000 */
[----:B------:R-:W-:Y:S01]  /*14580*/  @!P1 IMAD.IADD R21, R21, 0x1, -R3 ;  /* 0x0000000115159824 */ /* 0x000fe200078e0a03 */
[----:B------:R-:W-:Y:S01]  /*14590*/  ISETP.GE.AND P2, PT, R14, RZ, PT ;  /* 0x000000ff0e00720c */ /* 0x000fe20003f46270 */
[----:B------:R-:W-:Y:S01]  /*145a0*/  VIADD R0, R5, 0x77 ;  /* 0x0000007705007836 */ /* 0x000fe20000000000 */
[----:B------:R-:W-:Y:S01]  /*145b0*/  ISETP.GT.U32.AND P1, PT, R3, R12, PT ;  /* 0x0000000c0300720c */ /* 0x000fe20003f24070 */
[----:B------:R-:W-:-:S02]  /*145c0*/  IMAD.MOV.U32 R14, RZ, RZ, R15 ;  /* 0x000000ffff0e7224 */ /* 0x000fc400078e000f */
[----:B------:R-:W-:Y:S01]  /*145d0*/  @!P0 IMAD.IADD R24, R24, 0x1, -R3 ;  /* 0x0000000118188824 */ /* 0x000fe200078e0a03 */
[----:B------:R-:W-:Y:S01]  /*145e0*/  ISETP.GT.U32.AND P0, PT, R3, R21, PT ;  /* 0x000000150300720c */ /* 0x000fe20003f04070 */
[----:B------:R-:W-:Y:S01]  /*145f0*/  IMAD.MOV.U32 R17, RZ, RZ, R8 ;  /* 0x000000ffff117224 */ /* 0x000fe200078e0008 */
[----:B------:R-:W-:Y:S01]  /*14600*/  IABS R9, R0 ;  /* 0x0000000000097213 */ /* 0x000fe20000000000 */
[----:B------:R-:W-:-:S04]  /*14610*/  IMAD.HI.U32 R8, R2, R14, RZ ;  /* 0x0000000e02087227 */ /* 0x000fc800078e00ff */
[----:B------:R-:W-:Y:S02]  /*14620*/  IMAD.MOV R8, RZ, RZ, -R8 ;  /* 0x000000ffff087224 */ /* 0x000fe400078e0a08 */
[----:B------:R-:W-:-:S04]  /*14630*/  IMAD.HI.U32 R7, R2, R9, RZ ;  /* 0x0000000902077227 */ /* 0x000fc800078e00ff */
[----:B------:R-:W-:Y:S02]  /*14640*/  IMAD R14, R3, R8, R14 ;  /* 0x00000008030e7224 */ /* 0x000fe400078e020e */
[----:B------:R-:W-:Y:S02]  /*14650*/  IMAD.MOV R7, RZ, RZ, -R7 ;  /* 0x000000ffff077224 */ /* 0x000fe400078e0a07 */
[----:B------:R-:W-:Y:S01]  /*14660*/  @!P0 IMAD.IADD R21, R21, 0x1, -R3 ;  /* 0x0000000115158824 */ /* 0x000fe200078e0a03 */
[C---:B------:R-:W-:Y:S01]  /*14670*/  ISETP.GT.U32.AND P0, PT, R3.reuse, R14, PT ;  /* 0x0000000e0300720c */ /* 0x040fe20003f04070 */
[C---:B------:R-:W-:Y:S02]  /*14680*/  IMAD R9, R3.reuse, R7, R9 ;  /* 0x0000000703097224 */ /* 0x040fe400078e0209 */
[----:B0-----:R-:W-:Y:S02]  /*14690*/  IMAD.MOV.U32 R16, RZ, RZ, R13 ;  /* 0x000000ffff107224 */ /* 0x001fe400078e000d */
        /* <DEDUP_REMOVED lines=8> */
[----:B------:R-:W-:Y:S01]  /*14720*/  IABS R13, R7 ;  /* 0x00000007000d7213 */ /* 0x000fe20000000000 */
[----:B------:R0:W-:Y:S01]  /*14730*/  STL [R1+0x320], R16 ;  /* 0x0003201001007387 */ /* 0x0001e20000100800 */
[----:B------:R-:W-:Y:S01]  /*14740*/  IABS R19, R8 ;  /* 0x0000000800137213 */ /* 0x000fe20000000000 */
[--C-:B------:R-:W-:Y:S01]  /*14750*/  @!P1 IMAD.IADD R12, R12, 0x1, -R3.reuse ;  /* 0x000000010c0c9824 */ /* 0x100fe200078e0a03 */
[----:B------:R-:W-:Y:S01]  /*14760*/  ISETP.GT.U32.AND P0, PT, R3, R14, PT ;  /* 0x0000000e0300720c */ /* 0x000fe20003f04070 */
[----:B------:R-:W-:Y:S01]  /*14770*/  @!P5 IMAD.IADD R24, R24, 0x1, -R3 ;  /* 0x000000011818d824 */ /* 0x000fe200078e0a03 */
[----:B------:R-:W-:Y:S01]  /*14780*/  ISETP.GE.AND P5, PT, R11, RZ, PT ;  /* 0x000000ff0b00720c */ /* 0x000fe20003fa6270 */
[----:B------:R-:W-:Y:S01]  /*14790*/  IMAD.HI.U32 R11, R2, R19, RZ ;  /* 0x00000013020b7227 */ /* 0x000fe200078e00ff */
[----:B------:R-:W-:-:S03]  /*147a0*/  ISETP.GT.U32.AND P1, PT, R3, R12, PT ;  /* 0x0000000c0300720c */ /* 0x000fc60003f24070 */
[----:B0-----:R-:W-:-:S04]  /*147b0*/  IMAD.HI.U32 R16, R2, R13, RZ ;  /* 0x0000000d02107227 */ /* 0x001fc800078e00ff */
[----:B------:R-:W-:Y:S02]  /*147c0*/  @!P4 IMAD.IADD R9, R9, 0x1, -R3 ;  /* 0x000000010909c824 */ /* 0x000fe400078e0a03 */
[----:B------:R-:W-:Y:S02]  /*147d0*/  IMAD.MOV R16, RZ, RZ, -R16 ;  /* 0x000000ffff107224 */ /* 0x000fe400078e0a10 */
[----:B------:R-:W-:Y:S01]  /*147e0*/  VIADD R20, R5, 0x72 ;  /* 0x0000007205147836 */ /* 0x000fe20000000000 */
[C---:B------:R-:W-:Y:S01]  /*147f0*/  ISETP.GT.U32.AND P4, PT, R3.reuse, R9, PT ;  /* 0x000000090300720c */ /* 0x040fe20003f84070 */
[----:B------:R-:W-:Y:S02]  /*14800*/  IMAD.MOV R11, RZ, RZ, -R11 ;  /* 0x000000ffff0b7224 */ /* 0x000fe400078e0a0b */
[C---:B------:R-:W-:Y:S01]  /*14810*/  IMAD R13, R3.reuse, R16, R13 ;  /* 0x00000010030d7224 */ /* 0x040fe200078e020d */
[----:B------:R-:W-:Y:S01]  /*14820*/  IABS R16, R20 ;  /* 0x0000001400107213 */ /* 0x000fe20000000000 */
[----:B------:R-:W-:-:S02]  /*14830*/  IMAD R19, R3, R11, R19 ;  /* 0x0000000b03137224 */ /* 0x000fc400078e0213 */
[----:B------:R-:W-:Y:S02]  /*14840*/  VIADD R23, R5, 0x73 ;  /* 0x0000007305177836 */ /* 0x000fe40000000000 */
[----:B------:R-:W-:Y:S01]  /*14850*/  @!P0 IMAD.IADD R14, R14, 0x1, -R3 ;  /* 0x000000010e0e8824 */ /* 0x000fe200078e0a03 */
[----:B------:R-:W-:Y:S01]  /*14860*/  ISETP.GT.U32.AND P0, PT, R3, R19, PT ;  /* 0x000000130300720c */ /* 0x000fe20003f04070 */
[----:B------:R-:W-:Y:S01]  /*14870*/  IMAD.HI.U32 R18, R2, R16, RZ ;  /* 0x0000001002127227 */ /* 0x000fe200078e00ff */
[----:B------:R-:W-:-:S03]  /*14880*/  IABS R15, R23 ;  /* 0x00000017000f7213 */ /* 0x000fc60000000000 */
[----:B------:R-:W-:Y:S02]  /*14890*/  IMAD.MOV R18, RZ, RZ, -R18 ;  /* 0x000000ffff127224 */ /* 0x000fe400078e0a12 */
[--C-:B------:R-:W-:Y:S01]  /*148a0*/  @!P1 IMAD.IADD R12, R12, 0x1, -R3.reuse ;  /* 0x000000010c0c9824 */ /* 0x100fe200078e0a03 */
[----:B------:R-:W-:Y:S01]  /*148b0*/  ISETP.GE.AND P1, PT, R0, RZ, PT ;  /* 0x000000ff0000720c */ /* 0x000fe20003f26270 */
[----:B------:R-:W-:Y:S01]  /*148c0*/  @!P4 IMAD.IADD R9, R9, 0x1, -R3 ;  /* 0x000000010909c824 */ /* 0x000fe200078e0a03 */
[----:B------:R-:W-:Y:S01]  /*148d0*/  ISETP.GT.U32.AND P4, PT, R3, R13, PT ;  /* 0x0000000d0300720c */ /* 0x000fe20003f84070 */
[----:B------:R-:W-:-:S04]  /*148e0*/  IMAD.HI.U32 R0, R2, R15, RZ ;  /* 0x0000000f02007227 */ /* 0x000fc800078e00ff */
[----:B------:R-:W-:Y:S02]  /*148f0*/  IMAD R16, R3, R18, R16 ;  /* 0x0000001203107224 */ /* 0x000fe400078e0210 */
[----:B------:R-:W-:Y:S02]  /*14900*/  VIADD R22, R5, 0x71 ;  /* 0x0000007105167836 */ /* 0x000fe40000000000 */
[----:B------:R-:W-:Y:S02]  /*14910*/  IMAD.MOV R0, RZ, RZ, -R0 ;  /* 0x000000ffff007224 */ /* 0x000fe400078e0a00 */
[----:B------:R-:W-:Y:S01]  /*14920*/  @!P0 IMAD.IADD R19, R19, 0x1, -R3 ;  /* 0x0000000113138824 */ /* 0x000fe200078e0a03 */
[C---:B------:R-:W-:Y:S01]  /*14930*/  ISETP.GT.U32.AND P0, PT, R3.reuse, R16, PT ;  /* 0x000000100300720c */ /* 0x040fe20003f04070 */
[----:B------:R-:W-:Y:S01]  /*14940*/  IMAD R15, R3, R0, R15 ;  /* 0x00000000030f7224 */ /* 0x000fe200078e020f */
[----:B------:R-:W-:Y:S01]  /*14950*/  IABS R28, R22 ;  /* 0x00000016001c7213 */ /* 0x000fe20000000000 */
[----:B------:R-:W-:-:S02]  /*14960*/  @!P4 IMAD.IADD R13, R13, 0x1, -R3 ;  /* 0x000000010d0dc824 */ /* 0x000fc400078e0a03 */
[----:B------:R-:W-:Y:S01]  /*14970*/  @!P6 IMAD.MOV R21, RZ, RZ, -R21 ;  /* 0x000000ffff15e224 */ /* 0x000fe200078e0a15 */
[----:B------:R-:W-:Y:S01]  /*14980*/  ISETP.GT.U32.AND P4, PT, R3, R15, PT ;  /* 0x0000000f0300720c */ /* 0x000fe20003f84070 */
[----:B------:R-:W-:-:S04]  /*14990*/  IMAD.HI.U32 R27, R2, R28, RZ ;  /* 0x0000001c021b7227 */ /* 0x000fc800078e00ff */
[----:B------:R-:W-:Y:S02]  /*149a0*/  IMAD.MOV R27, RZ, RZ, -R27 ;  /* 0x000000ffff1b7224 */ /* 0x000fe400078e0a1b */
[--C-:B------:R-:W-:Y:S01]  /*149b0*/  @!P0 IMAD.IADD R16, R16, 0x1, -R3.reuse ;  /* 0x0000000110108824 */ /* 0x100fe200078e0a03 */
[C---:B------:R-:W-:Y:S01]  /*149c0*/  ISETP.GT.U32.AND P0, PT, R3.reuse, R13, PT ;  /* 0x0000000d0300720c */ /* 0x040fe20003f04070 */
[----:B------:R-:W-:Y:S02]  /*149d0*/  IMAD R27, R3, R27, R28 ;  /* 0x0000001b031b7224 */ /* 0x000fe400078e021c */
[----:B------:R-:W2:Y:S01]  /*149e0*/  LDL R28, [R1+0x1a20] ;  /* 0x001a2000011c7983 */ /* 0x000ea20000100800 */
[C---:B------:R-:W-:Y:S02]  /*149f0*/  VIADD R11, R5.reuse, 0x6f ;  /* 0x0000006f050b7836 */ /* 0x040fe40000000000 */
[----:B------:R-:W-:Y:S01]  /*14a00*/  VIADD R17, R5, 0x70 ;  /* 0x0000007005117836 */ /* 0x000fe20000000000 */
[----:B------:R0:W-:Y:S01]  /*14a10*/  STL [R1+0x2c8], R21 ;  /* 0x0002c81501007387 */ /* 0x0001e20000100800 */
[----:B------:R-:W-:Y:S01]  /*14a20*/  @!P4 IMAD.IADD R15, R15, 0x1, -R3 ;  /* 0x000000010f0fc824 */ /* 0x000fe200078e0a03 */
[----:B------:R-:W-:Y:S01]  /*14a30*/  IABS R25, R11 ;  /* 0x0000000b00197213 */ /* 0x000fe20000000000 */
[----:B------:R-:W-:Y:S01]  /*14a40*/  @!P2 IMAD.MOV R24, RZ, RZ, -R24 ;  /* 0x000000ffff18a224 */ /* 0x000fe200078e0a18 */
[----:B------:R-:W-:Y:S01]  /*14a50*/  IABS R0, R17 ;  /* 0x0000001100007213 */ /* 0x000fe20000000000 */
[----:B------:R-:W-:Y:S01]  /*14a60*/  VIADD R18, R5, 0x6e ;  /* 0x0000006e05127836 */ /* 0x000fe20000000000 */
[----:B------:R-:W-:Y:S01]  /*14a70*/  ISETP.GE.AND P4, PT, R10, RZ, PT ;  /* 0x000000ff0a00720c */ /* 0x000fe20003f86270 */
[----:B------:R-:W-:-:S04]  /*14a80*/  IMAD.HI.U32 R29, R2, R25, RZ ;  /* 0x00000019021d7227 */ /* 0x000fc800078e00ff */
[----:B0-----:R-:W-:Y:S02]  /*14a90*/  IMAD.MOV.U32 R21, RZ, RZ, R12 ;  /* 0x000000ffff157224 */ /* 0x001fe400078e000c */
[----:B------:R-:W-:Y:S01]  /*14aa0*/  @!P0 IMAD.IADD R13, R13, 0x1, -R3 ;  /* 0x000000010d0d8824 */ /* 0x000fe200078e0a03 */
[C---:B------:R-:W-:Y:S01]  /*14ab0*/  ISETP.GT.U32.AND P2, PT, R3.reuse, R19, PT ;  /* 0x000000130300720c */ /* 0x040fe20003f44070 */
[----:B------:R-:W-:Y:S01]  /*14ac0*/  IMAD.MOV.U32 R12, RZ, RZ, R9 ;  /* 0x000000ffff0c7224 */ /* 0x000fe200078e0009 */
[C---:B------:R-:W-:Y:S01]  /*14ad0*/  ISETP.GT.U32.AND P6, PT, R3.reuse, R16, PT ;  /* 0x000000100300720c */ /* 0x040fe20003fc4070 */
[----:B------:R-:W-:Y:S01]  /*14ae0*/  @!P5 IMAD.MOV R21, RZ, RZ, -R21 ;  /* 0x000000ffff15d224 */ /* 0x000fe200078e0a15 */
[----:B------:R-:W-:Y:S01]  /*14af0*/  IABS R10, R18 ;  /* 0x00000012000a7213 */ /* 0x000fe20000000000 */
[----:B------:R-:W-:Y:S01]  /*14b00*/  @!P1 IMAD.MOV R12, RZ, RZ, -R12 ;  /* 0x000000ffff0c9224 */ /* 0x000fe200078e0a0c */
[C---:B------:R-:W-:Y:S01]  /*14b10*/  ISETP.GT.U32.AND P1, PT, R3.reuse, R27, PT ;  /* 0x0000001b0300720c */ /* 0x040fe20003f24070 */
[----:B------:R-:W-:Y:S01]  /*14b20*/  IMAD.HI.U32 R26, R2, R0, RZ ;  /* 0x00000000021a7227 */ /* 0x000fe200078e00ff */
[----:B------:R-:W-:-:S02]  /*14b30*/  ISETP.GT.U32.AND P5, PT, R3, R15, PT ;  /* 0x0000000f0300720c */ /* 0x000fc40003fa4070 */
[----:B------:R-:W-:Y:S01]  /*14b40*/  ISETP.GE.AND P0, PT, R7, RZ, PT ;  /* 0x000000ff0700720c */ /* 0x000fe20003f06270 */
[----:B------:R-:W-:Y:S01]  /*14b50*/  IMAD.MOV R29, RZ, RZ, -R29 ;  /* 0x000000ffff1d7224 */ /* 0x000fe200078e0a1d */
[----:B------:R-:W-:Y:S01]  /*14b60*/  STL [R1+0x2c4], R24 ;  /* 0x0002c41801007387 */ /* 0x000fe20000100800 */
[----:B------:R-:W-:Y:S02]  /*14b70*/  IMAD.MOV R26, RZ, RZ, -R26 ;  /* 0x000000ffff1a7224 */ /* 0x000fe400078e0a1a */
[C---:B------:R-:W-:Y:S01]  /*14b80*/  IMAD R25, R3.reuse, R29, R25 ;  /* 0x0000001d03197224 */ /* 0x040fe200078e0219 */
[----:B------:R-:W-:Y:S01]  /*14b90*/  STL [R1+0x2c0], R21 ;  /* 0x0002c01501007387 */ /* 0x000fe20000100800 */
[----:B------:R-:W-:Y:S02]  /*14ba0*/  IMAD.MOV.U32 R9, RZ, RZ, R14 ;  /* 0x000000ffff097224 */ /* 0x000fe400078e000e */
[----:B------:R-:W-:Y:S01]  /*14bb0*/  IMAD R0, R3, R26, R0 ;  /* 0x0000001a03007224 */ /* 0x000fe200078e0200 */
[----:B------:R0:W-:Y:S01]  /*14bc0*/  STL [R1+0x2bc], R12 ;  /* 0x0002bc0c01007387 */ /* 0x0001e20000100800 */
[----:B------:R-:W-:Y:S01]  /*14bd0*/  @!P1 IMAD.IADD R27, R27, 0x1, -R3 ;  /* 0x000000011b1b9824 */ /* 0x000fe200078e0a03 */
[----:B------:R-:W-:Y:S01]  /*14be0*/  ISETP.GE.AND P1, PT, R20, RZ, PT ;  /* 0x000000ff1400720c */ /* 0x000fe20003f26270 */
[----:B------:R-:W-:-:S04]  /*14bf0*/  IMAD.HI.U32 R7, R2, R10, RZ ;  /* 0x0000000a02077227 */ /* 0x000fc800078e00ff */
[----:B------:R-:W-:Y:S02]  /*14c00*/  @!P5 IMAD.IADD R15, R15, 0x1, -R3 ;  /* 0x000000010f0fd824 */ /* 0x000fe400078e0a03 */
[----:B0-----:R-:W-:Y:S01]  /*14c10*/  IMAD.MOV.U32 R12, RZ, RZ, R13 ;  /* 0x000000ffff0c7224 */ /* 0x001fe200078e000d */
[C---:B------:R-:W-:Y:S01]  /*14c20*/  ISETP.GT.U32.AND P5, PT, R3.reuse, R25, PT ;  /* 0x000000190300720c */ /* 0x040fe20003fa4070 */
[----:B------:R-:W-:Y:S01]  /*14c30*/  @!P4 IMAD.MOV R9, RZ, RZ, -R9 ;  /* 0x000000ffff09c224 */ /* 0x000fe200078e0a09 */
[----:B------:R-:W-:Y:S01]  /*14c40*/  ISETP.GT.U32.AND P4, PT, R3, R0, PT ;  /* 0x000000000300720c */ /* 0x000fe20003f84070 */
[----:B------:R-:W-:Y:S02]  /*14c50*/  @!P0 IMAD.MOV R12, RZ, RZ, -R12 ;  /* 0x000000ffff0c8224 */ /* 0x000fe400078e0a0c */
[--C-:B------:R-:W-:Y:S01]  /*14c60*/  @!P2 IMAD.IADD R19, R19, 0x1, -R3.reuse ;  /* 0x000000011313a824 */ /* 0x100fe200078e0a03 */
[----:B------:R-:W-:Y:S01]  /*14c70*/  ISETP.GE.AND P2, PT, R8, RZ, PT ;  /* 0x000000ff0800720c */ /* 0x000fe20003f46270 */
[----:B------:R-:W-:-:S02]  /*14c80*/  @!P6 IMAD.IADD R16, R16, 0x1, -R3 ;  /* 0x000000011010e824 */ /* 0x000fc400078e0a03 */
[----:B------:R-:W-:Y:S01]  /*14c90*/  IMAD.MOV R7, RZ, RZ, -R7 ;  /* 0x000000ffff077224 */ /* 0x000fe200078e0a07 */
[----:B------:R-:W-:Y:S01]  /*14ca0*/  STL [R1+0x2b8], R9 ;  /* 0x0002b80901007387 */ /* 0x000fe20000100800 */
[----:B------:R-:W-:Y:S02]  /*14cb0*/  ISETP.GE.AND P6, PT, R23, RZ, PT ;  /* 0x000000ff1700720c */ /* 0x000fe40003fc6270 */
[C---:B------:R-:W-:Y:S01]  /*14cc0*/  IMAD R10, R3.reuse, R7, R10 ;  /* 0x00000007030a7224 */ /* 0x040fe200078e020a */
[----:B------:R0:W-:Y:S01]  /*14cd0*/  STL [R1+0x2b4], R12 ;  /* 0x0002b40c01007387 */ /* 0x0001e20000100800 */
[----:B------:R-:W-:Y:S01]  /*14ce0*/  ISETP.GT.U32.AND P0, PT, R3, R27, PT ;  /* 0x0000001b0300720c */ /* 0x000fe20003f04070 */
[----:B------:R-:W-:Y:S02]  /*14cf0*/  @!P5 IMAD.IADD R25, R25, 0x1, -R3 ;  /* 0x000000011919d824 */ /* 0x000fe400078e0a03 */
[----:B0-----:R-:W-:Y:S02]  /*14d00*/  IMAD.MOV.U32 R12, RZ, RZ, R16 ;  /* 0x000000ffff0c7224 */ /* 0x001fe400078e0010 */
[----:B------:R-:W-:-:S02]  /*14d10*/  IMAD.MOV.U32 R9, RZ, RZ, R19 ;  /* 0x000000ffff097224 */ /* 0x000fc400078e0013 */
[----:B------:R-:W-:Y:S01]  /*14d20*/  @!P1 IMAD.MOV R12, RZ, RZ, -R12 ;  /* 0x000000ffff0c9224 */ /* 0x000fe200078e0a0c */
[C---:B------:R-:W-:Y:S01]  /*14d30*/  ISETP.GT.U32.AND P1, PT, R3.reuse, R10, PT ;  /* 0x0000000a0300720c */ /* 0x040fe20003f24070 */
[----:B------:R-:W-:Y:S01]  /*14d40*/  @!P4 IMAD.IADD R0, R0, 0x1, -R3 ;  /* 0x000000010000c824 */ /* 0x000fe200078e0a03 */
[----:B------:R-:W-:Y:S01]  /*14d50*/  ISETP.GE.AND P4, PT, R22, RZ, PT ;  /* 0x000000ff1600720c */ /* 0x000fe20003f86270 */
[----:B------:R-:W-:Y:S02]  /*14d60*/  IMAD.MOV.U32 R13, RZ, RZ, R15 ;  /* 0x000000ffff0d7224 */ /* 0x000fe400078e000f */
[----:B------:R-:W-:Y:S01]  /*14d70*/  @!P2 IMAD.MOV R9, RZ, RZ, -R9 ;  /* 0x000000ffff09a224 */ /* 0x000fe200078e0a09 */
[----:B------:R-:W-:Y:S01]  /*14d80*/  ISETP.GT.U32.AND P2, PT, R3, R25, PT ;  /* 0x000000190300720c */ /* 0x000fe20003f44070 */
[----:B------:R-:W-:Y:S02]  /*14d90*/  VIADD R7, R5, 0x6d ;  /* 0x0000006d05077836 */ /* 0x000fe40000000000 */
[----:B------:R-:W-:Y:S01]  /*14da0*/  @!P6 IMAD.MOV R13, RZ, RZ, -R13 ;  /* 0x000000ffff0de224 */ /* 0x000fe200078e0a0d */
[----:B------:R0:W-:Y:S01]  /*14db0*/  STL [R1+0x2b0], R9 ;  /* 0x0002b00901007387 */ /* 0x0001e20000100800 */
[--C-:B------:R-:W-:Y:S01]  /*14dc0*/  @!P0 IMAD.IADD R27, R27, 0x1, -R3.reuse ;  /* 0x000000011b1b8824 */ /* 0x100fe200078e0a03 */
[----:B------:R-:W-:Y:S01]  /*14dd0*/  ISETP.GT.U32.AND P5, PT, R3, R0, PT ;  /* 0x000000000300720c */ /* 0x000fe20003fa4070 */
[----:B------:R-:W-:Y:S01]  /*14de0*/  @!P1 IMAD.IADD R10, R10, 0x1, -R3 ;  /* 0x000000010a0a9824 */ /* 0x000fe200078e0a03 */
[----:B------:R1:W-:Y:S01]  /*14df0*/  STL [R1+0x2ac], R13 ;  /* 0x0002ac0d01007387 */ /* 0x0003e20000100800 */
[----:B------:R-:W-:-:S02]  /*14e00*/  ISETP.GE.AND P0, PT, R11, RZ, PT ;  /* 0x000000ff0b00720c */ /* 0x000fc40003f06270 */
[----:B0-----:R-:W-:Y:S01]  /*14e10*/  IABS R9, R7 ;  /* 0x0000000700097213 */ /* 0x001fe20000000000 */
[----:B-1----:R-:W-:Y:S01]  /*14e20*/  IMAD.MOV.U32 R13, RZ, RZ, R27 ;  /* 0x000000ffff0d7224 */ /* 0x002fe200078e001b */
[----:B------:R-:W-:-:S03]  /*14e30*/  ISETP.GE.AND P6, PT, R17, RZ, PT ;  /* 0x000000ff1100720c */ /* 0x000fc60003fc6270 */
[----:B------:R-:W-:Y:S01]  /*14e40*/  IMAD.HI.U32 R11, R2, R9, RZ ;  /* 0x00000009020b7227 */ /* 0x000fe200078e00ff */
[----:B------:R-:W-:-:S03]  /*14e50*/  ISETP.GT.U32.AND P1, PT, R3, R10, PT ;  /* 0x0000000a0300720c */ /* 0x000fc60003f24070 */
[----:B------:R-:W-:Y:S02]  /*14e60*/  VIADD R8, R5, 0x6c ;  /* 0x0000006c05087836 */ /* 0x000fe40000000000 */
[----:B------:R-:W-:Y:S02]  /*14e70*/  @!P4 IMAD.MOV R13, RZ, RZ, -R13 ;  /* 0x000000ffff0dc224 */ /* 0x000fe400078e0a0d */
[----:B------:R-:W-:Y:S02]  /*14e80*/  @!P2 IMAD.IADD R25, R25, 0x1, -R3 ;  /* 0x000000011919a824 */ /* 0x000fe400078e0a03 */
[----:B------:R-:W-:Y:S01]  /*14e90*/  IMAD.MOV R11, RZ, RZ, -R11 ;  /* 0x000000ffff0b7224 */ /* 0x000fe200078e0a0b */
[----:B------:R0:W-:Y:S01]  /*14ea0*/  STL [R1+0x294], R12 ;  /* 0x0002940c01007387 */ /* 0x0001e20000100800 */
[----:B------:R-:W-:Y:S02]  /*14eb0*/  IABS R20, R8 ;  /* 0x0000000800147213 */ /* 0x000fe40000000000 */
[----:B------:R-:W-:Y:S01]  /*14ec0*/  ISETP.GE.AND P4, PT, R8, RZ, PT ;  /* 0x000000ff0800720c */ /* 0x000fe20003f86270 */
[----:B------:R1:W-:Y:S01]  /*14ed0*/  STL [R1+0x270], R13 ;  /* 0x0002700d01007387 */ /* 0x0003e20000100800 */
[----:B------:R-:W-:-:S02]  /*14ee0*/  IMAD R8, R3, R11, R9 ;  /* 0x0000000b03087224 */ /* 0x000fc400078e0209 */
[----:B------:R-:W-:Y:S01]  /*14ef0*/  @!P5 IMAD.IADD R0, R0, 0x1, -R3 ;  /* 0x000000010000d824 */ /* 0x000fe200078e0a03 */
[----:B------:R-:W-:Y:S01]  /*14f00*/  ISETP.GE.AND P5, PT, R18, RZ, PT ;  /* 0x000000ff1200720c */ /* 0x000fe20003fa6270 */
[----:B0-----:R-:W-:-:S04]  /*14f10*/  IMAD.HI.U32 R12, R2, R20, RZ ;  /* 0x00000014020c7227 */ /* 0x001fc800078e00ff */
[----:B-1----:R-:W-:Y:S02]  /*14f20*/  IMAD.MOV.U32 R13, RZ, RZ, R25 ;  /* 0x000000ffff0d7224 */ /* 0x002fe400078e0019 */
[----:B------:R-:W-:Y:S02]  /*14f30*/  @!P6 IMAD.MOV R0, RZ, RZ, -R0 ;  /* 0x000000ffff00e224 */ /* 0x000fe400078e0a00 */
[----:B------:R-:W-:Y:S01]  /*14f40*/  @!P0 IMAD.MOV R13, RZ, RZ, -R13 ;  /* 0x000000ffff0d8224 */ /* 0x000fe200078e0a0d */
[C---:B------:R-:W-:Y:S01]  /*14f50*/  ISETP.GT.U32.AND P0, PT, R3.reuse, R8, PT ;  /* 0x000000080300720c */ /* 0x040fe20003f04070 */
[----:B------:R-:W-:Y:S02]  /*14f60*/  IMAD.MOV R12, RZ, RZ, -R12 ;  /* 0x000000ffff0c7224 */ /* 0x000fe400078e0a0c */
[----:B------:R-:W-:Y:S01]  /*14f70*/  @!P1 IMAD.IADD R10, R10, 0x1, -R3 ;  /* 0x000000010a0a9824 */ /* 0x000fe200078e0a03 */
[----:B------:R0:W-:Y:S01]  /*14f80*/  STL [R1+0x1d0], R0 ;  /* 0x0001d00001007387 */ /* 0x0001e20000100800 */
[----:B------:R-:W-:-:S02]  /*14f90*/  IMAD R20, R3, R12, R20 ;  /* 0x0000000c03147224 */ /* 0x000fc400078e0214 */
[----:B0-----:R-:W-:-:S06]  /*14fa0*/  IMAD.MOV.U32 R0, RZ, RZ, R10 ;  /* 0x000000ffff007224 */ /* 0x001fcc00078e000a */
        /* <DEDUP_REMOVED lines=8> */
[----:B------:R-:W-:Y:S02]  /*15030*/  ISETP.GE.AND P1, PT, R18, RZ, PT ;  /* 0x000000ff1200720c */ /* 0x000fe40003f26270 */
[----:B------:R-:W-:-:S02]  /*15040*/  IABS R18, R18 ;  /* 0x0000001200127213 */ /* 0x000fc40000000000 */
[----:B------:R-:W-:Y:S02]  /*15050*/  IABS R16, R9 ;  /* 0x0000000900107213 */ /* 0x000fe40000000000 */
[----:B------:R-:W-:Y:S01]  /*15060*/  ISETP.GE.AND P6, PT, R9, RZ, PT ;  /* 0x000000ff0900720c */ /* 0x000fe20003fc6270 */
[----:B------:R-:W-:Y:S01]  /*15070*/  @!P5 IMAD.IADD R20, R20, 0x1, -R3 ;  /* 0x000000011414d824 */ /* 0x000fe200078e0a03 */
[----:B------:R-:W-:Y:S01]  /*15080*/  IABS R17, R7 ;  /* 0x0000000700117213 */ /* 0x000fe20000000000 */
[----:B------:R-:W-:-:S03]  /*15090*/  IMAD.HI.U32 R9, R2, R18, RZ ;  /* 0x0000001202097227 */ /* 0x000fc600078e00ff */
[----:B------:R-:W-:Y:S01]  /*150a0*/  ISETP.GT.U32.AND P5, PT, R3, R20, PT ;  /* 0x000000140300720c */ /* 0x000fe20003fa4070 */
[----:B------:R-:W-:-:S04]  /*150b0*/  IMAD.HI.U32 R10, R2, R16, RZ ;  /* 0x00000010020a7227 */ /* 0x000fc800078e00ff */
[----:B------:R-:W-:Y:S02]  /*150c0*/  IMAD.MOV R9, RZ, RZ, -R9 ;  /* 0x000000ffff097224 */ /* 0x000fe400078e0a09 */
[----:B------:R-:W-:-:S04]  /*150d0*/  IMAD.HI.U32 R11, R2, R17, RZ ;  /* 0x00000011020b7227 */ /* 0x000fc800078e00ff */
[----:B------:R-:W-:Y:S02]  /*150e0*/  @!P0 IMAD.IADD R8, R8, 0x1, -R3 ;  /* 0x0000000108088824 */ /* 0x000fe400078e0a03 */
[----:B------:R-:W-:Y:S02]  /*150f0*/  IMAD.MOV R10, RZ, RZ, -R10 ;  /* 0x000000ffff0a7224 */ /* 0x000fe400078e0a0a */
[----:B------:R-:W-:Y:S02]  /*15100*/  VIADD R22, R5, 0x68 ;  /* 0x0000006805167836 */ /* 0x000fe40000000000 */
[----:B------:R-:W-:Y:S02]  /*15110*/  IMAD R18, R3, R9, R18 ;  /* 0x0000000903127224 */ /* 0x000fe400078e0212 */
[----:B------:R-:W-:Y:S02]  /*15120*/  IMAD.MOV R11, RZ, RZ, -R11 ;  /* 0x000000ffff0b7224 */ /* 0x000fe400078e0a0b */
[----:B------:R-:W-:-:S02]  /*15130*/  IMAD.MOV.U32 R12, RZ, RZ, R8 ;  /* 0x000000ffff0c7224 */ /* 0x000fc400078e0008 */
[C---:B------:R-:W-:Y:S01]  /*15140*/  IMAD R16, R3.reuse, R10, R16 ;  /* 0x0000000a03107224 */ /* 0x040fe200078e0210 */
[----:B------:R-:W-:Y:S01]  /*15150*/  IABS R15, R22 ;  /* 0x00000016000f7213 */ /* 0x000fe20000000000 */
[C---:B------:R-:W-:Y:S02]  /*15160*/  IMAD R17, R3.reuse, R11, R17 ;  /* 0x0000000b03117224 */ /* 0x040fe400078e0211 */
[----:B------:R-:W-:Y:S01]  /*15170*/  @!P2 IMAD.MOV R12, RZ, RZ, -R12 ;  /* 0x000000ffff0ca224 */ /* 0x000fe200078e0a0c */
[C---:B------:R-:W-:Y:S01]  /*15180*/  ISETP.GT.U32.AND P2, PT, R3.reuse, R18, PT ;  /* 0x000000120300720c */ /* 0x040fe20003f44070 */
[----:B------:R-:W-:Y:S01]  /*15190*/  @!P5 IMAD.IADD R20, R20, 0x1, -R3 ;  /* 0x000000011414d824 */ /* 0x000fe200078e0a03 */
[C---:B------:R-:W-:Y:S01]  /*151a0*/  ISETP.GT.U32.AND P0, PT, R3.reuse, R16, PT ;  /* 0x000000100300720c */ /* 0x040fe20003f04070 */
[----:B------:R-:W-:Y:S01]  /*151b0*/  IMAD.HI.U32 R10, R2, R15, RZ ;  /* 0x0000000f020a7227 */ /* 0x000fe200078e00ff */
[----:B------:R-:W-:Y:S01]  /*151c0*/  ISETP.GT.U32.AND P5, PT, R3, R17, PT ;  /* 0x000000110300720c */ /* 0x000fe20003fa4070 */
[----:B------:R0:W-:Y:S02]  /*151d0*/  STL [R1+0x26c], R13 ;  /* 0x00026c0d01007387 */ /* 0x0001e40000100800 */
[----:B------:R-:W-:-:S02]  /*151e0*/  IMAD.MOV R10, RZ, RZ, -R10 ;  /* 0x000000ffff0a7224 */ /* 0x000fc400078e0a0a */
[----:B------:R1:W-:Y:S02]  /*151f0*/  STL [R1+0x278], R0 ;  /* 0x0002780001007387 */ /* 0x0003e40000100800 */
[----:B------:R-:W-:Y:S02]  /*15200*/  IMAD R15, R3, R10, R15 ;  /* 0x0000000a030f7224 */ /* 0x000fe400078e020f */
[--C-:B------:R-:W-:Y:S02]  /*15210*/  @!P2 IMAD.IADD R18, R18, 0x1, -R3.reuse ;  /* 0x000000011212a824 */ /* 0x100fe400078e0a03 */
[C---:B0-----:R-:W-:Y:S02]  /*15220*/  VIADD R13, R5.reuse, 0x67 ;  /* 0x00000067050d7836 */ /* 0x041fe40000000000 */
[----:B------:R-:W-:Y:S02]  /*15230*/  VIADD R10, R5, 0x66 ;  /* 0x00000066050a7836 */ /* 0x000fe40000000000 */
[--C-:B------:R-:W-:Y:S01]  /*15240*/  @!P0 IMAD.IADD R16, R16, 0x1, -R3.reuse ;  /* 0x0000000110108824 */ /* 0x100fe200078e0a03 */
[----:B-1----:R-:W-:Y:S01]  /*15250*/  IABS R0, R13 ;  /* 0x0000000d00007213 */ /* 0x002fe20000000000 */
[----:B------:R-:W-:Y:S01]  /*15260*/  @!P5 IMAD.IADD R17, R17, 0x1, -R3 ;  /* 0x000000011111d824 */ /* 0x000fe200078e0a03 */
[C---:B------:R-:W-:Y:S01]  /*15270*/  ISETP.GT.U32.AND P0, PT, R3.reuse, R15, PT ;  /* 0x0000000f0300720c */ /* 0x040fe20003f04070 */
[----:B------:R-:W-:Y:S01]  /*15280*/  IMAD.MOV.U32 R23, RZ, RZ, R20 ;  /* 0x000000ffff177224 */ /* 0x000fe200078e0014 */
[----:B------:R-:W-:Y:S01]  /*15290*/  ISETP.GT.U32.AND P5, PT, R3, R18, PT ;  /* 0x000000120300720c */ /* 0x000fe20003fa4070 */
[----:B------:R-:W-:Y:S01]  /*152a0*/  IMAD.HI.U32 R9, R2, R0, RZ ;  /* 0x0000000002097227 */ /* 0x000fe200078e00ff */
[----:B------:R-:W-:-:S02]  /*152b0*/  IABS R19, R10 ;  /* 0x0000000a00137213 */ /* 0x000fc40000000000 */
[C---:B------:R-:W-:Y:S01]  /*152c0*/  ISETP.GT.U32.AND P2, PT, R3.reuse, R16, PT ;  /* 0x000000100300720c */ /* 0x040fe20003f44070 */
[----:B------:R-:W-:Y:S01]  /*152d0*/  @!P4 IMAD.MOV R23, RZ, RZ, -R23 ;  /* 0x000000ffff17c224 */ /* 0x000fe200078e0a17 */
[----:B------:R-:W-:Y:S01]  /*152e0*/  ISETP.GT.U32.AND P4, PT, R3, R17, PT ;  /* 0x000000110300720c */ /* 0x000fe20003f84070 */
[----:B------:R-:W-:Y:S02]  /*152f0*/  IMAD.MOV R9, RZ, RZ, -R9 ;  /* 0x000000ffff097224 */ /* 0x000fe400078e0a09 */
[----:B------:R-:W-:-:S04]  /*15300*/  IMAD.HI.U32 R20, R2, R19, RZ ;  /* 0x0000001302147227 */ /* 0x000fc800078e00ff */
[----:B------:R-:W-:Y:S02]  /*15310*/  IMAD R8, R3, R9, R0 ;  /* 0x0000000903087224 */ /* 0x000fe400078e0200 */
[----:B------:R-:W-:Y:S02]  /*15320*/  IMAD.MOV R20, RZ, RZ, -R20 ;  /* 0x000000ffff147224 */ /* 0x000fe400078e0a14 */
[--C-:B------:R-:W-:Y:S02]  /*15330*/  @!P0 IMAD.IADD R15, R15, 0x1, -R3.reuse ;  /* 0x000000010f0f8824 */ /* 0x100fe400078e0a03 */
[--C-:B------:R-:W-:Y:S01]  /*15340*/  @!P5 IMAD.IADD R18, R18, 0x1, -R3.reuse ;  /* 0x000000011212d824 */ /* 0x100fe200078e0a03 */
[----:B------:R-:W-:Y:S01]  /*15350*/  ISETP.GE.AND P5, PT, R7, RZ, PT ;  /* 0x000000ff0700720c */ /* 0x000fe20003fa6270 */
[----:B------:R-:W-:Y:S01]  /*15360*/  @!P2 IMAD.IADD R16, R16, 0x1, -R3 ;  /* 0x000000011010a824 */ /* 0x000fe200078e0a03 */
[C---:B------:R-:W-:Y:S01]  /*15370*/  ISETP.GT.U32.AND P2, PT, R3.reuse, R8, PT ;  /* 0x000000080300720c */ /* 0x040fe20003f44070 */
[C---:B------:R-:W-:Y:S01]  /*15380*/  IMAD R7, R3.reuse, R20, R19 ;  /* 0x0000001403077224 */ /* 0x040fe200078e0213 */
[----:B------:R-:W-:Y:S01]  /*15390*/  ISETP.GT.U32.AND P0, PT, R3, R15, PT ;  /* 0x0000000f0300720c */ /* 0x000fe20003f04070 */
[----:B------:R-:W-:Y:S01]  /*153a0*/  VIADD R11, R5, 0x65 ;  /* 0x00000065050b7836 */ /* 0x000fe20000000000 */
[----:B------:R0:W-:Y:S01]  /*153b0*/  STL [R1+0x27c], R12 ;  /* 0x00027c0c01007387 */ /* 0x0001e20000100800 */
[--C-:B------:R-:W-:Y:S01]  /*153c0*/  @!P4 IMAD.IADD R17, R17, 0x1, -R3.reuse ;  /* 0x000000011111c824 */ /* 0x100fe200078e0a03 */
[----:B------:R-:W-:Y:S01]  /*153d0*/  ISETP.GT.U32.AND P4, PT, R3, R7, PT ;  /* 0x000000070300720c */ /* 0x000fe20003f84070 */
[C---:B------:R-:W-:Y:S01]  /*153e0*/  VIADD R0, R5.reuse, 0x63 ;  /* 0x0000006305007836 */ /* 0x040fe20000000000 */
[----:B------:R-:W-:Y:S01]  /*153f0*/  IABS R21, R11 ;  /* 0x0000000b00157213 */ /* 0x000fe20000000000 */
[----:B0-----:R-:W-:Y:S01]  /*15400*/  VIADD R12, R5, 0x64 ;  /* 0x00000064050c7836 */ /* 0x001fe20000000000 */
[----:B------:R0:W-:Y:S03]  /*15410*/  STL [R1+0x274], R23 ;  /* 0x0002741701007387 */ /* 0x0001e60000100800 */
[--C-:B------:R-:W-:Y:S01]  /*15420*/  @!P2 IMAD.IADD R8, R8, 0x1, -R3.reuse ;  /* 0x000000010808a824 */ /* 0x100fe200078e0a03 */
[----:B------:R-:W-:Y:S01]  /*15430*/  IABS R14, R12 ;  /* 0x0000000c000e7213 */ /* 0x000fe20000000000 */
[----:B------:R-:W-:Y:S01]  /*15440*/  @!P0 IMAD.IADD R15, R15, 0x1, -R3 ;  /* 0x000000010f0f8824 */ /* 0x000fe200078e0a03 */
[----:B------:R-:W-:Y:S01]  /*15450*/  IABS R9, R0 ;  /* 0x0000000000097213 */ /* 0x000fe20000000000 */
[----:B0-----:R-:W-:Y:S01]  /*15460*/  IMAD.HI.U32 R23, R2, R21, RZ ;  /* 0x0000001502177227 */ /* 0x001fe200078e00ff */
[----:B------:R-:W-:-:S03]  /*15470*/  ISETP.GE.AND P0, PT, R22, RZ, PT ;  /* 0x000000ff1600720c */ /* 0x000fc60003f06270 */
[----:B------:R-:W-:Y:S01]  /*15480*/  IMAD.HI.U32 R20, R2, R14, RZ ;  /* 0x0000000e02147227 */ /* 0x000fe200078e00ff */
[----:B------:R-:W-:-:S03]  /*15490*/  ISETP.GE.AND P2, PT, R13, RZ, PT ;  /* 0x000000ff0d00720c */ /* 0x000fc60003f46270 */
[----:B------:R-:W-:Y:S02]  /*154a0*/  IMAD.MOV R22, RZ, RZ, -R23 ;  /* 0x000000ffff167224 */ /* 0x000fe400078e0a17 */
[----:B------:R-:W-:Y:S01]  /*154b0*/  @!P4 IMAD.IADD R7, R7, 0x1, -R3 ;  /* 0x000000010707c824 */ /* 0x000fe200078e0a03 */
[----:B------:R-:W-:Y:S01]  /*154c0*/  ISETP.GT.U32.AND P4, PT, R3, R8, PT ;  /* 0x000000080300720c */ /* 0x000fe20003f84070 */
[----:B------:R-:W-:-:S04]  /*154d0*/  IMAD.HI.U32 R19, R2, R9, RZ ;  /* 0x0000000902137227 */ /* 0x000fc800078e00ff */
[----:B------:R-:W-:Y:S02]  /*154e0*/  IMAD.MOV R20, RZ, RZ, -R20 ;  /* 0x000000ffff147224 */ /* 0x000fe400078e0a14 */
[C---:B------:R-:W-:Y:S02]  /*154f0*/  IMAD R13, R3.reuse, R22, R21 ;  /* 0x00000016030d7224 */ /* 0x040fe400078e0215 */
[----:B------:R-:W-:Y:S02]  /*15500*/  IMAD.MOV.U32 R25, RZ, RZ, R16 ;  /* 0x000000ffff197224 */ /* 0x000fe400078e0010 */
[----:B------:R-:W-:Y:S02]  /*15510*/  IMAD.MOV R19, RZ, RZ, -R19 ;  /* 0x000000ffff137224 */ /* 0x000fe400078e0a13 */
[----:B------:R-:W-:Y:S02]  /*15520*/  IMAD R14, R3, R20, R14 ;  /* 0x00000014030e7224 */ /* 0x000fe400078e020e */
[----:B------:R-:W-:-:S02]  /*15530*/  IMAD.MOV.U32 R24, RZ, RZ, R18 ;  /* 0x000000ffff187224 */ /* 0x000fc400078e0012 */
[----:B------:R-:W-:Y:S01]  /*15540*/  @!P6 IMAD.MOV R25, RZ, RZ, -R25 ;  /* 0x000000ffff19e224 */ /* 0x000fe200078e0a19 */
[C---:B------:R-:W-:Y:S01]  /*15550*/  ISETP.GT.U32.AND P6, PT, R3.reuse, R13, PT ;  /* 0x0000000d0300720c */ /* 0x040fe20003fc4070 */
[C---:B------:R-:W-:Y:S02]  /*15560*/  IMAD R9, R3.reuse, R19, R9 ;  /* 0x0000001303097224 */ /* 0x040fe400078e0209 */
[----:B------:R-:W-:Y:S01]  /*15570*/  @!P5 IMAD.MOV R17, RZ, RZ, -R17 ;  /* 0x000000ffff11d224 */ /* 0x000fe200078e0a11 */
[C---:B------:R-:W-:Y:S01]  /*15580*/  ISETP.GT.U32.AND P5, PT, R3.reuse, R14, PT ;  /* 0x0000000e0300720c */ /* 0x040fe20003fa4070 */
[----:B------:R-:W-:Y:S01]  /*15590*/  @!P1 IMAD.MOV R24, RZ, RZ, -R24 ;  /* 0x000000ffff189224 */ /* 0x000fe200078e0a18 */
[C---:B------:R-:W-:Y:S01]  /*155a0*/  ISETP.GT.U32.AND P1, PT, R3.reuse, R7, PT ;  /* 0x000000070300720c */ /* 0x040fe20003f24070 */
[----:B------:R-:W-:Y:S01]  /*155b0*/  @!P4 IMAD.IADD R8, R8, 0x1, -R3 ;  /* 0x000000010808c824 */ /* 0x000fe200078e0a03 */
[----:B------:R-:W-:Y:S01]  /*155c0*/  ISETP.GT.U32.AND P4, PT, R3, R9, PT ;  /* 0x000000090300720c */ /* 0x000fe20003f84070 */
[----:B------:R-:W-:-:S02]  /*155d0*/  IMAD.MOV.U32 R18, RZ, RZ, R15 ;  /* 0x000000ffff127224 */ /* 0x000fc400078e000f */
[C---:B------:R-:W-:Y:S01]  /*155e0*/  VIADD R15, R5.reuse, 0x61 ;  /* 0x00000061050f7836 */ /* 0x040fe20000000000 */
[----:B------:R-:W-:Y:S01]  /*155f0*/  STL [R1+0x17c], R25 ;  /* 0x00017c1901007387 */ /* 0x000fe20000100800 */
[----:B------:R-:W-:-:S03]  /*15600*/  VIADD R16, R5, 0x62 ;  /* 0x0000006205107836 */ /* 0x000fc60000000000 */
[----:B------:R-:W-:Y:S01]  /*15610*/  STL [R1+0x1d4], R24 ;  /* 0x0001d41801007387 */ /* 0x000fe20000100800 */
[----:B------:R-:W-:Y:S01]  /*15620*/  @!P0 IMAD.MOV R18, RZ, RZ, -R18 ;  /* 0x000000ffff128224 */ /* 0x000fe200078e0a12 */
[----:B------:R-:W-:Y:S02]  /*15630*/  ISETP.GE.AND P0, PT, R10, RZ, PT ;  /* 0x000000ff0a00720c */ /* 0x000fe40003f06270 */
[----:B------:R0:W-:Y:S01]  /*15640*/  STL [R1+0x1f8], R17 ;  /* 0x0001f81101007387 */ /* 0x0001e20000100800 */
[--C-:B------:R-:W-:Y:S01]  /*15650*/  @!P6 IMAD.IADD R13, R13, 0x1, -R3.reuse ;  /* 0x000000010d0de824 */ /* 0x100fe200078e0a03 */
[----:B------:R-:W-:Y:S01]  /*15660*/  IABS R10, R16 ;  /* 0x00000010000a7213 */ /* 0x000fe20000000000 */
[--C-:B------:R-:W-:Y:S01]  /*15670*/  @!P5 IMAD.IADD R14, R14, 0x1, -R3.reuse ;  /* 0x000000010e0ed824 */ /* 0x100fe200078e0a03 */
[----:B------:R-:W-:Y:S01]  /*15680*/  ISETP.GE.AND P6, PT, R12, RZ, PT ;  /* 0x000000ff0c00720c */ /* 0x000fe20003fc6270 */
[----:B------:R-:W-:Y:S01]  /*15690*/  @!P1 IMAD.IADD R7, R7, 0x1, -R3 ;  /* 0x0000000107079824 */ /* 0x000fe200078e0a03 */
[----:B0-----:R-:W-:Y:S01]  /*156a0*/  IABS R17, R15 ;  /* 0x0000000f00117213 */ /* 0x001fe20000000000 */
[----:B------:R0:W-:Y:S01]  /*156b0*/  STL [R1+0x24c], R18 ;  /* 0x00024c1201007387 */ /* 0x0001e20000100800 */
[----:B------:R-:W-:Y:S01]  /*156c0*/  ISETP.GE.AND P1, PT, R11, RZ, PT ;  /* 0x000000ff0b00720c */ /* 0x000fe20003f26270 */
[----:B------:R-:W-:Y:S01]  /*156d0*/  IMAD.HI.U32 R11, R2, R10, RZ ;  /* 0x0000000a020b7227 */ /* 0x000fe200078e00ff */
[----:B------:R-:W-:-:S03]  /*156e0*/  ISETP.GT.U32.AND P5, PT, R3, R13, PT ;  /* 0x0000000d0300720c */ /* 0x000fc60003fa4070 */
[----:B------:R-:W-:Y:S02]  /*156f0*/  IMAD.MOV.U32 R12, RZ, RZ, R17 ;  /* 0x000000ffff0c7224 */ /* 0x000fe400078e0011 */
[----:B------:R-:W-:Y:S01]  /*15700*/  @!P4 IMAD.IADD R9, R9, 0x1, -R3 ;  /* 0x000000010909c824 */ /* 0x000fe200078e0a03 */
[----:B------:R-:W-:Y:S01]  /*15710*/  ISETP.GT.U32.AND P4, PT, R3, R14, PT ;  /* 0x0000000e0300720c */ /* 0x000fe20003f84070 */
[----:B0-----:R-:W-:Y:S02]  /*15720*/  IMAD.MOV.U32 R18, RZ, RZ, R8 ;  /* 0x000000ffff127224 */ /* 0x001fe400078e0008 */
[----:B------:R-:W-:-:S04]  /*15730*/  IMAD.HI.U32 R8, R2, R12, RZ ;  /* 0x0000000c02087227 */ /* 0x000fc800078e00ff */
[----:B------:R-:W-:Y:S02]  /*15740*/  IMAD.MOV R11, RZ, RZ, -R11 ;  /* 0x000000ffff0b7224 */ /* 0x000fe400078e0a0b */
[----:B------:R-:W-:Y:S02]  /*15750*/  IMAD.MOV.U32 R17, RZ, RZ, R7 ;  /* 0x000000ffff117224 */ /* 0x000fe400078e0007 */
[----:B------:R-:W-:Y:S02]  /*15760*/  IMAD.MOV R8, RZ, RZ, -R8 ;  /* 0x000000ffff087224 */ /* 0x000fe400078e0a08 */
[C---:B------:R-:W-:Y:S02]  /*15770*/  IMAD R7, R3.reuse, R11, R10 ;  /* 0x0000000b03077224 */ /* 0x040fe400078e020a */
[----:B------:R-:W-:Y:S01]  /*15780*/  @!P0 IMAD.MOV R17, RZ, RZ, -R17 ;  /* 0x000000ffff118224 */ /* 0x000fe200078e0a11 */
[----:B------:R-:W-:Y:S01]  /*15790*/  ISETP.GE.AND P0, PT, R0, RZ, PT ;  /* 0x000000ff0000720c */ /* 0x000fe20003f06270 */
[----:B------:R-:W-:-:S02]  /*157a0*/  IMAD R0, R3, R8, R12 ;  /* 0x0000000803007224 */ /* 0x000fc400078e020c */
[--C-:B------:R-:W-:Y:S01]  /*157b0*/  @!P5 IMAD.IADD R13, R13, 0x1, -R3.reuse ;  /* 0x000000010d0dd824 */ /* 0x100fe200078e0a03 */
[C---:B------:R-:W-:Y:S01]  /*157c0*/  ISETP.GT.U32.AND P5, PT, R3.reuse, R7, PT ;  /* 0x000000070300720c */ /* 0x040fe20003fa4070 */
[----:B------:R-:W-:Y:S01]  /*157d0*/  @!P4 IMAD.IADD R14, R14, 0x1, -R3 ;  /* 0x000000010e0ec824 */ /* 0x000fe200078e0a03 */
[C---:B------:R-:W-:Y:S01]  /*157e0*/  ISETP.GT.U32.AND P4, PT, R3.reuse, R0, PT ;  /* 0x000000000300720c */ /* 0x040fe20003f84070 */
[----:B------:R-:W-:Y:S01]  /*157f0*/  @!P2 IMAD.MOV R18, RZ, RZ, -R18 ;  /* 0x000000ffff12a224 */ /* 0x000fe200078e0a12 */
[----:B------:R-:W-:Y:S01]  /*15800*/  ISETP.GT.U32.AND P2, PT, R3, R9, PT ;  /* 0x000000090300720c */ /* 0x000fe20003f44070 */
[----:B------:R-:W-:-:S03]  /*15810*/  VIADD R11, R5, 0x60 ;  /* 0x00000060050b7836 */ /* 0x000fc60000000000 */
[----:B------:R0:W-:Y:S01]  /*15820*/  STL [R1+0x250], R18 ;  /* 0x0002501201007387 */ /* 0x0001e20000100800 */
[----:B------:R-:W-:Y:S01]  /*15830*/  VIADD R12, R5, 0x5f ;  /* 0x0000005f050c7836 */ /* 0x000fe20000000000 */
[----:B------:R-:W-:-:S03]  /*15840*/  IABS R10, R11 ;  /* 0x0000000b000a7213 */ /* 0x000fc60000000000 */
[--C-:B------:R-:W-:Y:S02]  /*15850*/  @!P5 IMAD.IADD R7, R7, 0x1, -R3.reuse ;  /* 0x000000010707d824 */ /* 0x100fe400078e0a03 */
[----:B------:R-:W-:Y:S02]  /*15860*/  @!P4 IMAD.IADD R0, R0, 0x1, -R3 ;  /* 0x000000010000c824 */ /* 0x000fe400078e0a03 */
[----:B0-----:R-:W-:-:S04]  /*15870*/  IMAD.MOV.U32 R18, RZ, RZ, R13 ;  /* 0x000000ffff127224 */ /* 0x001fc800078e000d */
[----:B------:R-:W-:Y:S01]  /*15880*/  @!P1 IMAD.MOV R18, RZ, RZ, -R18 ;  /* 0x000000ffff129224 */ /* 0x000fe200078e0a12 */
[C---:B------:R-:W-:Y:S01]  /*15890*/  ISETP.GT.U32.AND P1, PT, R3.reuse, R7, PT ;  /* 0x000000070300720c */ /* 0x040fe20003f24070 */
[----:B------:R-:W-:Y:S01]  /*158a0*/  IMAD.HI.U32 R13, R2, R10, RZ ;  /* 0x0000000a020d7227 */ /* 0x000fe200078e00ff */
[----:B------:R-:W-:Y:S02]  /*158b0*/  ISETP.GT.U32.AND P4, PT, R3, R0, PT ;  /* 0x000000000300720c */ /* 0x000fe40003f84070 */
[----:B------:R-:W-:Y:S01]  /*158c0*/  IABS R20, R12 ;  /* 0x0000000c00147213 */ /* 0x000fe20000000000 */
[----:B------:R-:W-:Y:S01]  /*158d0*/  @!P2 IMAD.IADD R9, R9, 0x1, -R3 ;  /* 0x000000010909a824 */ /* 0x000fe200078e0a03 */
[----:B------:R0:W-:Y:S01]  /*158e0*/  STL [R1+0x254], R17 ;  /* 0x0002541101007387 */ /* 0x0001e20000100800 */
[----:B------:R-:W-:Y:S01]  /*158f0*/  IMAD.MOV R13, RZ, RZ, -R13 ;  /* 0x000000ffff0d7224 */ /* 0x000fe200078e0a0d */
[----:B------:R-:W-:-:S03]  /*15900*/  ISETP.GE.AND P2, PT, R16, RZ, PT ;  /* 0x000000ff1000720c */ /* 0x000fc60003f46270 */
[----:B------:R-:W-:Y:S02]  /*15910*/  IMAD R10, R3, R13, R10 ;  /* 0x0000000d030a7224 */ /* 0x000fe400078e020a */
[----:B0-----:R-:W-:Y:S02]  /*15920*/  IMAD.MOV.U32 R17, RZ, RZ, R14 ;  /* 0x000000ffff117224 */ /* 0x001fe400078e000e */
[----:B------:R-:W-:Y:S02]  /*15930*/  IMAD.MOV.U32 R14, RZ, RZ, R9 ;  /* 0x000000ffff0e7224 */ /* 0x000fe400078e0009 */
[----:B------:R-:W-:Y:S01]  /*15940*/  IMAD.HI.U32 R9, R2, R20, RZ ;  /* 0x0000001402097227 */ /* 0x000fe200078e00ff */
[----:B------:R-:W-:-:S03]  /*15950*/  ISETP.GE.AND P5, PT, R15, RZ, PT ;  /* 0x000000ff0f00720c */ /* 0x000fc60003fa6270 */
[----:B------:R-:W-:Y:S02]  /*15960*/  IMAD.MOV R9, RZ, RZ, -R9 ;  /* 0x000000ffff097224 */ /* 0x000fe400078e0a09 */
[--C-:B------:R-:W-:Y:S02]  /*15970*/  @!P1 IMAD.IADD R7, R7, 0x1, -R3.reuse ;  /* 0x0000000107079824 */ /* 0x100fe400078e0a03 */
[----:B------:R-:W-:Y:S01]  /*15980*/  @!P4 IMAD.IADD R0, R0, 0x1, -R3 ;  /* 0x000000010000c824 */ /* 0x000fe200078e0a03 */
[C---:B------:R-:W-:Y:S01]  /*15990*/  ISETP.GT.U32.AND P4, PT, R3.reuse, R10, PT ;  /* 0x0000000a0300720c */ /* 0x040fe20003f84070 */
[----:B------:R-:W-:Y:S02]  /*159a0*/  IMAD R20, R3, R9, R20 ;  /* 0x0000000903147224 */ /* 0x000fe400078e0214 */
[----:B------:R-:W-:Y:S02]  /*159b0*/  IMAD.MOV.U32 R15, RZ, RZ, R7 ;  /* 0x000000ffff0f7224 */ /* 0x000fe400078e0007 */
[----:B------:R-:W-:-:S02]  /*159c0*/  @!P6 IMAD.MOV R17, RZ, RZ, -R17 ;  /* 0x000000ffff11e224 */ /* 0x000fc400078e0a11 */
[----:B------:R-:W-:Y:S01]  /*159d0*/  @!P2 IMAD.MOV R15, RZ, RZ, -R15 ;  /* 0x000000ffff0fa224 */ /* 0x000fe200078e0a0f */
[----:B------:R-:W-:Y:S01]  /*159e0*/  ISETP.GT.U32.AND P2, PT, R3, R20, PT ;  /* 0x000000140300720c */ /* 0x000fe20003f44070 */
[----:B------:R-:W-:Y:S02]  /*159f0*/  @!P0 IMAD.MOV R14, RZ, RZ, -R14 ;  /* 0x000000ffff0e8224 */ /* 0x000fe400078e0a0e */
[----:B------:R-:W-:Y:S01]  /*15a00*/  VIADD R8, R5, 0x5e ;  /* 0x0000005e05087836 */ /* 0x000fe20000000000 */
[----:B------:R0:W-:Y:S01]  /*15a10*/  STL [R1+0x258], R18 ;  /* 0x0002581201007387 */ /* 0x0001e20000100800 */
[----:B------:R-:W-:-:S03]  /*15a20*/  @!P4 IMAD.IADD R10, R10, 0x1, -R3 ;  /* 0x000000010a0ac824 */ /* 0x000fc600078e0a03 */
[----:B------:R-:W-:Y:S01]  /*15a30*/  STL [R1+0x25c], R17 ;  /* 0x00025c1101007387 */ /* 0x000fe20000100800 */
[----:B------:R-:W-:-:S03]  /*15a40*/  IABS R19, R8 ;  /* 0x0000000800137213 */ /* 0x000fc60000000000 */
[----:B------:R1:W-:Y:S01]  /*15a50*/  STL [R1+0x268], R14 ;  /* 0x0002680e01007387 */ /* 0x0003e20000100800 */
[----:B0-----:R-:W-:Y:S01]  /*15a60*/  VIADD R18, R5, 0x5d ;  /* 0x0000005d05127836 */ /* 0x001fe20000000000 */
[----:B------:R-:W-:Y:S01]  /*15a70*/  ISETP.GE.AND P6, PT, R11, RZ, PT ;  /* 0x000000ff0b00720c */ /* 0x000fe20003fc6270 */
[----:B------:R-:W-:Y:S01]  /*15a80*/  IMAD.HI.U32 R11, R2, R19, RZ ;  /* 0x00000013020b7227 */ /* 0x000fe200078e00ff */
[----:B------:R-:W-:-:S03]  /*15a90*/  ISETP.GT.U32.AND P4, PT, R3, R10, PT ;  /* 0x0000000a0300720c */ /* 0x000fc60003f84070 */
[----:B-1----:R-:W-:Y:S02]  /*15aa0*/  IMAD.MOV.U32 R14, RZ, RZ, R0 ;  /* 0x000000ffff0e7224 */ /* 0x002fe400078e0000 */
[----:B------:R-:W-:Y:S02]  /*15ab0*/  @!P2 IMAD.IADD R20, R20, 0x1, -R3 ;  /* 0x000000011414a824 */ /* 0x000fe400078e0a03 */
[----:B------:R-:W-:Y:S01]  /*15ac0*/  @!P5 IMAD.MOV R14, RZ, RZ, -R14 ;  /* 0x000000ffff0ed224 */ /* 0x000fe200078e0a0e */
[----:B------:R-:W-:Y:S02]  /*15ad0*/  ISETP.GE.AND P5, PT, R18, RZ, PT ;  /* 0x000000ff1200720c */ /* 0x000fe40003fa6270 */
[----:B------:R-:W-:Y:S01]  /*15ae0*/  IABS R18, R18 ;  /* 0x0000001200127213 */ /* 0x000fe20000000000 */
[----:B------:R-:W-:Y:S01]  /*15af0*/  IMAD.MOV R11, RZ, RZ, -R11 ;  /* 0x000000ffff0b7224 */ /* 0x000fe200078e0a0b */
[----:B------:R-:W-:Y:S01]  /*15b00*/  ISETP.GE.AND P1, PT, R8, RZ, PT ;  /* 0x000000ff0800720c */ /* 0x000fe20003f26270 */
[----:B------:R-:W-:Y:S01]  /*15b10*/  VIADD R21, R5, 0x5c ;  /* 0x0000005c05157836 */ /* 0x000fe20000000000 */
[----:B------:R-:W-:Y:S01]  /*15b20*/  ISETP.GT.U32.AND P2, PT, R3, R20, PT ;  /* 0x000000140300720c */ /* 0x000fe20003f44070 */
[----:B------:R-:W-:-:S04]  /*15b30*/  IMAD.HI.U32 R8, R2, R18, RZ ;  /* 0x0000001202087227 */ /* 0x000fc800078e00ff */
[C---:B------:R-:W-:Y:S01]  /*15b40*/  IMAD R19, R3.reuse, R11, R19 ;  /* 0x0000000b03137224 */ /* 0x040fe200078e0213 */
[----:B------:R-:W-:Y:S01]  /*15b50*/  IABS R11, R21 ;  /* 0x00000015000b7213 */ /* 0x000fe20000000000 */
[----:B------:R-:W-:Y:S02]  /*15b60*/  IMAD.MOV R8, RZ, RZ, -R8 ;  /* 0x000000ffff087224 */ /* 0x000fe400078e0a08 */
[----:B------:R-:W-:Y:S01]  /*15b70*/  @!P4 IMAD.IADD R10, R10, 0x1, -R3 ;  /* 0x000000010a0ac824 */ /* 0x000fe200078e0a03 */
[----:B------:R-:W-:Y:S01]  /*15b80*/  ISETP.GT.U32.AND P4, PT, R3, R19, PT ;  /* 0x000000130300720c */ /* 0x000fe20003f84070 */
[----:B------:R-:W-:-:S04]  /*15b90*/  IMAD.HI.U32 R0, R2, R11, RZ ;  /* 0x0000000b02007227 */ /* 0x000fc800078e00ff */
[C---:B------:R-:W-:Y:S02]  /*15ba0*/  IMAD R18, R3.reuse, R8, R18 ;  /* 0x0000000803127224 */ /* 0x040fe400078e0212 */
[----:B------:R-:W-:Y:S02]  /*15bb0*/  IMAD.MOV R0, RZ, RZ, -R0 ;  /* 0x000000ffff007224 */ /* 0x000fe400078e0a00 */
[----:B------:R-:W-:Y:S01]  /*15bc0*/  @!P2 IMAD.IADD R20, R20, 0x1, -R3 ;  /* 0x000000011414a824 */ /* 0x000fe200078e0a03 */
[----:B------:R-:W-:Y:S01]  /*15bd0*/  ISETP.GT.U32.AND P2, PT, R3, R18, PT ;  /* 0x000000120300720c */ /* 0x000fe20003f44070 */
[----:B------:R-:W-:Y:S02]  /*15be0*/  VIADD R16, R5, 0x5a ;  /* 0x0000005a05107836 */ /* 0x000fe40000000000 */
[----:B------:R-:W-:Y:S01]  /*15bf0*/  IMAD R11, R3, R0, R11 ;  /* 0x00000000030b7224 */ /* 0x000fe200078e020b */
[----:B------:R-:W-:Y:S01]  /*15c00*/  ISETP.GE.AND P0, PT, R12, RZ, PT ;  /* 0x000000ff0c00720c */ /* 0x000fe20003f06270 */
[----:B------:R-:W-:Y:S01]  /*15c10*/  @!P4 IMAD.IADD R19, R19, 0x1, -R3 ;  /* 0x000000011313c824 */ /* 0x000fe200078e0a03 */
[----:B------:R-:W-:Y:S01]  /*15c20*/  IABS R12, R16 ;  /* 0x00000010000c7213 */ /* 0x000fe20000000000 */
[----:B------:R-:W-:Y:S01]  /*15c30*/  VIADD R7, R5, 0x5b ;  /* 0x0000005b05077836 */ /* 0x000fe20000000000 */
[----:B------:R-:W-:Y:S01]  /*15c40*/  ISETP.GT.U32.AND P4, PT, R3, R11, PT ;  /* 0x0000000b0300720c */ /* 0x000fe20003f84070 */
[----:B------:R0:W-:Y:S02]  /*15c50*/  STL [R1+0x260], R15 ;  /* 0x0002600f01007387 */ /* 0x0001e40000100800 */
[----:B------:R-:W-:-:S02]  /*15c60*/  IMAD.HI.U32 R8, R2, R12, RZ ;  /* 0x0000000c02087227 */ /* 0x000fc400078e00ff */
[----:B------:R1:W-:Y:S02]  /*15c70*/  STL [R1+0x264], R14 ;  /* 0x0002640e01007387 */ /* 0x0003e40000100800 */
[----:B------:R-:W-:Y:S01]  /*15c80*/  @!P2 IMAD.IADD R18, R18, 0x1, -R3 ;  /* 0x000000011212a824 */ /* 0x000fe200078e0a03 */
[----:B------:R-:W-:Y:S01]  /*15c90*/  ISETP.GT.U32.AND P2, PT, R3, R19, PT ;  /* 0x000000130300720c */ /* 0x000fe20003f44070 */
[----:B0-----:R-:W-:Y:S01]  /*15ca0*/  VIADD R15, R5, 0x59 ;  /* 0x00000059050f7836 */ /* 0x001fe20000000000 */
[----:B-1----:R-:W-:Y:S01]  /*15cb0*/  IABS R14, R7 ;  /* 0x00000007000e7213 */ /* 0x002fe20000000000 */
[----:B------:R-:W-:-:S03]  /*15cc0*/  IMAD.MOV R8, RZ, RZ, -R8 ;  /* 0x000000ffff087224 */ /* 0x000fc600078e0a08 */
[----:B------:R-:W-:Y:S01]  /*15cd0*/  IABS R9, R15 ;  /* 0x0000000f00097213 */ /* 0x000fe20000000000 */
[----:B------:R-:W-:Y:S02]  /*15ce0*/  VIADD R17, R5, 0x58 ;  /* 0x0000005805117836 */ /* 0x000fe40000000000 */
[----:B------:R-:W-:-:S04]  /*15cf0*/  IMAD.HI.U32 R13, R2, R14, RZ ;  /* 0x0000000e020d7227 */ /* 0x000fc800078e00ff */
[----:B------:R-:W-:Y:S01]  /*15d00*/  IMAD R12, R3, R8, R12 ;  /* 0x00000008030c7224 */ /* 0x000fe200078e020c */
[----:B------:R-:W-:Y:S01]  /*15d10*/  IABS R8, R17 ;  /* 0x0000001100087213 */ /* 0x000fe20000000000 */
[----:B------:R-:W-:Y:S02]  /*15d20*/  IMAD.MOV.U32 R22, RZ, RZ, R10 ;  /* 0x000000ffff167224 */ /* 0x000fe400078e000a */
[----:B------:R-:W-:Y:S01]  /*15d30*/  @!P4 IMAD.IADD R11, R11, 0x1, -R3 ;  /* 0x000000010b0bc824 */ /* 0x000fe200078e0a03 */
[----:B------:R-:W-:Y:S01]  /*15d40*/  ISETP.GT.U32.AND P4, PT, R3, R18, PT ;  /* 0x000000120300720c */ /* 0x000fe20003f84070 */
[----:B------:R-:W-:-:S04]  /*15d50*/  IMAD.HI.U32 R0, R2, R9, RZ ;  /* 0x0000000902007227 */ /* 0x000fc800078e00ff */
[----:B------:R-:W-:Y:S02]  /*15d60*/  IMAD.MOV R13, RZ, RZ, -R13 ;  /* 0x000000ffff0d7224 */ /* 0x000fe400078e0a0d */
[----:B------:R-:W-:Y:S01]  /*15d70*/  @!P6 IMAD.MOV R22, RZ, RZ, -R22 ;  /* 0x000000ffff16e224 */ /* 0x000fe200078e0a16 */
[C---:B------:R-:W-:Y:S01]  /*15d80*/  ISETP.GT.U32.AND P6, PT, R3.reuse, R11, PT ;  /* 0x0000000b0300720c */ /* 0x040fe20003fc4070 */
[----:B------:R-:W-:Y:S02]  /*15d90*/  IMAD.MOV R0, RZ, RZ, -R0 ;  /* 0x000000ffff007224 */ /* 0x000fe400078e0a00 */
[----:B------:R-:W-:Y:S02]  /*15da0*/  IMAD R14, R3, R13, R14 ;  /* 0x0000000d030e7224 */ /* 0x000fe400078e020e */
[----:B------:R-:W-:-:S04]  /*15db0*/  IMAD.HI.U32 R23, R2, R8, RZ ;  /* 0x0000000802177227 */ /* 0x000fc800078e00ff */
[----:B------:R-:W-:Y:S01]  /*15dc0*/  @!P2 IMAD.IADD R19, R19, 0x1, -R3 ;  /* 0x000000011313a824 */ /* 0x000fe200078e0a03 */
[C---:B------:R-:W-:Y:S01]  /*15dd0*/  ISETP.GT.U32.AND P2, PT, R3.reuse, R12, PT ;  /* 0x0000000c0300720c */ /* 0x040fe20003f44070 */
[C---:B------:R-:W-:Y:S02]  /*15de0*/  IMAD R9, R3.reuse, R0, R9 ;  /* 0x0000000003097224 */ /* 0x040fe400078e0209 */
[----:B------:R-:W-:Y:S01]  /*15df0*/  @!P0 IMAD.MOV R20, RZ, RZ, -R20 ;  /* 0x000000ffff148224 */ /* 0x000fe200078e0a14 */
[C---:B------:R-:W-:Y:S01]  /*15e00*/  ISETP.GT.U32.AND P0, PT, R3.reuse, R14, PT ;  /* 0x0000000e0300720c */ /* 0x040fe20003f04070 */
[----:B------:R-:W-:Y:S02]  /*15e10*/  IMAD.MOV R23, RZ, RZ, -R23 ;  /* 0x000000ffff177224 */ /* 0x000fe400078e0a17 */
[----:B------:R-:W-:Y:S01]  /*15e20*/  @!P4 IMAD.IADD R18, R18, 0x1, -R3 ;  /* 0x000000011212c824 */ /* 0x000fe200078e0a03 */
[C---:B------:R-:W-:Y:S01]  /*15e30*/  ISETP.GT.U32.AND P4, PT, R3.reuse, R9, PT ;  /* 0x000000090300720c */ /* 0x040fe20003f84070 */
[----:B------:R-:W-:-:S02]  /*15e40*/  IMAD R8, R3, R23, R8 ;  /* 0x0000001703087224 */ /* 0x000fc400078e0208 */
[----:B------:R-:W-:Y:S01]  /*15e50*/  VIADD R0, R5, 0x56 ;  /* 0x0000005605007836 */ /* 0x000fe20000000000 */
[----:B------:R-:W-:Y:S01]  /*15e60*/  STL [R1+0x248], R22 ;  /* 0x0002481601007387 */ /* 0x000fe20000100800 */
[--C-:B------:R-:W-:Y:S01]  /*15e70*/  @!P6 IMAD.IADD R11, R11, 0x1, -R3.reuse ;  /* 0x000000010b0be824 */ /* 0x100fe200078e0a03 */
[----:B------:R-:W-:Y:S01]  /*15e80*/  ISETP.GT.U32.AND P6, PT, R3, R8, PT ;  /* 0x000000080300720c */ /* 0x000fe20003fc4070 */
[----:B------:R-:W-:Y:S01]  /*15e90*/  @!P2 IMAD.IADD R12, R12, 0x1, -R3 ;  /* 0x000000010c0ca824 */ /* 0x000fe200078e0a03 */
[----:B------:R0:W-:Y:S01]  /*15ea0*/  STL [R1+0x234], R20 ;  /* 0x0002341401007387 */ /* 0x0001e20000100800 */
[----:B------:R-:W-:Y:S02]  /*15eb0*/  IMAD.MOV.U32 R25, RZ, RZ, R19 ;  /* 0x000000ffff197224 */ /* 0x000fe400078e0013 */
[----:B------:R-:W-:Y:S02]  /*15ec0*/  VIADD R13, R5, 0x57 ;  /* 0x00000057050d7836 */ /* 0x000fe40000000000 */
[----:B------:R-:W-:Y:S01]  /*15ed0*/  @!P0 IMAD.IADD R14, R14, 0x1, -R3 ;  /* 0x000000010e0e8824 */ /* 0x000fe200078e0a03 */
[----:B------:R-:W-:Y:S01]  /*15ee0*/  ISETP.GE.AND P0, PT, R21, RZ, PT ;  /* 0x000000ff1500720c */ /* 0x000fe20003f06270 */
[----:B------:R-:W-:Y:S01]  /*15ef0*/  @!P1 IMAD.MOV R25, RZ, RZ, -R25 ;  /* 0x000000ffff199224 */ /* 0x000fe200078e0a19 */
[----:B0-----:R-:W-:-:S02]  /*15f00*/  IABS R20, R0 ;  /* 0x0000000000147213 */ /* 0x001fc40000000000 */
[----:B------:R-:W-:Y:S01]  /*15f10*/  ISETP.GT.U32.AND P1, PT, R3, R12, PT ;  /* 0x0000000c0300720c */ /* 0x000fe20003f24070 */
[----:B------:R-:W-:Y:S02]  /*15f20*/  @!P4 IMAD.IADD R9, R9, 0x1, -R3 ;  /* 0x000000010909c824 */ /* 0x000fe400078e0a03 */
[----:B------:R-:W-:Y:S01]  /*15f30*/  IMAD.HI.U32 R21, R2, R20, RZ ;  /* 0x0000001402157227 */ /* 0x000fe200078e00ff */
[----:B------:R-:W-:Y:S02]  /*15f40*/  IABS R10, R13 ;  /* 0x0000000d000a7213 */ /* 0x000fe40000000000 */
[C---:B------:R-:W-:Y:S01]  /*15f50*/  ISETP.GT.U32.AND P4, PT, R3.reuse, R14, PT ;  /* 0x0000000e0300720c */ /* 0x040fe20003f84070 */
[----:B------:R-:W-:Y:S02]  /*15f60*/  IMAD.MOV R21, RZ, RZ, -R21 ;  /* 0x000000ffff157224 */ /* 0x000fe400078e0a15 */
[----:B------:R-:W-:Y:S01]  /*15f70*/  @!P6 IMAD.IADD R8, R8, 0x1, -R3 ;  /* 0x000000010808e824 */ /* 0x000fe200078e0a03 */
[----:B------:R-:W-:Y:S01]  /*15f80*/  ISETP.GT.U32.AND P6, PT, R3, R9, PT ;  /* 0x000000090300720c */ /* 0x000fe20003fc4070 */
[----:B------:R-:W-:-:S04]  /*15f90*/  IMAD.HI.U32 R22, R2, R10, RZ ;  /* 0x0000000a02167227 */ /* 0x000fc800078e00ff */
[----:B------:R-:W-:Y:S02]  /*15fa0*/  IMAD.MOV.U32 R19, RZ, RZ, R11 ;  /* 0x000000ffff137224 */ /* 0x000fe400078e000b */
[----:B------:R-:W-:Y:S01]  /*15fb0*/  IMAD R11, R3, R21, R20 ;  /* 0x00000015030b7224 */ /* 0x000fe200078e0214 */
[----:B------:R-:W-:Y:S01]  /*15fc0*/  ISETP.GE.AND P2, PT, R7, RZ, PT ;  /* 0x000000ff0700720c */ /* 0x000fe20003f46270 */
[----:B------:R-:W-:Y:S02]  /*15fd0*/  IMAD.MOV R22, RZ, RZ, -R22 ;  /* 0x000000ffff167224 */ /* 0x000fe400078e0a16 */
[----:B------:R-:W-:Y:S02]  /*15fe0*/  IMAD.MOV.U32 R24, RZ, RZ, R18 ;  /* 0x000000ffff187224 */ /* 0x000fe400078e0012 */
[----:B------:R-:W-:Y:S02]  /*15ff0*/  VIADD R7, R5, 0x55 ;  /* 0x0000005505077836 */ /* 0x000fe40000000000 */
[----:B------:R-:W-:Y:S01]  /*16000*/  @!P1 IMAD.IADD R12, R12, 0x1, -R3 ;  /* 0x000000010c0c9824 */ /* 0x000fe200078e0a03 */
[C---:B------:R-:W-:Y:S01]  /*16010*/  ISETP.GT.U32.AND P1, PT, R3.reuse, R11, PT ;  /* 0x0000000b0300720c */ /* 0x040fe20003f24070 */
[----:B------:R-:W-:-:S02]  /*16020*/  IMAD R10, R3, R22, R10 ;  /* 0x00000016030a7224 */ /* 0x000fc400078e020a */
[----:B------:R-:W-:Y:S01]  /*16030*/  @!P5 IMAD.MOV R24, RZ, RZ, -R24 ;  /* 0x000000ffff18d224 */ /* 0x000fe200078e0a18 */
[C---:B------:R-:W-:Y:S01]  /*16040*/  ISETP.GT.U32.AND P5, PT, R3.reuse, R8, PT ;  /* 0x000000080300720c */ /* 0x040fe20003fa4070 */
[----:B------:R-:W-:Y:S01]  /*16050*/  @!P4 IMAD.IADD R14, R14, 0x1, -R3 ;  /* 0x000000010e0ec824 */ /* 0x000fe200078e0a03 */
[----:B------:R-:W-:Y:S02]  /*16060*/  IABS R18, R7 ;  /* 0x0000000700127213 */ /* 0x000fe40000000000 */
[----:B------:R-:W-:Y:S01]  /*16070*/  ISETP.GE.AND P4, PT, R16, RZ, PT ;  /* 0x000000ff1000720c */ /* 0x000fe20003f86270 */
[----:B------:R-:W-:Y:S01]  /*16080*/  @!P0 IMAD.MOV R19, RZ, RZ, -R19 ;  /* 0x000000ffff138224 */ /* 0x000fe200078e0a13 */
[----:B------:R-:W-:Y:S01]  /*16090*/  ISETP.GT.U32.AND P0, PT, R3, R10, PT ;  /* 0x0000000a0300720c */ /* 0x000fe20003f04070 */
[--C-:B------:R-:W-:Y:S01]  /*160a0*/  @!P6 IMAD.IADD R9, R9, 0x1, -R3.reuse ;  /* 0x000000010909e824 */ /* 0x100fe200078e0a03 */
[----:B------:R-:W-:Y:S01]  /*160b0*/  ISETP.GE.AND P6, PT, R15, RZ, PT ;  /* 0x000000ff0f00720c */ /* 0x000fe20003fc6270 */
[----:B------:R-:W-:Y:S01]  /*160c0*/  IMAD.HI.U32 R16, R2, R18, RZ ;  /* 0x0000001202107227 */ /* 0x000fe200078e00ff */
[----:B------:R-:W-:Y:S03]  /*160d0*/  STL [R1+0x1e0], R25 ;  /* 0x0001e01901007387 */ /* 0x000fe60000100800 */
[----:B------:R-:W-:Y:S01]  /*160e0*/  VIADD R15, R5, 0x54 ;  /* 0x00000054050f7836 */ /* 0x000fe20000000000 */
[----:B------:R-:W-:Y:S01]  /*160f0*/  STL [R1+0x1dc], R24 ;  /* 0x0001dc1801007387 */ /* 0x000fe20000100800 */
[----:B------:R-:W-:-:S02]  /*16100*/  @!P1 IMAD.IADD R11, R11, 0x1, -R3 ;  /* 0x000000010b0b9824 */ /* 0x000fc400078e0a03 */
[----:B------:R-:W-:Y:S01]  /*16110*/  IMAD.MOV.U32 R20, RZ, RZ, R12 ;  /* 0x000000ffff147224 */ /* 0x000fe200078e000c */
[----:B------:R0:W-:Y:S01]  /*16120*/  STL [R1+0x1d8], R19 ;  /* 0x0001d81301007387 */ /* 0x0001e20000100800 */
[----:B------:R-:W-:Y:S02]  /*16130*/  IMAD.MOV.U32 R21, RZ, RZ, R14 ;  /* 0x000000ffff157224 */ /* 0x000fe400078e000e */
[----:B------:R-:W-:Y:S01]  /*16140*/  @!P5 IMAD.IADD R8, R8, 0x1, -R3 ;  /* 0x000000010808d824 */ /* 0x000fe200078e0a03 */
[----:B------:R-:W-:Y:S01]  /*16150*/  ISETP.GE.AND P5, PT, R17, RZ, PT ;  /* 0x000000ff1100720c */ /* 0x000fe20003fa6270 */
[----:B------:R-:W-:Y:S02]  /*16160*/  @!P4 IMAD.MOV R20, RZ, RZ, -R20 ;  /* 0x000000ffff14c224 */ /* 0x000fe400078e0a14 */
[----:B0-----:R-:W-:Y:S01]  /*16170*/  IMAD.MOV R19, RZ, RZ, -R16 ;  /* 0x000000ffff137224 */ /* 0x001fe200078e0a10 */
[----:B------:R-:W-:Y:S01]  /*16180*/  IABS R16, R15 ;  /* 0x0000000f00107213 */ /* 0x000fe20000000000 */
[----:B------:R-:W-:Y:S01]  /*16190*/  @!P2 IMAD.MOV R21, RZ, RZ, -R21 ;  /* 0x000000ffff15a224 */ /* 0x000fe200078e0a15 */
[----:B------:R-:W-:Y:S01]  /*161a0*/  ISETP.GT.U32.AND P4, PT, R3, R11, PT ;  /* 0x0000000b0300720c */ /* 0x000fe20003f84070 */
[----:B------:R-:W-:-:S02]  /*161b0*/  @!P0 IMAD.IADD R10, R10, 0x1, -R3 ;  /* 0x000000010a0a8824 */ /* 0x000fc400078e0a03 */
[----:B------:R-:W-:Y:S01]  /*161c0*/  IMAD.HI.U32 R12, R2, R16, RZ ;  /* 0x00000010020c7227 */ /* 0x000fe200078e00ff */
[----:B------:R-:W-:-:S03]  /*161d0*/  ISETP.GE.AND P0, PT, R13, RZ, PT ;  /* 0x000000ff0d00720c */ /* 0x000fc60003f06270 */
[----:B------:R-:W-:Y:S02]  /*161e0*/  @!P6 IMAD.MOV R9, RZ, RZ, -R9 ;  /* 0x000000ffff09e224 */ /* 0x000fe400078e0a09 */
[----:B------:R-:W-:Y:S01]  /*161f0*/  IMAD R13, R3, R19, R18 ;  /* 0x00000013030d7224 */ /* 0x000fe200078e0212 */
[----:B------:R-:W-:Y:S01]  /*16200*/  STL [R1+0x180], R21 ;  /* 0x0001801501007387 */ /* 0x000fe20000100800 */
[----:B------:R-:W-:-:S03]  /*16210*/  IMAD.MOV R12, RZ, RZ, -R12 ;  /* 0x000000ffff0c7224 */ /* 0x000fc600078e0a0c */
[----:B------:R-:W-:Y:S01]  /*16220*/  STL [R1+0x18c], R20 ;  /* 0x00018c1401007387 */ /* 0x000fe20000100800 */
[----:B------:R-:W-:-:S03]  /*16230*/  ISETP.GT.U32.AND P2, PT, R3, R13, PT ;  /* 0x0000000d0300720c */ /* 0x000fc60003f44070 */
[----:B------:R0:W-:Y:S01]  /*16240*/  STL [R1+0x190], R9 ;  /* 0x0001900901007387 */ /* 0x0001e20000100800 */
[----:B------:R-:W-:Y:S02]  /*16250*/  @!P5 IMAD.MOV R8, RZ, RZ, -R8 ;  /* 0x000000ffff08d224 */ /* 0x000fe400078e0a08 */
[--C-:B------:R-:W-:Y:S02]  /*16260*/  @!P4 IMAD.IADD R11, R11, 0x1, -R3.reuse ;  /* 0x000000010b0bc824 */ /* 0x100fe400078e0a03 */
[C---:B0-----:R-:W-:Y:S01]  /*16270*/  IMAD R9, R3.reuse, R12, R16 ;  /* 0x0000000c03097224 */ /* 0x041fe200078e0210 */
[----:B------:R0:W-:Y:S04]  /*16280*/  STL [R1+0x198], R8 ;  /* 0x0001980801007387 */ /* 0x0001e80000100800 */
[----:B------:R-:W-:Y:S01]  /*16290*/  ISETP.GT.U32.AND P4, PT, R3, R9, PT ;  /* 0x000000090300720c */ /* 0x000fe20003f84070 */
[----:B------:R-:W-:-:S02]  /*162a0*/  @!P2 IMAD.IADD R13, R13, 0x1, -R3 ;  /* 0x000000010d0da824 */ /* 0x000fc400078e0a03 */
[----:B0-----:R-:W-:Y:S01]  /*162b0*/  VIADD R8, R5, 0x53 ;  /* 0x0000005305087836 */ /* 0x001fe20000000000 */
[----:B------:R-:W-:-:S04]  /*162c0*/  ISETP.GT.U32.AND P1, PT, R3, R10, PT ;  /* 0x0000000a0300720c */ /* 0x000fc80003f24070 */
[----:B------:R-:W-:Y:S02]  /*162d0*/  ISETP.GE.AND P2, PT, R8, RZ, PT ;  /* 0x000000ff0800720c */ /* 0x000fe40003f46270 */
[----:B------:R-:W-:-:S03]  /*162e0*/  IABS R8, R8 ;  /* 0x0000000800087213 */ /* 0x000fc60000000000 */
[----:B------:R-:W-:Y:S01]  /*162f0*/  @!P4 IMAD.IADD R9, R9, 0x1, -R3 ;  /* 0x000000010909c824 */ /* 0x000fe200078e0a03 */
[----:B------:R-:W-:Y:S01]  /*16300*/  ISETP.GT.U32.AND P4, PT, R3, R13, PT ;  /* 0x0000000d0300720c */ /* 0x000fe20003f84070 */
[----:B------:R-:W-:-:S04]  /*16310*/  IMAD.HI.U32 R16, R2, R8, RZ ;  /* 0x0000000802107227 */ /* 0x000fc800078e00ff */
[----:B------:R-:W-:Y:S02]  /*16320*/  IMAD.MOV R16, RZ, RZ, -R16 ;  /* 0x000000ffff107224 */ /* 0x000fe400078e0a10 */
[----:B------:R-:W-:Y:S02]  /*16330*/  @!P1 IMAD.IADD R10, R10, 0x1, -R3 ;  /* 0x000000010a0a9824 */ /* 0x000fe400078e0a03 */
[----:B------:R-:W-:-:S04]  /*16340*/  IMAD R8, R3, R16, R8 ;  /* 0x0000001003087224 */ /* 0x000fc800078e0208 */
[----:B------:R-:W-:Y:S01]  /*16350*/  @!P4 IMAD.IADD R13, R13, 0x1, -R3 ;  /* 0x000000010d0dc824 */ /* 0x000fe200078e0a03 */
[----:B------:R-:W-:Y:S01]  /*16360*/  ISETP.GE.AND P6, PT, R0, RZ, PT ;  /* 0x000000ff0000720c */ /* 0x000fe20003fc6270 */
[----:B------:R-:W-:Y:S01]  /*16370*/  IMAD.MOV.U32 R17, RZ, RZ, R10 ;  /* 0x000000ffff117224 */ /* 0x000fe200078e000a */
[----:B------:R-:W-:Y:S01]  /*16380*/  ISETP.GT.U32.AND P4, PT, R3, R8, PT ;  /* 0x000000080300720c */ /* 0x000fe20003f84070 */
[C---:B------:R-:W-:Y:S02]  /*16390*/  VIADD R0, R5.reuse, 0x51 ;  /* 0x0000005105007836 */ /* 0x040fe40000000000 */
[----:B------:R-:W-:Y:S01]  /*163a0*/  VIADD R12, R5, 0x52 ;  /* 0x00000052050c7836 */ /* 0x000fe20000000000 */
[----:B------:R-:W-:Y:S01]  /*163b0*/  ISETP.GE.AND P1, PT, R15, RZ, PT ;  /* 0x000000ff0f00720c */ /* 0x000fe20003f26270 */
[----:B------:R-:W-:Y:S01]  /*163c0*/  @!P0 IMAD.MOV R17, RZ, RZ, -R17 ;  /* 0x000000ffff118224 */ /* 0x000fe200078e0a11 */
[----:B------:R-:W-:Y:S02]  /*163d0*/  ISETP.GT.U32.AND P0, PT, R3, R9, PT ;  /* 0x000000090300720c */ /* 0x000fe40003f04070 */
[----:B------:R-:W-:-:S02]  /*163e0*/  IABS R15, R0 ;  /* 0x00000000000f7213 */ /* 0x000fc40000000000 */
[----:B------:R-:W-:Y:S01]  /*163f0*/  IABS R14, R12 ;  /* 0x0000000c000e7213 */ /* 0x000fe20000000000 */
[----:B------:R0:W-:Y:S01]  /*16400*/  STL [R1+0x19c], R17 ;  /* 0x00019c1101007387 */ /* 0x0001e20000100800 */
[----:B------:R-:W-:Y:S01]  /*16410*/  ISETP.GE.AND P5, PT, R7, RZ, PT ;  /* 0x000000ff0700720c */ /* 0x000fe20003fa6270 */
[----:B------:R-:W-:Y:S02]  /*16420*/  @!P4 IMAD.IADD R8, R8, 0x1, -R3 ;  /* 0x000000010808c824 */ /* 0x000fe400078e0a03 */
[----:B------:R-:W-:Y:S02]  /*16430*/  VIADD R7, R5, 0x50 ;  /* 0x0000005005077836 */ /* 0x000fe40000000000 */
[----:B0-----:R-:W-:Y:S02]  /*16440*/  IMAD.MOV.U32 R17, RZ, RZ, R11 ;  /* 0x000000ffff117224 */ /* 0x001fe400078e000b */
[----:B------:R-:W-:Y:S02]  /*16450*/  IMAD.MOV.U32 R11, RZ, RZ, R15 ;  /* 0x000000ffff0b7224 */ /* 0x000fe400078e000f */
[----:B------:R-:W-:Y:S01]  /*16460*/  IMAD.HI.U32 R15, R2, R14, RZ ;  /* 0x0000000e020f7227 */ /* 0x000fe200078e00ff */
[----:B------:R-:W-:-:S03]  /*16470*/  ISETP.GT.U32.AND P4, PT, R3, R8, PT ;  /* 0x000000080300720c */ /* 0x000fc60003f84070 */
[----:B------:R-:W-:Y:S02]  /*16480*/  IMAD.MOV R16, RZ, RZ, -R15 ;  /* 0x000000ffff107224 */ /* 0x000fe400078e0a0f */
[----:B------:R-:W-:Y:S01]  /*16490*/  @!P0 IMAD.IADD R9, R9, 0x1, -R3 ;  /* 0x0000000109098824 */ /* 0x000fe200078e0a03 */
[----:B------:R-:W-:Y:S01]  /*164a0*/  ISETP.GE.AND P0, PT, R0, RZ, PT ;  /* 0x000000ff0000720c */ /* 0x000fe20003f06270 */
[C---:B------:R-:W-:Y:S01]  /*164b0*/  IMAD R0, R3.reuse, R16, R14 ;  /* 0x0000001003007224 */ /* 0x040fe200078e020e */
[----:B------:R-:W-:Y:S01]  /*164c0*/  IABS R10, R7 ;  /* 0x00000007000a7213 */ /* 0x000fe20000000000 */
[----:B------:R-:W-:Y:S02]  /*164d0*/  IMAD.MOV.U32 R18, RZ, RZ, R13 ;  /* 0x000000ffff127224 */ /* 0x000fe400078e000d */
[----:B------:R-:W-:Y:S01]  /*164e0*/  @!P6 IMAD.MOV R17, RZ, RZ, -R17 ;  /* 0x000000ffff11e224 */ /* 0x000fe200078e0a11 */
[----:B------:R-:W-:Y:S01]  /*164f0*/  ISETP.GE.AND P6, PT, R12, RZ, PT ;  /* 0x000000ff0c00720c */ /* 0x000fe20003fc6270 */
[----:B------:R-:W-:Y:S01]  /*16500*/  @!P5 IMAD.MOV R18, RZ, RZ, -R18 ;  /* 0x000000ffff12d224 */ /* 0x000fe200078e0a12 */
[----:B------:R-:W-:Y:S01]  /*16510*/  ISETP.GT.U32.AND P5, PT, R3, R0, PT ;  /* 0x000000000300720c */ /* 0x000fe20003fa4070 */
[----:B------:R-:W-:-:S04]  /*16520*/  IMAD.HI.U32 R12, R2, R11, RZ ;  /* 0x0000000b020c7227 */ /* 0x000fc800078e00ff */
[----:B------:R-:W-:Y:S01]  /*16530*/  IMAD.HI.U32 R15, R2, R10, RZ ;  /* 0x0000000a020f7227 */ /* 0x000fe200078e00ff */
[----:B------:R-:W-:Y:S03]  /*16540*/  STL [R1+0x1a0], R17 ;  /* 0x0001a01101007387 */ /* 0x000fe60000100800 */
[----:B------:R-:W-:Y:S02]  /*16550*/  IMAD.MOV R12, RZ, RZ, -R12 ;  /* 0x000000ffff0c7224 */ /* 0x000fe400078e0a0c */
[----:B------:R-:W-:Y:S02]  /*16560*/  IMAD.MOV R15, RZ, RZ, -R15 ;  /* 0x000000ffff0f7224 */ /* 0x000fe400078e0a0f */
[----:B------:R-:W-:Y:S01]  /*16570*/  @!P4 IMAD.IADD R8, R8, 0x1, -R3 ;  /* 0x000000010808c824 */ /* 0x000fe200078e0a03 */
[----:B------:R0:W-:Y:S01]  /*16580*/  STL [R1+0x1a8], R18 ;  /* 0x0001a81201007387 */ /* 0x0001e20000100800 */
[----:B------:R-:W-:-:S02]  /*16590*/  IMAD R11, R3, R12, R11 ;  /* 0x0000000c030b7224 */ /* 0x000fc400078e020b */
[C---:B------:R-:W-:Y:S02]  /*165a0*/  IMAD R10, R3.reuse, R15, R10 ;  /* 0x0000000f030a7224 */ /* 0x040fe400078e020a */
[----:B------:R-:W-:Y:S01]  /*165b0*/  @!P5 IMAD.IADD R0, R0, 0x1, -R3 ;  /* 0x000000010000d824 */ /* 0x000fe200078e0a03 */
[----:B------:R-:W-:Y:S01]  /*165c0*/  ISETP.GT.U32.AND P4, PT, R3, R11, PT ;  /* 0x0000000b0300720c */ /* 0x000fe20003f84070 */
[----:B0-----:R-:W-:-:S04]  /*165d0*/  IMAD.MOV.U32 R18, RZ, RZ, R8 ;  /* 0x000000ffff127224 */ /* 0x001fc800078e0008 */
[----:B------:R-:W-:Y:S01]  /*165e0*/  @!P2 IMAD.MOV R18, RZ, RZ, -R18 ;  /* 0x000000ffff12a224 */ /* 0x000fe200078e0a12 */
[C---:B------:R-:W-:Y:S01]  /*165f0*/  ISETP.GT.U32.AND P2, PT, R3.reuse, R10, PT ;  /* 0x0000000a0300720c */ /* 0x040fe20003f44070 */
[----:B------:R-:W-:Y:S01]  /*16600*/  IMAD.MOV.U32 R17, RZ, RZ, R9 ;  /* 0x000000ffff117224 */ /* 0x000fe200078e0009 */
[----:B------:R-:W-:Y:S01]  /*16610*/  ISETP.GT.U32.AND P5, PT, R3, R0, PT ;  /* 0x000000000300720c */ /* 0x000fe20003fa4070 */
[----:B------:R-:W-:Y:S02]  /*16620*/  VIADD R13, R5, 0x4f ;  /* 0x0000004f050d7836 */ /* 0x000fe40000000000 */
[----:B------:R-:W-:Y:S01]  /*16630*/  @!P1 IMAD.MOV R17, RZ, RZ, -R17 ;  /* 0x000000ffff119224 */ /* 0x000fe200078e0a11 */
[----:B------:R-:W-:Y:S01]  /*16640*/  ISETP.GE.AND P1, PT, R7, RZ, PT ;  /* 0x000000ff0700720c */ /* 0x000fe20003f26270 */
[C---:B------:R-:W-:Y:S01]  /*16650*/  VIADD R16, R5.reuse, 0x4e ;  /* 0x0000004e05107836 */ /* 0x040fe20000000000 */
[----:B------:R-:W-:Y:S01]  /*16660*/  IABS R19, R13 ;  /* 0x0000000d00137213 */ /* 0x000fe20000000000 */
[----:B------:R-:W-:-:S02]  /*16670*/  VIADD R7, R5, 0x4d ;  /* 0x0000004d05077836 */ /* 0x000fc40000000000 */
[--C-:B------:R-:W-:Y:S01]  /*16680*/  @!P4 IMAD.IADD R11, R11, 0x1, -R3.reuse ;  /* 0x000000010b0bc824 */ /* 0x100fe200078e0a03 */
[----:B------:R-:W-:Y:S01]  /*16690*/  IABS R22, R16 ;  /* 0x0000001000167213 */ /* 0x000fe20000000000 */
[--C-:B------:R-:W-:Y:S01]  /*166a0*/  @!P2 IMAD.IADD R10, R10, 0x1, -R3.reuse ;  /* 0x000000010a0aa824 */ /* 0x100fe200078e0a03 */
[----:B------:R-:W-:Y:S01]  /*166b0*/  IABS R21, R7 ;  /* 0x0000000700157213 */ /* 0x000fe20000000000 */
[----:B------:R-:W-:Y:S01]  /*166c0*/  IMAD.HI.U32 R14, R2, R19, RZ ;  /* 0x00000013020e7227 */ /* 0x000fe200078e00ff */
[C---:B------:R-:W-:Y:S02]  /*166d0*/  ISETP.GT.U32.AND P4, PT, R3.reuse, R11, PT ;  /* 0x0000000b0300720c */ /* 0x040fe40003f84070 */
[----:B------:R-:W-:Y:S01]  /*166e0*/  ISETP.GT.U32.AND P2, PT, R3, R10, PT ;  /* 0x0000000a0300720c */ /* 0x000fe20003f44070 */
[----:B------:R-:W-:Y:S01]  /*166f0*/  @!P5 IMAD.IADD R0, R0, 0x1, -R3 ;  /* 0x000000010000d824 */ /* 0x000fe200078e0a03 */
[----:B------:R-:W-:Y:S01]  /*16700*/  ISETP.GE.AND P5, PT, R13, RZ, PT ;  /* 0x000000ff0d00720c */ /* 0x000fe20003fa6270 */
[C---:B------:R-:W-:Y:S01]  /*16710*/  IMAD.HI.U32 R12, R2.reuse, R22, RZ ;  /* 0x00000016020c7227 */ /* 0x040fe200078e00ff */
[----:B------:R0:W-:Y:S03]  /*16720*/  STL [R1+0x1ac], R17 ;  /* 0x0001ac1101007387 */ /* 0x0001e60000100800 */
[----:B------:R-:W-:-:S04]  /*16730*/  IMAD.HI.U32 R9, R2, R21, RZ ;  /* 0x0000001502097227 */ /* 0x000fc800078e00ff */
[----:B------:R-:W-:Y:S02]  /*16740*/  IMAD.MOV R13, RZ, RZ, -R14 ;  /* 0x000000ffff0d7224 */ /* 0x000fe400078e0a0e */
[----:B------:R-:W-:Y:S02]  /*16750*/  IMAD.MOV R12, RZ, RZ, -R12 ;  /* 0x000000ffff0c7224 */ /* 0x000fe400078e0a0c */
[----:B0-----:R-:W-:Y:S02]  /*16760*/  VIADD R17, R5, 0x4c ;  /* 0x0000004c05117836 */ /* 0x001fe40000000000 */
[----:B------:R-:W-:Y:S02]  /*16770*/  IMAD.MOV R9, RZ, RZ, -R9 ;  /* 0x000000ffff097224 */ /* 0x000fe400078e0a09 */
[C---:B------:R-:W-:Y:S02]  /*16780*/  IMAD R19, R3.reuse, R13, R19 ;  /* 0x0000000d03137224 */ /* 0x040fe400078e0213 */
[----:B------:R-:W-:Y:S01]  /*16790*/  IMAD.MOV.U32 R15, RZ, RZ, R0 ;  /* 0x000000ffff0f7224 */ /* 0x000fe200078e0000 */
[----:B------:R-:W-:Y:S01]  /*167a0*/  IABS R20, R17 ;  /* 0x0000001100147213 */ /* 0x000fe20000000000 */
[----:B------:R-:W-:-:S02]  /*167b0*/  IMAD R22, R3, R12, R22 ;  /* 0x0000000c03167224 */ /* 0x000fc400078e0216 */
[C---:B------:R-:W-:Y:S02]  /*167c0*/  IMAD R21, R3.reuse, R9, R21 ;  /* 0x0000000903157224 */ /* 0x040fe400078e0215 */
[----:B------:R-:W-:Y:S01]  /*167d0*/  @!P6 IMAD.MOV R15, RZ, RZ, -R15 ;  /* 0x000000ffff0fe224 */ /* 0x000fe200078e0a0f */
[----:B------:R-:W-:Y:S01]  /*167e0*/  ISETP.GT.U32.AND P6, PT, R3, R19, PT ;  /* 0x000000130300720c */ /* 0x000fe20003fc4070 */
[----:B------:R-:W-:Y:S01]  /*167f0*/  @!P4 IMAD.IADD R11, R11, 0x1, -R3 ;  /* 0x000000010b0bc824 */ /* 0x000fe200078e0a03 */
[----:B------:R-:W-:Y:S01]  /*16800*/  ISETP.GT.U32.AND P4, PT, R3, R22, PT ;  /* 0x000000160300720c */ /* 0x000fe20003f84070 */
[----:B------:R-:W-:-:S04]  /*16810*/  IMAD.HI.U32 R8, R2, R20, RZ ;  /* 0x0000001402087227 */ /* 0x000fc800078e00ff */
[--C-:B------:R-:W-:Y:S01]  /*16820*/  @!P2 IMAD.IADD R10, R10, 0x1, -R3.reuse ;  /* 0x000000010a0aa824 */ /* 0x100fe200078e0a03 */
[----:B------:R-:W-:Y:S01]  /*16830*/  ISETP.GT.U32.AND P2, PT, R3, R21, PT ;  /* 0x000000150300720c */ /* 0x000fe20003f44070 */
[----:B------:R-:W-:Y:S02]  /*16840*/  IMAD.MOV R8, RZ, RZ, -R8 ;  /* 0x000000ffff087224 */ /* 0x000fe400078e0a08 */
[----:B------:R-:W-:Y:S02]  /*16850*/  VIADD R9, R5, 0x4b ;  /* 0x0000004b05097836 */ /* 0x000fe40000000000 */
[----:B------:R-:W-:Y:S02]  /*16860*/  IMAD R20, R3, R8, R20 ;  /* 0x0000000803147224 */ /* 0x000fe400078e0214 */
[----:B------:R-:W-:Y:S01]  /*16870*/  VIADD R8, R5, 0x4a ;  /* 0x0000004a05087836 */ /* 0x000fe20000000000 */
[----:B------:R-:W-:Y:S01]  /*16880*/  IABS R23, R9 ;  /* 0x0000000900177213 */ /* 0x000fe20000000000 */
[--C-:B------:R-:W-:Y:S01]  /*16890*/  @!P6 IMAD.IADD R19, R19, 0x1, -R3.reuse ;  /* 0x000000011313e824 */ /* 0x100fe200078e0a03 */
[----:B------:R-:W-:Y:S01]  /*168a0*/  STL [R1+0x1a4], R18 ;  /* 0x0001a41201007387 */ /* 0x000fe20000100800 */
[----:B------:R-:W-:Y:S01]  /*168b0*/  @!P4 IMAD.IADD R22, R22, 0x1, -R3 ;  /* 0x000000011616c824 */ /* 0x000fe200078e0a03 */
[----:B------:R-:W-:Y:S01]  /*168c0*/  ISETP.GT.U32.AND P6, PT, R3, R20, PT ;  /* 0x000000140300720c */ /* 0x000fe20003fc4070 */
[----:B------:R-:W-:Y:S01]  /*168d0*/  IMAD.MOV.U32 R26, RZ, RZ, R11 ;  /* 0x000000ffff1a7224 */ /* 0x000fe200078e000b */
[----:B------:R0:W-:Y:S01]  /*168e0*/  STL [R1+0x194], R15 ;  /* 0x0001940f01007387 */ /* 0x0001e20000100800 */
[----:B------:R-:W-:-:S04]  /*168f0*/  IMAD.HI.U32 R24, R2, R23, RZ ;  /* 0x0000001702187227 */ /* 0x000fc800078e00ff */
[----:B------:R-:W-:Y:S01]  /*16900*/  @!P2 IMAD.IADD R21, R21, 0x1, -R3 ;  /* 0x000000011515a824 */ /* 0x000fe200078e0a03 */
[C---:B------:R-:W-:Y:S01]  /*16910*/  ISETP.GT.U32.AND P2, PT, R3.reuse, R19, PT ;  /* 0x000000130300720c */ /* 0x040fe20003f44070 */
[----:B------:R-:W-:Y:S01]  /*16920*/  @!P0 IMAD.MOV R26, RZ, RZ, -R26 ;  /* 0x000000ffff1a8224 */ /* 0x000fe200078e0a1a */
[----:B0-----:R-:W-:Y:S01]  /*16930*/  IABS R15, R8 ;  /* 0x00000008000f7213 */ /* 0x001fe20000000000 */
[----:B------:R-:W-:Y:S01]  /*16940*/  IMAD.MOV R24, RZ, RZ, -R24 ;  /* 0x000000ffff187224 */ /* 0x000fe200078e0a18 */
[----:B------:R-:W-:Y:S01]  /*16950*/  ISETP.GT.U32.AND P0, PT, R3, R22, PT ;  /* 0x000000160300720c */ /* 0x000fe20003f04070 */
[----:B------:R-:W-:Y:S02]  /*16960*/  VIADD R0, R5, 0x48 ;  /* 0x0000004805007836 */ /* 0x000fe40000000000 */
[----:B------:R-:W-:Y:S01]  /*16970*/  IMAD.HI.U32 R14, R2, R15, RZ ;  /* 0x0000000f020e7227 */ /* 0x000fe200078e00ff */
[----:B------:R-:W-:-:S03]  /*16980*/  ISETP.GE.AND P4, PT, R16, RZ, PT ;  /* 0x000000ff1000720c */ /* 0x000fc60003f86270 */
[----:B------:R-:W-:Y:S02]  /*16990*/  IMAD R16, R3, R24, R23 ;  /* 0x0000001803107224 */ /* 0x000fe400078e0217 */
[----:B------:R-:W-:Y:S02]  /*169a0*/  VIADD R18, R5, 0x49 ;  /* 0x0000004905127836 */ /* 0x000fe40000000000 */
[----:B------:R-:W-:Y:S02]  /*169b0*/  IMAD.MOV R24, RZ, RZ, -R14 ;  /* 0x000000ffff187224 */ /* 0x000fe400078e0a0e */
[----:B------:R-:W-:Y:S01]  /*169c0*/  IMAD.MOV.U32 R25, RZ, RZ, R10 ;  /* 0x000000ffff197224 */ /* 0x000fe200078e000a */
[----:B------:R-:W-:Y:S01]  /*169d0*/  IABS R12, R0 ;  /* 0x00000000000c7213 */ /* 0x000fe20000000000 */
[----:B------:R-:W-:Y:S01]  /*169e0*/  @!P6 IMAD.IADD R20, R20, 0x1, -R3 ;  /* 0x000000011414e824 */ /* 0x000fe200078e0a03 */
[----:B------:R-:W-:Y:S01]  /*169f0*/  IABS R13, R18 ;  /* 0x00000012000d7213 */ /* 0x000fe20000000000 */
[----:B------:R-:W-:Y:S01]  /*16a00*/  @!P1 IMAD.MOV R25, RZ, RZ, -R25 ;  /* 0x000000ffff199224 */ /* 0x000fe200078e0a19 */
[C---:B------:R-:W-:Y:S01]  /*16a10*/  ISETP.GT.U32.AND P1, PT, R3.reuse, R21, PT ;  /* 0x000000150300720c */ /* 0x040fe20003f24070 */
[----:B------:R-:W-:-:S02]  /*16a20*/  IMAD R15, R3, R24, R15 ;  /* 0x00000018030f7224 */ /* 0x000fc400078e020f */
[----:B------:R-:W-:Y:S01]  /*16a30*/  @!P2 IMAD.IADD R19, R19, 0x1, -R3 ;  /* 0x000000011313a824 */ /* 0x000fe200078e0a03 */
[C---:B------:R-:W-:Y:S01]  /*16a40*/  ISETP.GT.U32.AND P2, PT, R3.reuse, R16, PT ;  /* 0x000000100300720c */ /* 0x040fe20003f44070 */
[----:B------:R-:W-:Y:S01]  /*16a50*/  IMAD.HI.U32 R10, R2, R12, RZ ;  /* 0x0000000c020a7227 */ /* 0x000fe200078e00ff */
[----:B------:R-:W-:-:S03]  /*16a60*/  ISETP.GT.U32.AND P6, PT, R3, R20, PT ;  /* 0x000000140300720c */ /* 0x000fc60003fc4070 */
[----:B------:R-:W-:Y:S01]  /*16a70*/  @!P0 IMAD.IADD R22, R22, 0x1, -R3 ;  /* 0x0000000116168824 */ /* 0x000fe200078e0a03 */
[----:B------:R-:W-:Y:S01]  /*16a80*/  ISETP.GT.U32.AND P0, PT, R3, R15, PT ;  /* 0x0000000f0300720c */ /* 0x000fe20003f04070 */
[----:B------:R-:W-:-:S04]  /*16a90*/  IMAD.HI.U32 R23, R2, R13, RZ ;  /* 0x0000000d02177227 */ /* 0x000fc800078e00ff */
[----:B------:R-:W-:Y:S02]  /*16aa0*/  IMAD.MOV R10, RZ, RZ, -R10 ;  /* 0x000000ffff0a7224 */ /* 0x000fe400078e0a0a */
[----:B------:R-:W-:Y:S02]  /*16ab0*/  IMAD.MOV R23, RZ, RZ, -R23 ;  /* 0x000000ffff177224 */ /* 0x000fe400078e0a17 */
[C---:B------:R-:W-:Y:S02]  /*16ac0*/  IMAD R12, R3.reuse, R10, R12 ;  /* 0x0000000a030c7224 */ /* 0x040fe400078e020c */
[----:B------:R-:W-:Y:S02]  /*16ad0*/  IMAD R13, R3, R23, R13 ;  /* 0x00000017030d7224 */ /* 0x000fe400078e020d */
[--C-:B------:R-:W-:Y:S01]  /*16ae0*/  @!P1 IMAD.IADD R21, R21, 0x1, -R3.reuse ;  /* 0x0000000115159824 */ /* 0x100fe200078e0a03 */
[----:B------:R-:W-:Y:S01]  /*16af0*/  ISETP.GE.AND P1, PT, R7, RZ, PT ;  /* 0x000000ff0700720c */ /* 0x000fe20003f26270 */
[--C-:B------:R-:W-:Y:S01]  /*16b00*/  @!P2 IMAD.IADD R16, R16, 0x1, -R3.reuse ;  /* 0x000000011010a824 */ /* 0x100fe200078e0a03 */
[----:B------:R-:W-:Y:S01]  /*16b10*/  ISETP.GT.U32.AND P2, PT, R3, R12, PT ;  /* 0x0000000c0300720c */ /* 0x000fe20003f44070 */
[----:B------:R-:W-:Y:S01]  /*16b20*/  VIADD R7, R5, 0x46 ;  /* 0x0000004605077836 */ /* 0x000fe20000000000 */
[----:B------:R-:W-:Y:S01]  /*16b30*/  STL [R1+0x188], R26 ;  /* 0x0001881a01007387 */ /* 0x000fe20000100800 */
[--C-:B------:R-:W-:Y:S01]  /*16b40*/  @!P6 IMAD.IADD R20, R20, 0x1, -R3.reuse ;  /* 0x000000011414e824 */ /* 0x100fe200078e0a03 */
[----:B------:R-:W-:Y:S01]  /*16b50*/  ISETP.GT.U32.AND P6, PT, R3, R13, PT ;  /* 0x0000000d0300720c */ /* 0x000fe20003fc4070 */
[----:B------:R-:W-:Y:S01]  /*16b60*/  @!P0 IMAD.IADD R15, R15, 0x1, -R3 ;  /* 0x000000010f0f8824 */ /* 0x000fe200078e0a03 */
[----:B------:R0:W-:Y:S01]  /*16b70*/  STL [R1+0x184], R25 ;  /* 0x0001841901007387 */ /* 0x0001e20000100800 */
[----:B------:R-:W-:Y:S01]  /*16b80*/  ISETP.GE.AND P0, PT, R17, RZ, PT ;  /* 0x000000ff1100720c */ /* 0x000fe20003f06270 */
[----:B------:R-:W-:Y:S01]  /*16b90*/  VIADD R14, R5, 0x47 ;  /* 0x00000047050e7836 */ /* 0x000fe20000000000 */
[----:B------:R-:W-:Y:S01]  /*16ba0*/  IABS R11, R7 ;  /* 0x00000007000b7213 */ /* 0x000fe20000000000 */
[----:B0-----:R-:W-:-:S03]  /*16bb0*/  IMAD.MOV.U32 R25, RZ, RZ, R22 ;  /* 0x000000ffff197224 */ /* 0x001fc600078e0016 */
[----:B------:R-:W-:Y:S01]  /*16bc0*/  IABS R23, R14 ;  /* 0x0000000e00177213 */ /* 0x000fe20000000000 */
[----:B------:R-:W-:Y:S02]  /*16bd0*/  IMAD.MOV.U32 R26, RZ, RZ, R19 ;  /* 0x000000ffff1a7224 */ /* 0x000fe400078e0013 */
[----:B------:R-:W-:Y:S01]  /*16be0*/  @!P4 IMAD.MOV R25, RZ, RZ, -R25 ;  /* 0x000000ffff19c224 */ /* 0x000fe200078e0a19 */
[----:B------:R-:W-:Y:S01]  /*16bf0*/  ISETP.GT.U32.AND P4, PT, R3, R15, PT ;  /* 0x0000000f0300720c */ /* 0x000fe20003f84070 */
[----:B------:R-:W-:-:S04]  /*16c00*/  IMAD.HI.U32 R19, R2, R11, RZ ;  /* 0x0000000b02137227 */ /* 0x000fc800078e00ff */
[----:B------:R-:W-:Y:S02]  /*16c10*/  IMAD.MOV.U32 R22, RZ, RZ, R21 ;  /* 0x000000ffff167224 */ /* 0x000fe400078e0015 */
[----:B------:R-:W-:Y:S02]  /*16c20*/  IMAD.MOV.U32 R21, RZ, RZ, R20 ;  /* 0x000000ffff157224 */ /* 0x000fe400078e0014 */
[----:B------:R-:W-:Y:S01]  /*16c30*/  @!P2 IMAD.IADD R12, R12, 0x1, -R3 ;  /* 0x000000010c0ca824 */ /* 0x000fe200078e0a03 */
[----:B------:R-:W-:Y:S01]  /*16c40*/  ISETP.GT.U32.AND P2, PT, R3, R16, PT ;  /* 0x000000100300720c */ /* 0x000fe20003f44070 */
[----:B------:R-:W-:Y:S02]  /*16c50*/  IMAD.MOV R20, RZ, RZ, -R19 ;  /* 0x000000ffff147224 */ /* 0x000fe400078e0a13 */
[----:B------:R-:W-:-:S04]  /*16c60*/  IMAD.HI.U32 R24, R2, R23, RZ ;  /* 0x0000001702187227 */ /* 0x000fc800078e00ff */
[----:B------:R-:W-:Y:S02]  /*16c70*/  @!P6 IMAD.IADD R13, R13, 0x1, -R3 ;  /* 0x000000010d0de824 */ /* 0x000fe400078e0a03 */
[----:B------:R-:W-:Y:S01]  /*16c80*/  @!P0 IMAD.MOV R21, RZ, RZ, -R21 ;  /* 0x000000ffff158224 */ /* 0x000fe200078e0a15 */
[----:B------:R-:W-:Y:S01]  /*16c90*/  ISETP.GE.AND P0, PT, R8, RZ, PT ;  /* 0x000000ff0800720c */ /* 0x000fe20003f06270 */
[C---:B------:R-:W-:Y:S02]  /*16ca0*/  IMAD R8, R3.reuse, R20, R11 ;  /* 0x0000001403087224 */ /* 0x040fe400078e020b */
[----:B------:R-:W-:Y:S02]  /*16cb0*/  IMAD.MOV R24, RZ, RZ, -R24 ;  /* 0x000000ffff187224 */ /* 0x000fe400078e0a18 */
[----:B------:R-:W-:Y:S01]  /*16cc0*/  @!P5 IMAD.MOV R26, RZ, RZ, -R26 ;  /* 0x000000ffff1ad224 */ /* 0x000fe200078e0a1a */
[----:B------:R-:W-:Y:S01]  /*16cd0*/  ISETP.GT.U32.AND P5, PT, R3, R13, PT ;  /* 0x0000000d0300720c */ /* 0x000fe20003fa4070 */
[----:B------:R-:W-:Y:S01]  /*16ce0*/  VIADD R10, R5, 0x45 ;  /* 0x00000045050a7836 */ /* 0x000fe20000000000 */
[----:B------:R-:W-:Y:S01]  /*16cf0*/  ISETP.GE.AND P6, PT, R9, RZ, PT ;  /* 0x000000ff0900720c */ /* 0x000fe20003fc6270 */
[----:B------:R-:W-:Y:S01]  /*16d00*/  @!P4 IMAD.IADD R15, R15, 0x1, -R3 ;  /* 0x000000010f0fc824 */ /* 0x000fe200078e0a03 */
[C---:B------:R-:W-:Y:S01]  /*16d10*/  ISETP.GT.U32.AND P4, PT, R3.reuse, R8, PT ;  /* 0x000000080300720c */ /* 0x040fe20003f84070 */
[----:B------:R-:W-:-:S02]  /*16d20*/  IMAD R9, R3, R24, R23 ;  /* 0x0000001803097224 */ /* 0x000fc400078e0217 */
[----:B------:R-:W-:Y:S01]  /*16d30*/  @!P1 IMAD.MOV R22, RZ, RZ, -R22 ;  /* 0x000000ffff169224 */ /* 0x000fe200078e0a16 */
[C---:B------:R-:W-:Y:S01]  /*16d40*/  ISETP.GT.U32.AND P1, PT, R3.reuse, R12, PT ;  /* 0x0000000c0300720c */ /* 0x040fe20003f24070 */
[--C-:B------:R-:W-:Y:S01]  /*16d50*/  @!P2 IMAD.IADD R16, R16, 0x1, -R3.reuse ;  /* 0x000000011010a824 */ /* 0x100fe200078e0a03 */
[----:B------:R-:W-:Y:S02]  /*16d60*/  IABS R17, R10 ;  /* 0x0000000a00117213 */ /* 0x000fe40000000000 */
[----:B------:R-:W-:Y:S01]  /*16d70*/  ISETP.GT.U32.AND P2, PT, R3, R9, PT ;  /* 0x000000090300720c */ /* 0x000fe20003f44070 */
[----:B------:R-:W-:Y:S01]  /*16d80*/  STL [R1+0xc8], R26 ;  /* 0x0000c81a01007387 */ /* 0x000fe20000100800 */
[----:B------:R-:W-:Y:S02]  /*16d90*/  VIADD R11, R5, 0x44 ;  /* 0x00000044050b7836 */ /* 0x000fe40000000000 */
[----:B------:R-:W-:Y:S01]  /*16da0*/  IMAD.HI.U32 R19, R2, R17, RZ ;  /* 0x0000001102137227 */ /* 0x000fe200078e00ff */
[----:B------:R-:W-:Y:S03]  /*16db0*/  STL [R1+0x80], R25 ;  /* 0x0000801901007387 */ /* 0x000fe60000100800 */
[----:B------:R-:W-:Y:S01]  /*16dc0*/  @!P5 IMAD.IADD R13, R13, 0x1, -R3 ;  /* 0x000000010d0dd824 */ /* 0x000fe200078e0a03 */
[----:B------:R0:W-:Y:S01]  /*16dd0*/  STL [R1+0x7c], R22 ;  /* 0x00007c1601007387 */ /* 0x0001e20000100800 */
[----:B------:R-:W-:Y:S01]  /*16de0*/  IMAD.MOV R19, RZ, RZ, -R19 ;  /* 0x000000ffff137224 */ /* 0x000fe200078e0a13 */
[----:B------:R-:W-:Y:S01]  /*16df0*/  ISETP.GE.AND P5, PT, R18, RZ, PT ;  /* 0x000000ff1200720c */ /* 0x000fe20003fa6270 */
[--C-:B------:R-:W-:Y:S01]  /*16e00*/  @!P4 IMAD.IADD R8, R8, 0x1, -R3.reuse ;  /* 0x000000010808c824 */ /* 0x100fe200078e0a03 */
[----:B------:R1:W-:Y:S01]  /*16e10*/  STL [R1+0x78], R21 ;  /* 0x0000781501007387 */ /* 0x0003e20000100800 */
[----:B------:R-:W-:Y:S01]  /*16e20*/  IABS R18, R11 ;  /* 0x0000000b00127213 */ /* 0x000fe20000000000 */
[----:B------:R-:W-:Y:S01]  /*16e30*/  @!P1 IMAD.IADD R12, R12, 0x1, -R3 ;  /* 0x000000010c0c9824 */ /* 0x000fe200078e0a03 */
[----:B------:R-:W-:Y:S01]  /*16e40*/  ISETP.GE.AND P1, PT, R0, RZ, PT ;  /* 0x000000ff0000720c */ /* 0x000fe20003f26270 */
[----:B------:R-:W-:-:S02]  /*16e50*/  IMAD R0, R3, R19, R17 ;  /* 0x0000001303007224 */ /* 0x000fc400078e0211 */
[----:B0-----:R-:W-:Y:S02]  /*16e60*/  IMAD.MOV.U32 R22, RZ, RZ, R16 ;  /* 0x000000ffff167224 */ /* 0x001fe400078e0010 */
[----:B-1----:R-:W-:Y:S02]  /*16e70*/  IMAD.MOV.U32 R21, RZ, RZ, R15 ;  /* 0x000000ffff157224 */ /* 0x002fe400078e000f */
[----:B------:R-:W-:Y:S02]  /*16e80*/  @!P2 IMAD.IADD R9, R9, 0x1, -R3 ;  /* 0x000000010909a824 */ /* 0x000fe400078e0a03 */
[----:B------:R-:W-:Y:S01]  /*16e90*/  @!P0 IMAD.MOV R21, RZ, RZ, -R21 ;  /* 0x000000ffff158224 */ /* 0x000fe200078e0a15 */
[C---:B------:R-:W-:Y:S01]  /*16ea0*/  ISETP.GT.U32.AND P0, PT, R3.reuse, R8, PT ;  /* 0x000000080300720c */ /* 0x040fe20003f04070 */
[----:B------:R-:W-:Y:S02]  /*16eb0*/  IMAD.MOV.U32 R15, RZ, RZ, R13 ;  /* 0x000000ffff0f7224 */ /* 0x000fe400078e000d */
[----:B------:R-:W-:Y:S01]  /*16ec0*/  IMAD.HI.U32 R13, R2, R18, RZ ;  /* 0x00000012020d7227 */ /* 0x000fe200078e00ff */
[----:B------:R-:W-:-:S03]  /*16ed0*/  ISETP.GT.U32.AND P2, PT, R3, R9, PT ;  /* 0x000000090300720c */ /* 0x000fc60003f44070 */
[----:B------:R-:W-:Y:S01]  /*16ee0*/  @!P6 IMAD.MOV R22, RZ, RZ, -R22 ;  /* 0x000000ffff16e224 */ /* 0x000fe200078e0a16 */
[----:B------:R-:W-:Y:S01]  /*16ef0*/  ISETP.GT.U32.AND P6, PT, R3, R0, PT ;  /* 0x000000000300720c */ /* 0x000fe20003fc4070 */
[----:B------:R-:W-:Y:S02]  /*16f00*/  IMAD.MOV R13, RZ, RZ, -R13 ;  /* 0x000000ffff0d7224 */ /* 0x000fe400078e0a0d */
[----:B------:R-:W-:Y:S01]  /*16f10*/  @!P5 IMAD.MOV R15, RZ, RZ, -R15 ;  /* 0x000000ffff0fd224 */ /* 0x000fe200078e0a0f */
[----:B------:R-:W-:Y:S01]  /*16f20*/  ISETP.GE.AND P5, PT, R7, RZ, PT ;  /* 0x000000ff0700720c */ /* 0x000fe20003fa6270 */
[----:B------:R-:W-:Y:S01]  /*16f30*/  IMAD R7, R3, R13, R18 ;  /* 0x0000000d03077224 */ /* 0x000fe200078e0212 */
[----:B------:R-:W-:Y:S01]  /*16f40*/  ISETP.GE.AND P4, PT, R14, RZ, PT ;  /* 0x000000ff0e00720c */ /* 0x000fe20003f86270 */
[----:B------:R-:W-:-:S03]  /*16f50*/  @!P0 IMAD.IADD R8, R8, 0x1, -R3 ;  /* 0x0000000108088824 */ /* 0x000fc600078e0a03 */
[----:B------:R-:W-:Y:S01]  /*16f60*/  ISETP.GT.U32.AND P0, PT, R3, R7, PT ;  /* 0x000000070300720c */ /* 0x000fe20003f04070 */
[--C-:B------:R-:W-:Y:S02]  /*16f70*/  @!P2 IMAD.IADD R9, R9, 0x1, -R3.reuse ;  /* 0x000000010909a824 */ /* 0x100fe400078e0a03 */
[----:B------:R-:W-:Y:S01]  /*16f80*/  @!P6 IMAD.IADD R0, R0, 0x1, -R3 ;  /* 0x000000010000e824 */ /* 0x000fe200078e0a03 */
[----:B------:R-:W-:Y:S01]  /*16f90*/  STL [R1+0x150], R22 ;  /* 0x0001501601007387 */ /* 0x000fe20000100800 */
[----:B------:R-:W-:-:S03]  /*16fa0*/  ISETP.GE.AND P2, PT, R11, RZ, PT ;  /* 0x000000ff0b00720c */ /* 0x000fc60003f46270 */
[----:B------:R-:W-:Y:S01]  /*16fb0*/  STL [R1+0x160], R21 ;  /* 0x0001601501007387 */ /* 0x000fe20000100800 */
[----:B------:R-:W-:Y:S01]  /*16fc0*/  ISETP.GT.U32.AND P6, PT, R3, R0, PT ;  /* 0x000000000300720c */ /* 0x000fe20003fc4070 */
[C---:B------:R-:W-:Y:S02]  /*16fd0*/  VIADD R11, R5.reuse, 0x43 ;  /* 0x00000043050b7836 */ /* 0x040fe40000000000 */
[----:B------:R0:W-:Y:S01]  /*16fe0*/  STL [R1+0x164], R15 ;  /* 0x0001640f01007387 */ /* 0x0001e20000100800 */
[----:B------:R-:W-:Y:S01]  /*16ff0*/  @!P1 IMAD.MOV R12, RZ, RZ, -R12 ;  /* 0x000000ffff0c9224 */ /* 0x000fe200078e0a0c */
[----:B------:R-:W-:Y:S01]  /*17000*/  ISETP.GE.AND P1, PT, R10, RZ, PT ;  /* 0x000000ff0a00720c */ /* 0x000fe20003f26270 */
[----:B------:R-:W-:Y:S01]  /*17010*/  VIADD R10, R5, 0x42 ;  /* 0x00000042050a7836 */ /* 0x000fe20000000000 */
[----:B------:R-:W-:Y:S01]  /*17020*/  IABS R20, R11 ;  /* 0x0000000b00147213 */ /* 0x000fe20000000000 */
[----:B------:R-:W-:Y:S02]  /*17030*/  IMAD.MOV.U32 R14, RZ, RZ, R8 ;  /* 0x000000ffff0e7224 */ /* 0x000fe400078e0008 */
[----:B0-----:R-:W-:-:S02]  /*17040*/  IMAD.MOV.U32 R15, RZ, RZ, R9 ;  /* 0x000000ffff0f7224 */ /* 0x001fc400078e0009 */
[----:B------:R-:W-:Y:S02]  /*17050*/  @!P0 IMAD.IADD R7, R7, 0x1, -R3 ;  /* 0x0000000107078824 */ /* 0x000fe400078e0a03 */
[----:B------:R-:W-:Y:S01]  /*17060*/  @!P4 IMAD.MOV R15, RZ, RZ, -R15 ;  /* 0x000000ffff0fc224 */ /* 0x000fe200078e0a0f */
[----:B------:R0:W-:Y:S01]  /*17070*/  STL [R1+0x168], R12 ;  /* 0x0001680c01007387 */ /* 0x0001e20000100800 */
[----:B------:R-:W-:Y:S01]  /*17080*/  @!P5 IMAD.MOV R14, RZ, RZ, -R14 ;  /* 0x000000ffff0ed224 */ /* 0x000fe200078e0a0e */
[----:B------:R-:W-:Y:S02]  /*17090*/  ISETP.GE.AND P5, PT, R10, RZ, PT ;  /* 0x000000ff0a00720c */ /* 0x000fe40003fa6270 */
[----:B------:R1:W-:Y:S01]  /*170a0*/  STL [R1+0x16c], R15 ;  /* 0x00016c0f01007387 */ /* 0x0003e20000100800 */
[----:B------:R-:W-:Y:S01]  /*170b0*/  ISETP.GT.U32.AND P0, PT, R3, R7, PT ;  /* 0x000000070300720c */ /* 0x000fe20003f04070 */
[----:B------:R-:W-:Y:S02]  /*170c0*/  @!P6 IMAD.IADD R0, R0, 0x1, -R3 ;  /* 0x000000010000e824 */ /* 0x000fe400078e0a03 */
[----:B0-----:R-:W-:Y:S01]  /*170d0*/  VIADD R12, R5, 0x41 ;  /* 0x00000041050c7836 */ /* 0x001fe20000000000 */
[----:B-1----:R-:W-:Y:S01]  /*170e0*/  IABS R15, R10 ;  /* 0x0000000a000f7213 */ /* 0x002fe20000000000 */
[----:B------:R-:W-:-:S03]  /*170f0*/  IMAD.HI.U32 R10, R2, R20, RZ ;  /* 0x00000014020a7227 */ /* 0x000fc600078e00ff */
[----:B------:R-:W-:Y:S02]  /*17100*/  ISETP.GE.AND P6, PT, R12, RZ, PT ;  /* 0x000000ff0c00720c */ /* 0x000fe40003fc6270 */
[----:B------:R-:W-:Y:S01]  /*17110*/  IABS R12, R12 ;  /* 0x0000000c000c7213 */ /* 0x000fe20000000000 */
[----:B------:R-:W-:Y:S02]  /*17120*/  IMAD.MOV R10, RZ, RZ, -R10 ;  /* 0x000000ffff0a7224 */ /* 0x000fe400078e0a0a */
[----:B------:R-:W-:-:S04]  /*17130*/  IMAD.HI.U32 R9, R2, R15, RZ ;  /* 0x0000000f02097227 */ /* 0x000fc800078e00ff */
[----:B------:R-:W-:-:S04]  /*17140*/  IMAD.HI.U32 R8, R2, R12, RZ ;  /* 0x0000000c02087227 */ /* 0x000fc800078e00ff */
[----:B------:R-:W-:Y:S02]  /*17150*/  IMAD R20, R3, R10, R20 ;  /* 0x0000000a03147224 */ /* 0x000fe400078e0214 */
[----:B------:R-:W-:Y:S02]  /*17160*/  IMAD.MOV.U32 R13, RZ, RZ, R0 ;  /* 0x000000ffff0d7224 */ /* 0x000fe400078e0000 */
[----:B------:R-:W-:Y:S02]  /*17170*/  VIADD R21, R5, 0x40 ;  /* 0x0000004005157836 */ /* 0x000fe40000000000 */
[----:B------:R-:W-:Y:S02]  /*17180*/  IMAD.MOV R9, RZ, RZ, -R9 ;  /* 0x000000ffff097224 */ /* 0x000fe400078e0a09 */
[----:B------:R-:W-:Y:S02]  /*17190*/  IMAD.MOV R8, RZ, RZ, -R8 ;  /* 0x000000ffff087224 */ /* 0x000fe400078e0a08 */
[----:B------:R-:W-:Y:S01]  /*171a0*/  @!P1 IMAD.MOV R13, RZ, RZ, -R13 ;  /* 0x000000ffff0d9224 */ /* 0x000fe200078e0a0d */
[----:B------:R-:W-:Y:S01]  /*171b0*/  ISETP.GT.U32.AND P1, PT, R3, R20, PT ;  /* 0x000000140300720c */ /* 0x000fe20003f24070 */
[----:B------:R-:W-:Y:S01]  /*171c0*/  @!P0 IMAD.IADD R7, R7, 0x1, -R3 ;  /* 0x0000000107078824 */ /* 0x000fe200078e0a03 */
[----:B------:R-:W-:Y:S01]  /*171d0*/  ISETP.GE.AND P4, PT, R11, RZ, PT ;  /* 0x000000ff0b00720c */ /* 0x000fe20003f86270 */
[C---:B------:R-:W-:Y:S01]  /*171e0*/  IMAD R15, R3.reuse, R9, R15 ;  /* 0x00000009030f7224 */ /* 0x040fe200078e020f */
[----:B------:R-:W-:Y:S01]  /*171f0*/  IABS R11, R21 ;  /* 0x00000015000b7213 */ /* 0x000fe20000000000 */
[----:B------:R-:W-:-:S02]  /*17200*/  IMAD R12, R3, R8, R12 ;  /* 0x00000008030c7224 */ /* 0x000fc400078e020c */
[----:B------:R-:W-:Y:S01]  /*17210*/  IMAD.MOV.U32 R10, RZ, RZ, R7 ;  /* 0x000000ffff0a7224 */ /* 0x000fe200078e0007 */
[----:B------:R-:W-:Y:S01]  /*17220*/  ISETP.GT.U32.AND P0, PT, R3, R15, PT ;  /* 0x0000000f0300720c */ /* 0x000fe20003f04070 */
[----:B------:R-:W-:-:S04]  /*17230*/  IMAD.HI.U32 R0, R2, R11, RZ ;  /* 0x0000000b02007227 */ /* 0x000fc800078e00ff */
[----:B------:R-:W-:Y:S01]  /*17240*/  @!P2 IMAD.MOV R10, RZ, RZ, -R10 ;  /* 0x000000ffff0aa224 */ /* 0x000fe200078e0a0a */
[C---:B------:R-:W-:Y:S01]  /*17250*/  ISETP.GT.U32.AND P2, PT, R3.reuse, R12, PT ;  /* 0x0000000c0300720c */ /* 0x040fe20003f44070 */
[----:B------:R-:W-:Y:S02]  /*17260*/  IMAD.MOV R0, RZ, RZ, -R0 ;  /* 0x000000ffff007224 */ /* 0x000fe400078e0a00 */
[----:B------:R-:W-:Y:S02]  /*17270*/  @!P1 IMAD.IADD R20, R20, 0x1, -R3 ;  /* 0x0000000114149824 */ /* 0x000fe400078e0a03 */
[----:B------:R-:W-:Y:S02]  /*17280*/  IMAD R11, R3, R0, R11 ;  /* 0x00000000030b7224 */ /* 0x000fe400078e020b */
[----:B------:R-:W-:Y:S01]  /*17290*/  VIADD R17, R5, 0x3f ;  /* 0x0000003f05117836 */ /* 0x000fe20000000000 */
[----:B------:R-:W-:Y:S01]  /*172a0*/  ISETP.GT.U32.AND P1, PT, R3, R20, PT ;  /* 0x000000140300720c */ /* 0x000fe20003f24070 */
[----:B------:R-:W-:-:S02]  /*172b0*/  VIADD R0, R5, 0x3e ;  /* 0x0000003e05007836 */ /* 0x000fc40000000000 */
[--C-:B------:R-:W-:Y:S01]  /*172c0*/  @!P0 IMAD.IADD R15, R15, 0x1, -R3.reuse ;  /* 0x000000010f0f8824 */ /* 0x100fe200078e0a03 */
[----:B------:R-:W-:Y:S01]  /*172d0*/  IABS R7, R17 ;  /* 0x0000001100077213 */ /* 0x000fe20000000000 */
[----:B------:R-:W-:Y:S01]  /*172e0*/  @!P2 IMAD.IADD R12, R12, 0x1, -R3 ;  /* 0x000000010c0ca824 */ /* 0x000fe200078e0a03 */
[----:B------:R-:W-:Y:S01]  /*172f0*/  IABS R19, R0 ;  /* 0x0000000000137213 */ /* 0x000fe20000000000 */
[----:B------:R0:W-:Y:S01]  /*17300*/  STL [R1+0x178], R14 ;  /* 0x0001780e01007387 */ /* 0x0001e20000100800 */
[C---:B------:R-:W-:Y:S02]  /*17310*/  ISETP.GT.U32.AND P0, PT, R3.reuse, R15, PT ;  /* 0x0000000f0300720c */ /* 0x040fe40003f04070 */
[----:B------:R-:W-:Y:S01]  /*17320*/  ISETP.GT.U32.AND P2, PT, R3, R12, PT ;  /* 0x0000000c0300720c */ /* 0x000fe20003f44070 */
[----:B------:R-:W-:-:S04]  /*17330*/  IMAD.HI.U32 R9, R2, R19, RZ ;  /* 0x0000001302097227 */ /* 0x000fc800078e00ff */
[----:B0-----:R-:W-:-:S04]  /*17340*/  IMAD.HI.U32 R14, R2, R7, RZ ;  /* 0x00000007020e7227 */ /* 0x001fc800078e00ff */
[----:B------:R-:W-:Y:S02]  /*17350*/  IMAD.MOV R14, RZ, RZ, -R14 ;  /* 0x000000ffff0e7224 */ /* 0x000fe400078e0a0e */
[----:B------:R-:W-:Y:S02]  /*17360*/  IMAD.MOV R9, RZ, RZ, -R9 ;  /* 0x000000ffff097224 */ /* 0x000fe400078e0a09 */
[----:B------:R-:W-:Y:S01]  /*17370*/  @!P1 IMAD.IADD R20, R20, 0x1, -R3 ;  /* 0x0000000114149824 */ /* 0x000fe200078e0a03 */
[C---:B------:R-:W-:Y:S01]  /*17380*/  ISETP.GT.U32.AND P1, PT, R3.reuse, R11, PT ;  /* 0x0000000b0300720c */ /* 0x040fe20003f24070 */
[C---:B------:R-:W-:Y:S02]  /*17390*/  IMAD R7, R3.reuse, R14, R7 ;  /* 0x0000000e03077224 */ /* 0x040fe400078e0207 */
[----:B------:R-:W-:Y:S02]  /*173a0*/  IMAD R19, R3, R9, R19 ;  /* 0x0000000903137224 */ /* 0x000fe400078e0213 */
[--C-:B------:R-:W-:Y:S01]  /*173b0*/  @!P0 IMAD.IADD R15, R15, 0x1, -R3.reuse ;  /* 0x000000010f0f8824 */ /* 0x100fe200078e0a03 */
[C---:B------:R-:W-:Y:S01]  /*173c0*/  ISETP.GT.U32.AND P0, PT, R3.reuse, R7, PT ;  /* 0x000000070300720c */ /* 0x040fe20003f04070 */
[----:B------:R-:W-:Y:S01]  /*173d0*/  @!P2 IMAD.IADD R12, R12, 0x1, -R3 ;  /* 0x000000010c0ca824 */ /* 0x000fe200078e0a03 */
[----:B------:R-:W-:Y:S01]  /*173e0*/  ISETP.GT.U32.AND P2, PT, R3, R19, PT ;  /* 0x000000130300720c */ /* 0x000fe20003f44070 */
[C---:B------:R-:W-:Y:S01]  /*173f0*/  VIADD R8, R5.reuse, 0x3c ;  /* 0x0000003c05087836 */ /* 0x040fe20000000000 */
[----:B------:R-:W-:Y:S01]  /*17400*/  STL [R1+0x170], R13 ;  /* 0x0001700d01007387 */ /* 0x000fe20000100800 */
[----:B------:R-:W-:-:S03]  /*17410*/  VIADD R9, R5, 0x3b ;  /* 0x0000003b05097836 */ /* 0x000fc60000000000 */
[----:B------:R0:W-:Y:S01]  /*17420*/  STL [R1+0x174], R10 ;  /* 0x0001740a01007387 */ /* 0x0001e20000100800 */
[----:B------:R-:W-:Y:S01]  /*17430*/  IABS R18, R8 ;  /* 0x0000000800127213 */ /* 0x000fe20000000000 */
[----:B------:R-:W-:Y:S02]  /*17440*/  IMAD.MOV.U32 R22, RZ, RZ, R20 ;  /* 0x000000ffff167224 */ /* 0x000fe400078e0014 */
[----:B------:R-:W-:Y:S02]  /*17450*/  @!P1 IMAD.IADD R11, R11, 0x1, -R3 ;  /* 0x000000010b0b9824 */ /* 0x000fe400078e0a03 */
[----:B0-----:R-:W-:Y:S01]  /*17460*/  VIADD R10, R5, 0x3d ;  /* 0x0000003d050a7836 */ /* 0x001fe20000000000 */
[----:B------:R-:W-:Y:S01]  /*17470*/  IABS R20, R9 ;  /* 0x0000000900147213 */ /* 0x000fe20000000000 */
[----:B------:R-:W-:Y:S01]  /*17480*/  @!P4 IMAD.MOV R22, RZ, RZ, -R22 ;  /* 0x000000ffff16c224 */ /* 0x000fe200078e0a16 */
[----:B------:R-:W-:Y:S01]  /*17490*/  ISETP.GT.U32.AND P4, PT, R3, R11, PT ;  /* 0x0000000b0300720c */ /* 0x000fe20003f84070 */
[----:B------:R-:W-:Y:S01]  /*174a0*/  IMAD.HI.U32 R14, R2, R18, RZ ;  /* 0x00000012020e7227 */ /* 0x000fe200078e00ff */
[----:B------:R-:W-:-:S03]  /*174b0*/  IABS R13, R10 ;  /* 0x0000000a000d7213 */ /* 0x000fc60000000000 */
[--C-:B------:R-:W-:Y:S01]  /*174c0*/  @!P0 IMAD.IADD R7, R7, 0x1, -R3.reuse ;  /* 0x0000000107078824 */ /* 0x100fe200078e0a03 */
[----:B------:R-:W-:Y:S01]  /*174d0*/  ISETP.GE.AND P0, PT, R17, RZ, PT ;  /* 0x000000ff1100720c */ /* 0x000fe20003f06270 */
[----:B------:R-:W-:Y:S02]  /*174e0*/  @!P2 IMAD.IADD R19, R19, 0x1, -R3 ;  /* 0x000000011313a824 */ /* 0x000fe400078e0a03 */
[----:B------:R-:W-:-:S04]  /*174f0*/  IMAD.HI.U32 R16, R2, R13, RZ ;  /* 0x0000000d02107227 */ /* 0x000fc800078e00ff */
[----:B------:R-:W-:Y:S02]  /*17500*/  IMAD.MOV R14, RZ, RZ, -R14 ;  /* 0x000000ffff0e7224 */ /* 0x000fe400078e0a0e */
[----:B------:R-:W-:Y:S01]  /*17510*/  IMAD.MOV.U32 R17, RZ, RZ, R20 ;  /* 0x000000ffff117224 */ /* 0x000fe200078e0014 */
[----:B------:R-:W-:Y:S01]  /*17520*/  ISETP.GE.AND P1, PT, R21, RZ, PT ;  /* 0x000000ff1500720c */ /* 0x000fe20003f26270 */
[----:B------:R-:W-:Y:S01]  /*17530*/  @!P5 IMAD.MOV R15, RZ, RZ, -R15 ;  /* 0x000000ffff0fd224 */ /* 0x000fe200078e0a0f */
[C---:B------:R-:W-:Y:S01]  /*17540*/  ISETP.GT.U32.AND P5, PT, R3.reuse, R19, PT ;  /* 0x000000130300720c */ /* 0x040fe20003fa4070 */
[----:B------:R-:W-:Y:S02]  /*17550*/  IMAD.MOV R16, RZ, RZ, -R16 ;  /* 0x000000ffff107224 */ /* 0x000fe400078e0a10 */
[C---:B------:R-:W-:Y:S02]  /*17560*/  IMAD R18, R3.reuse, R14, R18 ;  /* 0x0000000e03127224 */ /* 0x040fe400078e0212 */
[----:B------:R-:W-:Y:S01]  /*17570*/  IMAD.HI.U32 R14, R2, R17, RZ ;  /* 0x00000011020e7227 */ /* 0x000fe200078e00ff */
[----:B------:R-:W-:Y:S03]  /*17580*/  STL [R1+0x15c], R22 ;  /* 0x00015c1601007387 */ /* 0x000fe60000100800 */
[----:B------:R-:W-:-:S02]  /*17590*/  IMAD R13, R3, R16, R13 ;  /* 0x00000010030d7224 */ /* 0x000fc400078e020d */
[----:B------:R-:W-:Y:S02]  /*175a0*/  @!P4 IMAD.IADD R11, R11, 0x1, -R3 ;  /* 0x000000010b0bc824 */ /* 0x000fe400078e0a03 */
[----:B------:R-:W-:Y:S01]  /*175b0*/  IMAD.MOV R14, RZ, RZ, -R14 ;  /* 0x000000ffff0e7224 */ /* 0x000fe200078e0a0e */
[----:B------:R0:W-:Y:S01]  /*175c0*/  STL [R1+0xd8], R15 ;  /* 0x0000d80f01007387 */ /* 0x0001e20000100800 */
[C---:B------:R-:W-:Y:S02]  /*175d0*/  ISETP.GT.U32.AND P4, PT, R3.reuse, R13, PT ;  /* 0x0000000d0300720c */ /* 0x040fe40003f84070 */
[C---:B------:R-:W-:Y:S01]  /*175e0*/  IMAD R17, R3.reuse, R14, R17 ;  /* 0x0000000e03117224 */ /* 0x040fe200078e0211 */
[----:B------:R-:W-:Y:S01]  /*175f0*/  ISETP.GT.U32.AND P2, PT, R3, R7, PT ;  /* 0x000000070300720c */ /* 0x000fe20003f44070 */
[----:B------:R-:W-:Y:S02]  /*17600*/  @!P5 IMAD.IADD R19, R19, 0x1, -R3 ;  /* 0x000000011313d824 */ /* 0x000fe400078e0a03 */
[----:B0-----:R-:W-:Y:S01]  /*17610*/  IMAD.MOV.U32 R15, RZ, RZ, R11 ;  /* 0x000000ffff0f7224 */ /* 0x001fe200078e000b */
[----:B------:R-:W-:-:S03]  /*17620*/  ISETP.GT.U32.AND P5, PT, R3, R17, PT ;  /* 0x000000110300720c */ /* 0x000fc60003fa4070 */
[----:B------:R-:W-:Y:S01]  /*17630*/  @!P1 IMAD.MOV R15, RZ, RZ, -R15 ;  /* 0x000000ffff0f9224 */ /* 0x000fe200078e0a0f */
[----:B------:R-:W-:Y:S01]  /*17640*/  ISETP.GT.U32.AND P1, PT, R3, R18, PT ;  /* 0x000000120300720c */ /* 0x000fe20003f24070 */
[----:B------:R-:W-:Y:S01]  /*17650*/  @!P6 IMAD.MOV R12, RZ, RZ, -R12 ;  /* 0x000000ffff0ce224 */ /* 0x000fe200078e0a0c */
[----:B------:R-:W-:Y:S01]  /*17660*/  ISETP.GE.AND P6, PT, R0, RZ, PT ;  /* 0x000000ff0000720c */ /* 0x000fe20003fc6270 */
[C---:B------:R-:W-:Y:S02]  /*17670*/  VIADD R0, R5.reuse, 0x3a ;  /* 0x0000003a05007836 */ /* 0x040fe40000000000 */
[----:B------:R-:W-:Y:S02]  /*17680*/  VIADD R16, R5, 0x39 ;  /* 0x0000003905107836 */ /* 0x000fe40000000000 */
[--C-:B------:R-:W-:Y:S01]  /*17690*/  @!P4 IMAD.IADD R13, R13, 0x1, -R3.reuse ;  /* 0x000000010d0dc824 */ /* 0x100fe200078e0a03 */
[----:B------:R-:W-:Y:S01]  /*176a0*/  ISETP.GE.AND P4, PT, R8, RZ, PT ;  /* 0x000000ff0800720c */ /* 0x000fe20003f86270 */
[----:B------:R-:W-:Y:S01]  /*176b0*/  @!P2 IMAD.IADD R7, R7, 0x1, -R3 ;  /* 0x000000010707a824 */ /* 0x000fe200078e0a03 */
[----:B------:R-:W-:-:S02]  /*176c0*/  IABS R11, R0 ;  /* 0x00000000000b7213 */ /* 0x000fc40000000000 */
[----:B------:R-:W-:Y:S01]  /*176d0*/  IABS R8, R16 ;  /* 0x0000001000087213 */ /* 0x000fe20000000000 */
[----:B------:R-:W-:Y:S01]  /*176e0*/  @!P1 IMAD.IADD R18, R18, 0x1, -R3 ;  /* 0x0000000112129824 */ /* 0x000fe200078e0a03 */
[----:B------:R0:W-:Y:S01]  /*176f0*/  STL [R1+0x118], R12 ;  /* 0x0001180c01007387 */ /* 0x0001e20000100800 */
[----:B------:R-:W-:Y:S01]  /*17700*/  IMAD.MOV.U32 R14, RZ, RZ, R7 ;  /* 0x000000ffff0e7224 */ /* 0x000fe200078e0007 */
[----:B------:R-:W-:Y:S01]  /*17710*/  ISETP.GT.U32.AND P1, PT, R3, R13, PT ;  /* 0x0000000d0300720c */ /* 0x000fe20003f24070 */
[----:B------:R-:W-:Y:S02]  /*17720*/  @!P5 IMAD.IADD R17, R17, 0x1, -R3 ;  /* 0x000000011111d824 */ /* 0x000fe400078e0a03 */
[----:B------:R-:W-:Y:S01]  /*17730*/  IMAD.MOV.U32 R7, RZ, RZ, R8 ;  /* 0x000000ffff077224 */ /* 0x000fe200078e0008 */
[----:B------:R-:W-:Y:S01]  /*17740*/  ISETP.GE.AND P2, PT, R10, RZ, PT ;  /* 0x000000ff0a00720c */ /* 0x000fe20003f46270 */
[----:B------:R-:W-:Y:S02]  /*17750*/  @!P0 IMAD.MOV R14, RZ, RZ, -R14 ;  /* 0x000000ffff0e8224 */ /* 0x000fe400078e0a0e */
[----:B0-----:R-:W-:Y:S01]  /*17760*/  IMAD.HI.U32 R12, R2, R11, RZ ;  /* 0x0000000b020c7227 */ /* 0x001fe200078e00ff */
[----:B------:R-:W-:-:S03]  /*17770*/  ISETP.GT.U32.AND P0, PT, R3, R17, PT ;  /* 0x000000110300720c */ /* 0x000fc60003f04070 */
[----:B------:R-:W-:Y:S02]  /*17780*/  IMAD.MOV R12, RZ, RZ, -R12 ;  /* 0x000000ffff0c7224 */ /* 0x000fe400078e0a0c */
[----:B------:R-:W-:Y:S01]  /*17790*/  IMAD.HI.U32 R10, R2, R7, RZ ;  /* 0x00000007020a7227 */ /* 0x000fe200078e00ff */
[----:B------:R-:W-:-:S03]  /*177a0*/  ISETP.GT.U32.AND P5, PT, R3, R18, PT ;  /* 0x000000120300720c */ /* 0x000fc60003fa4070 */
[----:B------:R-:W-:Y:S02]  /*177b0*/  IMAD R11, R3, R12, R11 ;  /* 0x0000000c030b7224 */ /* 0x000fe400078e020b */
[----:B------:R-:W-:Y:S02]  /*177c0*/  IMAD.MOV R10, RZ, RZ, -R10 ;  /* 0x000000ffff0a7224 */ /* 0x000fe400078e0a0a */
[----:B------:R-:W-:Y:S01]  /*177d0*/  @!P1 IMAD.IADD R13, R13, 0x1, -R3 ;  /* 0x000000010d0d9824 */ /* 0x000fe200078e0a03 */
[C---:B------:R-:W-:Y:S01]  /*177e0*/  ISETP.GT.U32.AND P1, PT, R3.reuse, R11, PT ;  /* 0x0000000b0300720c */ /* 0x040fe20003f24070 */
[----:B------:R-:W-:Y:S01]  /*177f0*/  IMAD R7, R3, R10, R7 ;  /* 0x0000000a03077224 */ /* 0x000fe200078e0207 */
[----:B------:R0:W-:Y:S01]  /*17800*/  STL [R1+0x11c], R15 ;  /* 0x00011c0f01007387 */ /* 0x0001e20000100800 */
[----:B------:R-:W-:-:S03]  /*17810*/  @!P0 IMAD.IADD R17, R17, 0x1, -R3 ;  /* 0x0000000111118824 */ /* 0x000fc600078e0a03 */
[----:B------:R-:W-:Y:S01]  /*17820*/  ISETP.GT.U32.AND P0, PT, R3, R7, PT ;  /* 0x000000070300720c */ /* 0x000fe20003f04070 */
[----:B------:R1:W-:Y:S01]  /*17830*/  STL [R1+0x124], R14 ;  /* 0x0001240e01007387 */ /* 0x0003e20000100800 */
[----:B0-----:R-:W-:Y:S02]  /*17840*/  VIADD R15, R5, 0x38 ;  /* 0x00000038050f7836 */ /* 0x001fe40000000000 */
[----:B------:R-:W-:-:S03]  /*17850*/  @!P5 IMAD.IADD R18, R18, 0x1, -R3 ;  /* 0x000000011212d824 */ /* 0x000fc600078e0a03 */
[----:B-1----:R-:W-:Y:S01]  /*17860*/  IABS R14, R15 ;  /* 0x0000000f000e7213 */ /* 0x002fe20000000000 */
[----:B------:R-:W-:Y:S01]  /*17870*/  @!P1 IMAD.IADD R11, R11, 0x1, -R3 ;  /* 0x000000010b0b9824 */ /* 0x000fe200078e0a03 */
[----:B------:R-:W-:Y:S01]  /*17880*/  ISETP.GE.AND P5, PT, R9, RZ, PT ;  /* 0x000000ff0900720c */ /* 0x000fe20003fa6270 */
[----:B------:R-:W-:Y:S02]  /*17890*/  VIADD R8, R5, 0x37 ;  /* 0x0000003705087836 */ /* 0x000fe40000000000 */
[----:B------:R-:W-:-:S04]  /*178a0*/  IMAD.HI.U32 R9, R2, R14, RZ ;  /* 0x0000000e02097227 */ /* 0x000fc800078e00ff */
[----:B------:R-:W-:Y:S02]  /*178b0*/  VIADD R12, R5, 0x36 ;  /* 0x00000036050c7836 */ /* 0x000fe40000000000 */
[----:B------:R-:W-:Y:S02]  /*178c0*/  IMAD.MOV R9, RZ, RZ, -R9 ;  /* 0x000000ffff097224 */ /* 0x000fe400078e0a09 */
[----:B------:R-:W-:Y:S01]  /*178d0*/  @!P0 IMAD.IADD R7, R7, 0x1, -R3 ;  /* 0x0000000107078824 */ /* 0x000fe200078e0a03 */
[C---:B------:R-:W-:Y:S01]  /*178e0*/  ISETP.GT.U32.AND P0, PT, R3.reuse, R11, PT ;  /* 0x0000000b0300720c */ /* 0x040fe20003f04070 */
[----:B------:R-:W-:Y:S01]  /*178f0*/  @!P6 IMAD.MOV R19, RZ, RZ, -R19 ;  /* 0x000000ffff13e224 */ /* 0x000fe200078e0a13 */
[----:B------:R-:W-:Y:S01]  /*17900*/  IABS R21, R8 ;  /* 0x0000000800157213 */ /* 0x000fe20000000000 */
[----:B------:R-:W-:Y:S01]  /*17910*/  IMAD R14, R3, R9, R14 ;  /* 0x00000009030e7224 */ /* 0x000fe200078e020e */
[----:B------:R-:W-:Y:S01]  /*17920*/  IABS R9, R12 ;  /* 0x0000000c00097213 */ /* 0x000fe20000000000 */
[----:B------:R-:W-:Y:S01]  /*17930*/  IMAD.MOV.U32 R20, RZ, RZ, R13 ;  /* 0x000000ffff147224 */ /* 0x000fe200078e000d */
[----:B------:R0:W-:Y:S01]  /*17940*/  STL [R1+0xf4], R19 ;  /* 0x0000f41301007387 */ /* 0x0001e20000100800 */
[----:B------:R-:W-:Y:S01]  /*17950*/  IMAD.HI.U32 R10, R2, R21, RZ ;  /* 0x00000015020a7227 */ /* 0x000fe200078e00ff */
[----:B------:R-:W-:-:S03]  /*17960*/  ISETP.GE.AND P1, PT, R0, RZ, PT ;  /* 0x000000ff0000720c */ /* 0x000fc60003f26270 */
[----:B------:R-:W-:Y:S01]  /*17970*/  @!P2 IMAD.MOV R20, RZ, RZ, -R20 ;  /* 0x000000ffff14a224 */ /* 0x000fe200078e0a14 */
[----:B------:R-:W-:Y:S01]  /*17980*/  ISETP.GT.U32.AND P2, PT, R3, R14, PT ;  /* 0x0000000e0300720c */ /* 0x000fe20003f44070 */
[----:B------:R-:W-:-:S04]  /*17990*/  IMAD.HI.U32 R13, R2, R9, RZ ;  /* 0x00000009020d7227 */ /* 0x000fc800078e00ff */
[----:B0-----:R-:W-:Y:S01]  /*179a0*/  IMAD.MOV.U32 R19, RZ, RZ, R17 ;  /* 0x000000ffff137224 */ /* 0x001fe200078e0011 */
[----:B------:R-:W-:Y:S01]  /*179b0*/  ISETP.GT.U32.AND P6, PT, R3, R7, PT ;  /* 0x000000070300720c */ /* 0x000fe20003fc4070 */
[----:B------:R-:W-:Y:S02]  /*179c0*/  IMAD.MOV R10, RZ, RZ, -R10 ;  /* 0x000000ffff0a7224 */ /* 0x000fe400078e0a0a */
[----:B------:R-:W-:Y:S02]  /*179d0*/  VIADD R0, R5, 0x35 ;  /* 0x0000003505007836 */ /* 0x000fe40000000000 */
[----:B------:R-:W-:Y:S02]  /*179e0*/  @!P4 IMAD.MOV R18, RZ, RZ, -R18 ;  /* 0x000000ffff12c224 */ /* 0x000fe400078e0a12 */
[----:B------:R-:W-:Y:S01]  /*179f0*/  @!P5 IMAD.MOV R19, RZ, RZ, -R19 ;  /* 0x000000ffff13d224 */ /* 0x000fe200078e0a13 */
[----:B------:R-:W-:Y:S01]  /*17a00*/  STL [R1+0x110], R20 ;  /* 0x0001101401007387 */ /* 0x000fe20000100800 */
[----:B------:R-:W-:-:S02]  /*17a10*/  @!P0 IMAD.IADD R11, R11, 0x1, -R3 ;  /* 0x000000010b0b8824 */ /* 0x000fc400078e0a03 */
[----:B------:R-:W-:Y:S01]  /*17a20*/  IMAD.MOV R13, RZ, RZ, -R13 ;  /* 0x000000ffff0d7224 */ /* 0x000fe200078e0a0d */
[----:B------:R-:W-:Y:S01]  /*17a30*/  STL [R1+0xfc], R18 ;  /* 0x0000fc1201007387 */ /* 0x000fe20000100800 */
[C---:B------:R-:W-:Y:S01]  /*17a40*/  IMAD R21, R3.reuse, R10, R21 ;  /* 0x0000000a03157224 */ /* 0x040fe200078e0215 */
[----:B------:R-:W-:Y:S01]  /*17a50*/  IABS R10, R0 ;  /* 0x00000000000a7213 */ /* 0x000fe20000000000 */
[C---:B------:R-:W-:Y:S01]  /*17a60*/  IMAD R9, R3.reuse, R13, R9 ;  /* 0x0000000d03097224 */ /* 0x040fe200078e0209 */
[----:B------:R0:W-:Y:S01]  /*17a70*/  STL [R1+0x10c], R19 ;  /* 0x00010c1301007387 */ /* 0x0001e20000100800 */
[----:B------:R-:W-:Y:S02]  /*17a80*/  ISETP.GE.AND P5, PT, R16, RZ, PT ;  /* 0x000000ff1000720c */ /* 0x000fe40003fa6270 */
[----:B------:R-:W-:Y:S01]  /*17a90*/  ISETP.GT.U32.AND P4, PT, R3, R21, PT ;  /* 0x000000150300720c */ /* 0x000fe20003f84070 */
[----:B------:R-:W-:-:S04]  /*17aa0*/  IMAD.HI.U32 R17, R2, R10, RZ ;  /* 0x0000000a02117227 */ /* 0x000fc800078e00ff */
[----:B0-----:R-:W-:Y:S02]  /*17ab0*/  IMAD.MOV.U32 R19, RZ, RZ, R11 ;  /* 0x000000ffff137224 */ /* 0x001fe400078e000b */
[----:B------:R-:W-:Y:S02]  /*17ac0*/  @!P2 IMAD.IADD R14, R14, 0x1, -R3 ;  /* 0x000000010e0ea824 */ /* 0x000fe400078e0a03 */
[----:B------:R-:W-:Y:S01]  /*17ad0*/  @!P1 IMAD.MOV R19, RZ, RZ, -R19 ;  /* 0x000000ffff139224 */ /* 0x000fe200078e0a13 */
[----:B------:R-:W-:Y:S01]  /*17ae0*/  ISETP.GT.U32.AND P1, PT, R3, R9, PT ;  /* 0x000000090300720c */ /* 0x000fe20003f24070 */
[----:B------:R-:W-:Y:S02]  /*17af0*/  IMAD.MOV R17, RZ, RZ, -R17 ;  /* 0x000000ffff117224 */ /* 0x000fe400078e0a11 */
[----:B------:R-:W-:Y:S01]  /*17b00*/  @!P6 IMAD.IADD R7, R7, 0x1, -R3 ;  /* 0x000000010707e824 */ /* 0x000fe200078e0a03 */
[C---:B------:R-:W-:Y:S01]  /*17b10*/  ISETP.GT.U32.AND P2, PT, R3.reuse, R14, PT ;  /* 0x0000000e0300720c */ /* 0x040fe20003f44070 */
[----:B------:R-:W-:-:S02]  /*17b20*/  IMAD R10, R3, R17, R10 ;  /* 0x00000011030a7224 */ /* 0x000fc400078e020a */
[----:B------:R-:W-:Y:S01]  /*17b30*/  IMAD.MOV.U32 R18, RZ, RZ, R7 ;  /* 0x000000ffff127224 */ /* 0x000fe200078e0007 */
[----:B------:R-:W-:Y:S01]  /*17b40*/  ISETP.GE.AND P6, PT, R8, RZ, PT ;  /* 0x000000ff0800720c */ /* 0x000fe20003fc6270 */
[----:B------:R-:W-:Y:S02]  /*17b50*/  VIADD R8, R5, 0x34 ;  /* 0x0000003405087836 */ /* 0x000fe40000000000 */
[--C-:B------:R-:W-:Y:S02]  /*17b60*/  @!P4 IMAD.IADD R21, R21, 0x1, -R3.reuse ;  /* 0x000000011515c824 */ /* 0x100fe400078e0a03 */
[----:B------:R-:W-:Y:S01]  /*17b70*/  @!P5 IMAD.MOV R18, RZ, RZ, -R18 ;  /* 0x000000ffff12d224 */ /* 0x000fe200078e0a12 */
[----:B------:R-:W-:Y:S01]  /*17b80*/  ISETP.GT.U32.AND P5, PT, R3, R10, PT ;  /* 0x0000000a0300720c */ /* 0x000fe20003fa4070 */
[--C-:B------:R-:W-:Y:S01]  /*17b90*/  @!P1 IMAD.IADD R9, R9, 0x1, -R3.reuse ;  /* 0x0000000109099824 */ /* 0x100fe200078e0a03 */
[----:B------:R-:W-:Y:S02]  /*17ba0*/  IABS R11, R8 ;  /* 0x00000008000b7213 */ /* 0x000fe40000000000 */
[C---:B------:R-:W-:Y:S01]  /*17bb0*/  ISETP.GT.U32.AND P4, PT, R3.reuse, R21, PT ;  /* 0x000000150300720c */ /* 0x040fe20003f84070 */
[----:B------:R-:W-:Y:S01]  /*17bc0*/  @!P2 IMAD.IADD R14, R14, 0x1, -R3 ;  /* 0x000000010e0ea824 */ /* 0x000fe200078e0a03 */
[----:B------:R-:W-:Y:S01]  /*17bd0*/  ISETP.GE.AND P2, PT, R12, RZ, PT ;  /* 0x000000ff0c00720c */ /* 0x000fe20003f46270 */
[----:B------:R-:W-:Y:S01]  /*17be0*/  IMAD.HI.U32 R12, R2, R11, RZ ;  /* 0x0000000b020c7227 */ /* 0x000fe200078e00ff */
[----:B------:R-:W-:-:S03]  /*17bf0*/  ISETP.GT.U32.AND P1, PT, R3, R9, PT ;  /* 0x000000090300720c */ /* 0x000fc60003f24070 */
[----:B------:R-:W-:Y:S02]  /*17c00*/  VIADD R17, R5, 0x33 ;  /* 0x0000003305117836 */ /* 0x000fe40000000000 */
[----:B------:R-:W-:Y:S02]  /*17c10*/  IMAD.MOV R12, RZ, RZ, -R12 ;  /* 0x000000ffff0c7224 */ /* 0x000fe400078e0a0c */
[----:B------:R-:W-:Y:S01]  /*17c20*/  @!P5 IMAD.IADD R10, R10, 0x1, -R3 ;  /* 0x000000010a0ad824 */ /* 0x000fe200078e0a03 */
[----:B------:R-:W-:Y:S01]  /*17c30*/  IABS R7, R17 ;  /* 0x0000001100077213 */ /* 0x000fe20000000000 */
[----:B------:R-:W-:Y:S02]  /*17c40*/  IMAD R11, R3, R12, R11 ;  /* 0x0000000c030b7224 */ /* 0x000fe400078e020b */
[----:B------:R-:W-:Y:S01]  /*17c50*/  @!P4 IMAD.IADD R21, R21, 0x1, -R3 ;  /* 0x000000011515c824 */ /* 0x000fe200078e0a03 */
[----:B------:R-:W-:Y:S01]  /*17c60*/  ISETP.GE.AND P4, PT, R0, RZ, PT ;  /* 0x000000ff0000720c */ /* 0x000fe20003f86270 */
[----:B------:R-:W-:Y:S01]  /*17c70*/  IMAD.HI.U32 R0, R2, R7, RZ ;  /* 0x0000000702007227 */ /* 0x000fe200078e00ff */
[----:B------:R-:W-:-:S03]  /*17c80*/  ISETP.GT.U32.AND P5, PT, R3, R10, PT ;  /* 0x0000000a0300720c */ /* 0x000fc60003fa4070 */
[----:B------:R-:W-:Y:S01]  /*17c90*/  @!P1 IMAD.IADD R9, R9, 0x1, -R3 ;  /* 0x0000000109099824 */ /* 0x000fe200078e0a03 */
[----:B------:R-:W-:Y:S01]  /*17ca0*/  ISETP.GT.U32.AND P1, PT, R3, R11, PT ;  /* 0x0000000b0300720c */ /* 0x000fe20003f24070 */
[----:B------:R-:W-:Y:S01]  /*17cb0*/  IMAD.MOV R0, RZ, RZ, -R0 ;  /* 0x000000ffff007224 */ /* 0x000fe200078e0a00 */
[----:B------:R-:W-:Y:S01]  /*17cc0*/  ISETP.GE.AND P0, PT, R15, RZ, PT ;  /* 0x000000ff0f00720c */ /* 0x000fe20003f06270 */
[----:B------:R-:W-:Y:S02]  /*17cd0*/  VIADD R13, R5, 0x32 ;  /* 0x00000032050d7836 */ /* 0x000fe40000000000 */
[----:B------:R-:W-:Y:S02]  /*17ce0*/  IMAD R7, R3, R0, R7 ;  /* 0x0000000003077224 */ /* 0x000fe400078e0207 */
[----:B------:R-:W-:Y:S01]  /*17cf0*/  IMAD.MOV.U32 R15, RZ, RZ, R14 ;  /* 0x000000ffff0f7224 */ /* 0x000fe200078e000e */
[----:B------:R-:W-:Y:S01]  /*17d00*/  IABS R16, R13 ;  /* 0x0000000d00107213 */ /* 0x000fe20000000000 */
[----:B------:R-:W-:Y:S01]  /*17d10*/  VIADD R14, R5, 0x31 ;  /* 0x00000031050e7836 */ /* 0x000fe20000000000 */
[----:B------:R-:W-:Y:S01]  /*17d20*/  STL [R1+0x100], R19 ;  /* 0x0001001301007387 */ /* 0x000fe20000100800 */
[--C-:B------:R-:W-:Y:S01]  /*17d30*/  @!P5 IMAD.IADD R10, R10, 0x1, -R3.reuse ;  /* 0x000000010a0ad824 */ /* 0x100fe200078e0a03 */
[----:B------:R-:W-:Y:S01]  /*17d40*/  ISETP.GT.U32.AND P5, PT, R3, R7, PT ;  /* 0x000000070300720c */ /* 0x000fe20003fa4070 */
[----:B------:R-:W-:Y:S01]  /*17d50*/  IMAD.HI.U32 R12, R2, R16, RZ ;  /* 0x00000010020c7227 */ /* 0x000fe200078e00ff */
[----:B------:R0:W-:Y:S03]  /*17d60*/  STL [R1+0x108], R18 ;  /* 0x0001081201007387 */ /* 0x0001e60000100800 */
[----:B------:R-:W-:-:S02]  /*17d70*/  @!P1 IMAD.IADD R11, R11, 0x1, -R3 ;  /* 0x000000010b0b9824 */ /* 0x000fc400078e0a03 */
[----:B------:R-:W-:Y:S01]  /*17d80*/  @!P0 IMAD.MOV R15, RZ, RZ, -R15 ;  /* 0x000000ffff0f8224 */ /* 0x000fe200078e0a0f */
[----:B------:R-:W-:Y:S01]  /*17d90*/  ISETP.GE.AND P0, PT, R8, RZ, PT ;  /* 0x000000ff0800720c */ /* 0x000fe20003f06270 */
[----:B------:R-:W-:Y:S01]  /*17da0*/  VIADD R8, R5, 0x30 ;  /* 0x0000003005087836 */ /* 0x000fe20000000000 */
[----:B0-----:R-:W-:Y:S01]  /*17db0*/  IABS R18, R14 ;  /* 0x0000000e00127213 */ /* 0x001fe20000000000 */
[----:B------:R-:W-:Y:S02]  /*17dc0*/  IMAD.MOV R12, RZ, RZ, -R12 ;  /* 0x000000ffff0c7224 */ /* 0x000fe400078e0a0c */
[----:B------:R-:W-:Y:S01]  /*17dd0*/  @!P6 IMAD.MOV R21, RZ, RZ, -R21 ;  /* 0x000000ffff15e224 */ /* 0x000fe200078e0a15 */
[----:B------:R-:W-:Y:S01]  /*17de0*/  ISETP.GT.U32.AND P6, PT, R3, R11, PT ;  /* 0x0000000b0300720c */ /* 0x000fe20003fc4070 */
[----:B------:R-:W-:Y:S01]  /*17df0*/  IMAD.HI.U32 R22, R2, R18, RZ ;  /* 0x0000001202167227 */ /* 0x000fe200078e00ff */
[----:B------:R-:W-:-:S03]  /*17e00*/  IABS R20, R8 ;  /* 0x0000000800147213 */ /* 0x000fc60000000000 */
[----:B------:R-:W-:Y:S02]  /*17e10*/  IMAD R16, R3, R12, R16 ;  /* 0x0000000c03107224 */ /* 0x000fe400078e0210 */
[C---:B------:R-:W-:Y:S02]  /*17e20*/  VIADD R12, R5.reuse, 0x2e ;  /* 0x0000002e050c7836 */ /* 0x040fe40000000000 */
[----:B------:R-:W-:Y:S02]  /*17e30*/  IMAD.MOV R22, RZ, RZ, -R22 ;  /* 0x000000ffff167224 */ /* 0x000fe400078e0a16 */
[----:B------:R-:W-:Y:S02]  /*17e40*/  VIADD R0, R5, 0x2f ;  /* 0x0000002f05007836 */ /* 0x000fe40000000000 */
[----:B------:R-:W-:Y:S01]  /*17e50*/  @!P5 IMAD.IADD R7, R7, 0x1, -R3 ;  /* 0x000000010707d824 */ /* 0x000fe200078e0a03 */
[----:B------:R-:W-:Y:S01]  /*17e60*/  ISETP.GE.AND P5, PT, R17, RZ, PT ;  /* 0x000000ff1100720c */ /* 0x000fe20003fa6270 */
[----:B------:R-:W-:Y:S01]  /*17e70*/  IMAD.HI.U32 R19, R2, R20, RZ ;  /* 0x0000001402137227 */ /* 0x000fe200078e00ff */
[----:B------:R0:W-:Y:S03]  /*17e80*/  STL [R1+0x104], R15 ;  /* 0x0001040f01007387 */ /* 0x0001e60000100800 */
[----:B------:R-:W-:Y:S01]  /*17e90*/  IMAD R17, R3, R22, R18 ;  /* 0x0000001603117224 */ /* 0x000fe200078e0212 */
[----:B------:R-:W-:Y:S01]  /*17ea0*/  IABS R18, R12 ;  /* 0x0000000c00127213 */ /* 0x000fe20000000000 */
[----:B------:R1:W-:Y:S01]  /*17eb0*/  STL [R1+0xf8], R21 ;  /* 0x0000f81501007387 */ /* 0x0003e20000100800 */
[----:B------:R-:W-:Y:S01]  /*17ec0*/  IMAD.MOV R19, RZ, RZ, -R19 ;  /* 0x000000ffff137224 */ /* 0x000fe200078e0a13 */
[----:B0-----:R-:W-:Y:S01]  /*17ed0*/  IABS R15, R0 ;  /* 0x00000000000f7213 */ /* 0x001fe20000000000 */
[----:B------:R-:W-:Y:S01]  /*17ee0*/  @!P6 IMAD.IADD R11, R11, 0x1, -R3 ;  /* 0x000000010b0be824 */ /* 0x000fe200078e0a03 */
[----:B------:R-:W-:Y:S01]  /*17ef0*/  ISETP.GT.U32.AND P6, PT, R3, R17, PT ;  /* 0x000000110300720c */ /* 0x000fe20003fc4070 */
[----:B-1----:R-:W-:-:S02]  /*17f00*/  IMAD.MOV.U32 R21, RZ, RZ, R9 ;  /* 0x000000ffff157224 */ /* 0x002fc400078e0009 */
[----:B------:R-:W-:Y:S02]  /*17f10*/  IMAD.MOV.U32 R9, RZ, RZ, R18 ;  /* 0x000000ffff097224 */ /* 0x000fe400078e0012 */
[----:B------:R-:W-:-:S04]  /*17f20*/  IMAD.HI.U32 R18, R2, R15, RZ ;  /* 0x0000000f02127227 */ /* 0x000fc800078e00ff */
[----:B------:R-:W-:Y:S01]  /*17f30*/  @!P2 IMAD.MOV R21, RZ, RZ, -R21 ;  /* 0x000000ffff15a224 */ /* 0x000fe200078e0a15 */
[C---:B------:R-:W-:Y:S01]  /*17f40*/  ISETP.GT.U32.AND P2, PT, R3.reuse, R7, PT ;  /* 0x000000070300720c */ /* 0x040fe20003f44070 */
[C---:B------:R-:W-:Y:S02]  /*17f50*/  IMAD R20, R3.reuse, R19, R20 ;  /* 0x0000001303147224 */ /* 0x040fe400078e0214 */
[----:B------:R-:W-:Y:S02]  /*17f60*/  IMAD.MOV.U32 R19, RZ, RZ, R11 ;  /* 0x000000ffff137224 */ /* 0x000fe400078e000b */
[----:B------:R-:W-:Y:S01]  /*17f70*/  IMAD.MOV R18, RZ, RZ, -R18 ;  /* 0x000000ffff127224 */ /* 0x000fe200078e0a12 */
[----:B------:R0:W-:Y:S01]  /*17f80*/  STL [R1+0xf0], R21 ;  /* 0x0000f01501007387 */ /* 0x0001e20000100800 */
[----:B------:R-:W-:Y:S01]  /*17f90*/  @!P0 IMAD.MOV R19, RZ, RZ, -R19 ;  /* 0x000000ffff138224 */ /* 0x000fe200078e0a13 */
[C---:B------:R-:W-:Y:S01]  /*17fa0*/  ISETP.GT.U32.AND P0, PT, R3.reuse, R20, PT ;  /* 0x000000140300720c */ /* 0x040fe20003f04070 */
[C---:B------:R-:W-:Y:S01]  /*17fb0*/  IMAD R18, R3.reuse, R18, R15 ;  /* 0x0000001203127224 */ /* 0x040fe200078e020f */
[----:B------:R-:W-:Y:S01]  /*17fc0*/  ISETP.GT.U32.AND P1, PT, R3, R16, PT ;  /* 0x000000100300720c */ /* 0x000fe20003f24070 */
[----:B------:R-:W-:-:S02]  /*17fd0*/  @!P6 IMAD.IADD R17, R17, 0x1, -R3 ;  /* 0x000000011111e824 */ /* 0x000fc400078e0a03 */
[----:B0-----:R-:W-:Y:S01]  /*17fe0*/  IMAD.MOV.U32 R21, RZ, RZ, R10 ;  /* 0x000000ffff157224 */ /* 0x001fe200078e000a */
[----:B------:R-:W-:Y:S01]  /*17ff0*/  ISETP.GT.U32.AND P6, PT, R3, R18, PT ;  /* 0x000000120300720c */ /* 0x000fe20003fc4070 */
[----:B------:R-:W-:Y:S02]  /*18000*/  @!P2 IMAD.IADD R7, R7, 0x1, -R3 ;  /* 0x000000010707a824 */ /* 0x000fe400078e0a03 */
[----:B------:R-:W-:-:S04]  /*18010*/  @!P4 IMAD.MOV R21, RZ, RZ, -R21 ;  /* 0x000000ffff15c224 */ /* 0x000fc800078e0a15 */
[----:B------:R-:W-:Y:S01]  /*18020*/  @!P0 IMAD.IADD R20, R20, 0x1, -R3 ;  /* 0x0000000114148824 */ /* 0x000fe200078e0a03 */
[----:B------:R0:W-:Y:S01]  /*18030*/  STL [R1+0xe8], R21 ;  /* 0x0000e81501007387 */ /* 0x0001e20000100800 */
[----:B------:R-:W-:-:S03]  /*18040*/  IMAD.HI.U32 R10, R2, R9, RZ ;  /* 0x00000009020a7227 */ /* 0x000fc600078e00ff */
[----:B------:R1:W-:Y:S01]  /*18050*/  STL [R1+0xe0], R19 ;  /* 0x0000e01301007387 */ /* 0x0003e20000100800 */
[----:B0-----:R-:W-:Y:S01]  /*18060*/  IMAD.MOV.U32 R21, RZ, RZ, R7 ;  /* 0x000000ffff157224 */ /* 0x001fe200078e0007 */
[----:B------:R-:W-:Y:S01]  /*18070*/  ISETP.GT.U32.AND P0, PT, R3, R20, PT ;  /* 0x000000140300720c */ /* 0x000fe20003f04070 */
[----:B-1----:R-:W-:Y:S02]  /*18080*/  VIADD R19, R5, 0x2d ;  /* 0x0000002d05137836 */ /* 0x002fe40000000000 */
[----:B------:R-:W-:Y:S01]  /*18090*/  @!P5 IMAD.MOV R21, RZ, RZ, -R21 ;  /* 0x000000ffff15d224 */ /* 0x000fe200078e0a15 */
[----:B------:R-:W-:Y:S01]  /*180a0*/  ISETP.GT.U32.AND P5, PT, R3, R17, PT ;  /* 0x000000110300720c */ /* 0x000fe20003fa4070 */
[--C-:B------:R-:W-:Y:S01]  /*180b0*/  @!P1 IMAD.IADD R16, R16, 0x1, -R3.reuse ;  /* 0x0000000110109824 */ /* 0x100fe200078e0a03 */
[----:B------:R-:W-:Y:S01]  /*180c0*/  ISETP.GE.AND P4, PT, R13, RZ, PT ;  /* 0x000000ff0d00720c */ /* 0x000fe20003f86270 */
[----:B------:R-:W-:Y:S01]  /*180d0*/  @!P6 IMAD.IADD R18, R18, 0x1, -R3 ;  /* 0x000000011212e824 */ /* 0x000fe200078e0a03 */
[----:B------:R-:W-:Y:S01]  /*180e0*/  IABS R13, R19 ;  /* 0x00000013000d7213 */ /* 0x000fe20000000000 */
[----:B------:R-:W-:Y:S01]  /*180f0*/  IMAD.MOV R10, RZ, RZ, -R10 ;  /* 0x000000ffff0a7224 */ /* 0x000fe200078e0a0a */
[----:B------:R-:W-:-:S02]  /*18100*/  ISETP.GT.U32.AND P1, PT, R3, R16, PT ;  /* 0x000000100300720c */ /* 0x000fc40003f24070 */
[C---:B------:R-:W-:Y:S01]  /*18110*/  ISETP.GT.U32.AND P6, PT, R3.reuse, R18, PT ;  /* 0x000000120300720c */ /* 0x040fe20003fc4070 */
[----:B------:R-:W-:Y:S02]  /*18120*/  IMAD R10, R3, R10, R9 ;  /* 0x0000000a030a7224 */ /* 0x000fe400078e0209 */
[----:B------:R-:W-:Y:S01]  /*18130*/  IMAD.HI.U32 R15, R2, R13, RZ ;  /* 0x0000000d020f7227 */ /* 0x000fe200078e00ff */
[----:B------:R-:W-:-:S03]  /*18140*/  ISETP.GE.AND P2, PT, R14, RZ, PT ;  /* 0x000000ff0e00720c */ /* 0x000fc60003f46270 */
[----:B------:R-:W-:Y:S02]  /*18150*/  VIADD R14, R5, 0x2b ;  /* 0x0000002b050e7836 */ /* 0x000fe40000000000 */
[----:B------:R-:W-:Y:S02]  /*18160*/  IMAD.MOV R15, RZ, RZ, -R15 ;  /* 0x000000ffff0f7224 */ /* 0x000fe400078e0a0f */
[--C-:B------:R-:W-:Y:S01]  /*18170*/  @!P5 IMAD.IADD R17, R17, 0x1, -R3.reuse ;  /* 0x000000011111d824 */ /* 0x100fe200078e0a03 */
[C---:B------:R-:W-:Y:S01]  /*18180*/  ISETP.GT.U32.AND P5, PT, R3.reuse, R10, PT ;  /* 0x0000000a0300720c */ /* 0x040fe20003fa4070 */
[----:B------:R-:W-:Y:S01]  /*18190*/  @!P0 IMAD.IADD R20, R20, 0x1, -R3 ;  /* 0x0000000114148824 */ /* 0x000fe200078e0a03 */
[----:B------:R-:W-:Y:S01]  /*181a0*/  ISETP.GE.AND P0, PT, R0, RZ, PT ;  /* 0x000000ff0000720c */ /* 0x000fe20003f06270 */
[----:B------:R-:W-:Y:S01]  /*181b0*/  IMAD R0, R3, R15, R13 ;  /* 0x0000000f03007224 */ /* 0x000fe200078e020d */
[----:B------:R-:W-:Y:S01]  /*181c0*/  IABS R7, R14 ;  /* 0x0000000e00077213 */ /* 0x000fe20000000000 */
[----:B------:R-:W-:Y:S01]  /*181d0*/  @!P1 IMAD.IADD R16, R16, 0x1, -R3 ;  /* 0x0000000110109824 */ /* 0x000fe200078e0a03 */
[----:B------:R-:W-:Y:S01]  /*181e0*/  ISETP.GE.AND P1, PT, R8, RZ, PT ;  /* 0x000000ff0800720c */ /* 0x000fe20003f26270 */
[----:B------:R-:W-:-:S02]  /*181f0*/  VIADD R11, R5, 0x2c ;  /* 0x0000002c050b7836 */ /* 0x000fc40000000000 */
[----:B------:R-:W-:Y:S01]  /*18200*/  @!P6 IMAD.IADD R18, R18, 0x1, -R3 ;  /* 0x000000011212e824 */ /* 0x000fe200078e0a03 */
[----:B------:R-:W-:Y:S01]  /*18210*/  ISETP.GT.U32.AND P6, PT, R3, R0, PT ;  /* 0x000000000300720c */ /* 0x000fe20003fc4070 */
[----:B------:R-:W-:Y:S01]  /*18220*/  IMAD.HI.U32 R15, R2, R7, RZ ;  /* 0x00000007020f7227 */ /* 0x000fe200078e00ff */
[----:B------:R0:W-:Y:S03]  /*18230*/  STL [R1+0xd0], R21 ;  /* 0x0000d01501007387 */ /* 0x0001e60000100800 */
[----:B------:R-:W-:Y:S02]  /*18240*/  VIADD R8, R5, 0x2a ;  /* 0x0000002a05087836 */ /* 0x000fe40000000000 */
[----:B------:R-:W-:Y:S02]  /*18250*/  IMAD.MOV R15, RZ, RZ, -R15 ;  /* 0x000000ffff0f7224 */ /* 0x000fe400078e0a0f */
[----:B------:R-:W-:-:S02]  /*18260*/  @!P5 IMAD.IADD R10, R10, 0x1, -R3 ;  /* 0x000000010a0ad824 */ /* 0x000fc400078e0a03 */
[----:B------:R-:W-:Y:S01]  /*18270*/  IMAD.MOV.U32 R24, RZ, RZ, R16 ;  /* 0x000000ffff187224 */ /* 0x000fe200078e0010 */
[----:B0-----:R-:W-:Y:S01]  /*18280*/  IABS R21, R11 ;  /* 0x0000000b00157213 */ /* 0x001fe20000000000 */
[C---:B------:R-:W-:Y:S01]  /*18290*/  IMAD R7, R3.reuse, R15, R7 ;  /* 0x0000000f03077224 */ /* 0x040fe200078e0207 */
[----:B------:R-:W-:Y:S01]  /*182a0*/  IABS R9, R8 ;  /* 0x0000000800097213 */ /* 0x000fe20000000000 */
[----:B------:R-:W-:Y:S01]  /*182b0*/  @!P4 IMAD.MOV R24, RZ, RZ, -R24 ;  /* 0x000000ffff18c224 */ /* 0x000fe200078e0a18 */
[----:B------:R-:W-:Y:S01]  /*182c0*/  ISETP.GT.U32.AND P4, PT, R3, R10, PT ;  /* 0x0000000a0300720c */ /* 0x000fe20003f84070 */
[----:B------:R-:W-:Y:S01]  /*182d0*/  IMAD.HI.U32 R22, R2, R21, RZ ;  /* 0x0000001502167227 */ /* 0x000fe200078e00ff */
[----:B------:R-:W-:-:S03]  /*182e0*/  ISETP.GE.AND P5, PT, R12, RZ, PT ;  /* 0x000000ff0c00720c */ /* 0x000fc60003fa6270 */
[----:B------:R-:W-:-:S04]  /*182f0*/  IMAD.HI.U32 R13, R2, R9, RZ ;  /* 0x00000009020d7227 */ /* 0x000fc800078e00ff */
[----:B------:R-:W-:Y:S02]  /*18300*/  IMAD.MOV R22, RZ, RZ, -R22 ;  /* 0x000000ffff167224 */ /* 0x000fe400078e0a16 */
[----:B------:R-:W-:Y:S02]  /*18310*/  @!P6 IMAD.IADD R0, R0, 0x1, -R3 ;  /* 0x000000010000e824 */ /* 0x000fe400078e0a03 */
[----:B------:R-:W-:Y:S02]  /*18320*/  IMAD.MOV.U32 R23, RZ, RZ, R17 ;  /* 0x000000ffff177224 */ /* 0x000fe400078e0011 */
[----:B------:R-:W-:Y:S01]  /*18330*/  @!P1 IMAD.MOV R20, RZ, RZ, -R20 ;  /* 0x000000ffff149224 */ /* 0x000fe200078e0a14 */
[C---:B------:R-:W-:Y:S01]  /*18340*/  ISETP.GT.U32.AND P1, PT, R3.reuse, R7, PT ;  /* 0x000000070300720c */ /* 0x040fe20003f24070 */
[----:B------:R-:W-:Y:S02]  /*18350*/  IMAD.MOV R13, RZ, RZ, -R13 ;  /* 0x000000ffff0d7224 */ /* 0x000fe400078e0a0d */
[----:B------:R-:W-:-:S02]  /*18360*/  IMAD R12, R3, R22, R21 ;  /* 0x00000016030c7224 */ /* 0x000fc400078e0215 */
[----:B------:R-:W-:Y:S01]  /*18370*/  @!P2 IMAD.MOV R23, RZ, RZ, -R23 ;  /* 0x000000ffff17a224 */ /* 0x000fe200078e0a17 */
[----:B------:R-:W-:Y:S01]  /*18380*/  ISETP.GT.U32.AND P2, PT, R3, R0, PT ;  /* 0x000000000300720c */ /* 0x000fe20003f44070 */
[----:B------:R-:W-:Y:S01]  /*18390*/  VIADD R15, R5, 0x29 ;  /* 0x00000029050f7836 */ /* 0x000fe20000000000 */
[C---:B------:R-:W-:Y:S01]  /*183a0*/  ISETP.GT.U32.AND P6, PT, R3.reuse, R12, PT ;  /* 0x0000000c0300720c */ /* 0x040fe20003fc4070 */
[----:B------:R-:W-:Y:S01]  /*183b0*/  IMAD R9, R3, R13, R9 ;  /* 0x0000000d03097224 */ /* 0x000fe200078e0209 */
[----:B------:R-:W-:Y:S01]  /*183c0*/  STL [R1+0x74], R24 ;  /* 0x0000741801007387 */ /* 0x000fe20000100800 */
[----:B------:R-:W-:Y:S01]  /*183d0*/  VIADD R13, R5, 0x28 ;  /* 0x00000028050d7836 */ /* 0x000fe20000000000 */
[----:B------:R-:W-:Y:S01]  /*183e0*/  IABS R16, R15 ;  /* 0x0000000f00107213 */ /* 0x000fe20000000000 */
[----:B------:R-:W-:Y:S02]  /*183f0*/  IMAD.MOV.U32 R21, RZ, RZ, R18 ;  /* 0x000000ffff157224 */ /* 0x000fe400078e0012 */
[----:B------:R-:W-:Y:S01]  /*18400*/  @!P4 IMAD.IADD R10, R10, 0x1, -R3 ;  /* 0x000000010a0ac824 */ /* 0x000fe200078e0a03 */
[----:B------:R-:W-:Y:S01]  /*18410*/  STL [R1+0x70], R23 ;  /* 0x0000701701007387 */ /* 0x000fe20000100800 */
[----:B------:R-:W-:Y:S01]  /*18420*/  ISETP.GT.U32.AND P4, PT, R3, R9, PT ;  /* 0x000000090300720c */ /* 0x000fe20003f84070 */
[----:B------:R-:W-:-:S02]  /*18430*/  @!P0 IMAD.MOV R21, RZ, RZ, -R21 ;  /* 0x000000ffff158224 */ /* 0x000fc400078e0a15 */
[----:B------:R0:W-:Y:S01]  /*18440*/  STL [R1+0x68], R20 ;  /* 0x0000681401007387 */ /* 0x0001e20000100800 */
[----:B------:R-:W-:Y:S01]  /*18450*/  @!P1 IMAD.IADD R7, R7, 0x1, -R3 ;  /* 0x0000000107079824 */ /* 0x000fe200078e0a03 */
[----:B------:R-:W-:Y:S01]  /*18460*/  IABS R17, R13 ;  /* 0x0000000d00117213 */ /* 0x000fe20000000000 */
[----:B------:R-:W-:Y:S01]  /*18470*/  IMAD.HI.U32 R18, R2, R16, RZ ;  /* 0x0000001002127227 */ /* 0x000fe200078e00ff */
[----:B------:R-:W-:-:S03]  /*18480*/  ISETP.GE.AND P0, PT, R19, RZ, PT ;  /* 0x000000ff1300720c */ /* 0x000fc60003f06270 */
[----:B0-----:R-:W-:Y:S02]  /*18490*/  IMAD.MOV.U32 R20, RZ, RZ, R10 ;  /* 0x000000ffff147224 */ /* 0x001fe400078e000a */
[----:B------:R-:W-:Y:S01]  /*184a0*/  @!P2 IMAD.IADD R0, R0, 0x1, -R3 ;  /* 0x000000010000a824 */ /* 0x000fe200078e0a03 */
[----:B------:R-:W-:Y:S01]  /*184b0*/  ISETP.GE.AND P2, PT, R11, RZ, PT ;  /* 0x000000ff0b00720c */ /* 0x000fe20003f46270 */
[----:B------:R-:W-:Y:S01]  /*184c0*/  @!P5 IMAD.MOV R20, RZ, RZ, -R20 ;  /* 0x000000ffff14d224 */ /* 0x000fe200078e0a14 */
[----:B------:R-:W-:Y:S01]  /*184d0*/  ISETP.GT.U32.AND P5, PT, R3, R7, PT ;  /* 0x000000070300720c */ /* 0x000fe20003fa4070 */
[----:B------:R-:W-:Y:S02]  /*184e0*/  IMAD.MOV R18, RZ, RZ, -R18 ;  /* 0x000000ffff127224 */ /* 0x000fe400078e0a12 */
[----:B------:R-:W-:-:S04]  /*184f0*/  IMAD.HI.U32 R11, R2, R17, RZ ;  /* 0x00000011020b7227 */ /* 0x000fc800078e00ff */
[----:B------:R-:W-:Y:S01]  /*18500*/  @!P6 IMAD.IADD R12, R12, 0x1, -R3 ;  /* 0x000000010c0ce824 */ /* 0x000fe200078e0a03 */
[----:B------:R-:W-:Y:S01]  /*18510*/  ISETP.GE.AND P6, PT, R14, RZ, PT ;  /* 0x000000ff0e00720c */ /* 0x000fe20003fc6270 */
[----:B------:R-:W-:Y:S02]  /*18520*/  IMAD R14, R3, R18, R16 ;  /* 0x00000012030e7224 */ /* 0x000fe400078e0210 */
[----:B------:R-:W-:Y:S02]  /*18530*/  IMAD.MOV R11, RZ, RZ, -R11 ;  /* 0x000000ffff0b7224 */ /* 0x000fe400078e0a0b */
[----:B------:R-:W-:Y:S02]  /*18540*/  @!P4 IMAD.IADD R9, R9, 0x1, -R3 ;  /* 0x000000010909c824 */ /* 0x000fe400078e0a03 */
[C---:B------:R-:W-:Y:S02]  /*18550*/  IMAD R17, R3.reuse, R11, R17 ;  /* 0x0000000b03117224 */ /* 0x040fe400078e0211 */
[----:B------:R-:W-:Y:S01]  /*18560*/  @!P0 IMAD.MOV R0, RZ, RZ, -R0 ;  /* 0x000000ffff008224 */ /* 0x000fe200078e0a00 */
[----:B------:R-:W-:-:S02]  /*18570*/  ISETP.GT.U32.AND P0, PT, R3, R14, PT ;  /* 0x0000000e0300720c */ /* 0x000fc40003f04070 */
[----:B------:R-:W-:Y:S01]  /*18580*/  ISETP.GT.U32.AND P1, PT, R3, R12, PT ;  /* 0x0000000c0300720c */ /* 0x000fe20003f24070 */
[--C-:B------:R-:W-:Y:S01]  /*18590*/  @!P5 IMAD.IADD R7, R7, 0x1, -R3.reuse ;  /* 0x000000010707d824 */ /* 0x100fe200078e0a03 */
[C---:B------:R-:W-:Y:S02]  /*185a0*/  ISETP.GT.U32.AND P4, PT, R3.reuse, R9, PT ;  /* 0x000000090300720c */ /* 0x040fe40003f84070 */
[----:B------:R-:W-:Y:S01]  /*185b0*/  ISETP.GT.U32.AND P5, PT, R3, R17, PT ;  /* 0x000000110300720c */ /* 0x000fe20003fa4070 */
[----:B------:R-:W-:Y:S01]  /*185c0*/  VIADD R11, R5, 0x27 ;  /* 0x00000027050b7836 */ /* 0x000fe20000000000 */
[----:B------:R-:W-:Y:S04]  /*185d0*/  STL [R1+0xc4], R21 ;  /* 0x0000c41501007387 */ /* 0x000fe80000100800 */
[----:B------:R-:W-:Y:S01]  /*185e0*/  STL [R1+0x60], R20 ;  /* 0x0000601401007387 */ /* 0x000fe20000100800 */
[----:B------:R-:W-:Y:S01]  /*185f0*/  @!P0 IMAD.IADD R14, R14, 0x1, -R3 ;  /* 0x000000010e0e8824 */ /* 0x000fe200078e0a03 */
[----:B------:R-:W-:-:S02]  /*18600*/  IABS R10, R11 ;  /* 0x0000000b000a7213 */ /* 0x000fc40000000000 */
[----:B------:R0:W-:Y:S01]  /*18610*/  STL [R1+0x9c], R0 ;  /* 0x00009c0001007387 */ /* 0x0001e20000100800 */
[--C-:B------:R-:W-:Y:S02]  /*18620*/  @!P1 IMAD.IADD R12, R12, 0x1, -R3.reuse ;  /* 0x000000010c0c9824 */ /* 0x100fe400078e0a03 */
[----:B------:R-:W-:Y:S01]  /*18630*/  @!P4 IMAD.IADD R9, R9, 0x1, -R3 ;  /* 0x000000010909c824 */ /* 0x000fe200078e0a03 */
[----:B------:R-:W-:Y:S01]  /*18640*/  ISETP.GE.AND P4, PT, R15, RZ, PT ;  /* 0x000000ff0f00720c */ /* 0x000fe20003f86270 */
[----:B------:R-:W-:Y:S01]  /*18650*/  IMAD.MOV.U32 R15, RZ, RZ, R7 ;  /* 0x000000ffff0f7224 */ /* 0x000fe200078e0007 */
[----:B------:R-:W-:Y:S01]  /*18660*/  ISETP.GE.AND P1, PT, R8, RZ, PT ;  /* 0x000000ff0800720c */ /* 0x000fe20003f26270 */
[----:B0-----:R-:W-:Y:S01]  /*18670*/  VIADD R0, R5, 0x26 ;  /* 0x0000002605007836 */ /* 0x001fe20000000000 */
[----:B------:R-:W-:Y:S01]  /*18680*/  ISETP.GT.U32.AND P0, PT, R3, R14, PT ;  /* 0x0000000e0300720c */ /* 0x000fe20003f04070 */
[----:B------:R-:W-:Y:S02]  /*18690*/  @!P5 IMAD.IADD R17, R17, 0x1, -R3 ;  /* 0x000000011111d824 */ /* 0x000fe400078e0a03 */
[----:B------:R-:W-:Y:S01]  /*186a0*/  IMAD.MOV.U32 R16, RZ, RZ, R12 ;  /* 0x000000ffff107224 */ /* 0x000fe200078e000c */
[----:B------:R-:W-:Y:S01]  /*186b0*/  IABS R8, R0 ;  /* 0x0000000000087213 */ /* 0x000fe20000000000 */
[----:B------:R-:W-:-:S04]  /*186c0*/  IMAD.HI.U32 R12, R2, R10, RZ ;  /* 0x0000000a020c7227 */ /* 0x000fc800078e00ff */
[----:B------:R-:W-:Y:S01]  /*186d0*/  @!P6 IMAD.MOV R15, RZ, RZ, -R15 ;  /* 0x000000ffff0fe224 */ /* 0x000fe200078e0a0f */
[----:B------:R-:W-:Y:S01]  /*186e0*/  ISETP.GT.U32.AND P6, PT, R3, R17, PT ;  /* 0x000000110300720c */ /* 0x000fe20003fc4070 */
[----:B------:R-:W-:-:S04]  /*186f0*/  IMAD.HI.U32 R7, R2, R8, RZ ;  /* 0x0000000802077227 */ /* 0x000fc800078e00ff */
[----:B------:R-:W-:Y:S02]  /*18700*/  IMAD.MOV R12, RZ, RZ, -R12 ;  /* 0x000000ffff0c7224 */ /* 0x000fe400078e0a0c */
[----:B------:R-:W-:Y:S02]  /*18710*/  IMAD.MOV R7, RZ, RZ, -R7 ;  /* 0x000000ffff077224 */ /* 0x000fe400078e0a07 */
[C---:B------:R-:W-:Y:S02]  /*18720*/  IMAD R10, R3.reuse, R12, R10 ;  /* 0x0000000c030a7224 */ /* 0x040fe400078e020a */
[--C-:B------:R-:W-:Y:S02]  /*18730*/  @!P0 IMAD.IADD R14, R14, 0x1, -R3.reuse ;  /* 0x000000010e0e8824 */ /* 0x100fe400078e0a03 */
[C---:B------:R-:W-:Y:S01]  /*18740*/  IMAD R8, R3.reuse, R7, R8 ;  /* 0x0000000703087224 */ /* 0x040fe200078e0208 */
[----:B------:R-:W-:Y:S01]  /*18750*/  ISETP.GT.U32.AND P0, PT, R3, R10, PT ;  /* 0x0000000a0300720c */ /* 0x000fe20003f04070 */
[----:B------:R-:W-:-:S03]  /*18760*/  @!P6 IMAD.IADD R17, R17, 0x1, -R3 ;  /* 0x000000011111e824 */ /* 0x000fc600078e0a03 */
[----:B------:R-:W-:Y:S01]  /*18770*/  ISETP.GT.U32.AND P6, PT, R3, R8, PT ;  /* 0x000000080300720c */ /* 0x000fe20003fc4070 */
[----:B------:R-:W-:Y:S01]  /*18780*/  @!P2 IMAD.MOV R16, RZ, RZ, -R16 ;  /* 0x000000ffff10a224 */ /* 0x000fe200078e0a10 */
[----:B------:R-:W-:Y:S01]  /*18790*/  ISETP.GE.AND P2, PT, R13, RZ, PT ;  /* 0x000000ff0d00720c */ /* 0x000fe20003f46270 */
[----:B------:R-:W-:Y:S02]  /*187a0*/  IMAD.MOV.U32 R19, RZ, RZ, R14 ;  /* 0x000000ffff137224 */ /* 0x000fe400078e000e */
[----:B------:R-:W-:-:S04]  /*187b0*/  VIADD R7, R5, 0x24 ;  /* 0x0000002405077836 */ /* 0x000fc80000000000 */
[----:B------:R-:W-:Y:S02]  /*187c0*/  @!P0 IMAD.IADD R10, R10, 0x1, -R3 ;  /* 0x000000010a0a8824 */ /* 0x000fe400078e0a03 */
[----:B------:R-:W-:Y:S02]  /*187d0*/  @!P1 IMAD.MOV R9, RZ, RZ, -R9 ;  /* 0x000000ffff099224 */ /* 0x000fe400078e0a09 */
[----:B------:R-:W-:Y:S01]  /*187e0*/  @!P6 IMAD.IADD R8, R8, 0x1, -R3 ;  /* 0x000000010808e824 */ /* 0x000fe200078e0a03 */
[----:B------:R-:W-:Y:S01]  /*187f0*/  ISETP.GT.U32.AND P6, PT, R3, R10, PT ;  /* 0x0000000a0300720c */ /* 0x000fe20003fc4070 */
[----:B------:R-:W-:Y:S01]  /*18800*/  @!P4 IMAD.MOV R19, RZ, RZ, -R19 ;  /* 0x000000ffff13c224 */ /* 0x000fe200078e0a13 */
[----:B------:R-:W-:Y:S01]  /*18810*/  ISETP.GE.AND P1, PT, R0, RZ, PT ;  /* 0x000000ff0000720c */ /* 0x000fe20003f26270 */
[----:B------:R0:W-:Y:S01]  /*18820*/  STL [R1+0xa0], R16 ;  /* 0x0000a01001007387 */ /* 0x0001e20000100800 */
[----:B------:R-:W-:Y:S01]  /*18830*/  VIADD R0, R5, 0x23 ;  /* 0x0000002305007836 */ /* 0x000fe20000000000 */
[----:B------:R-:W-:-:S02]  /*18840*/  IABS R13, R7 ;  /* 0x00000007000d7213 */ /* 0x000fc40000000000 */
[----:B------:R-:W-:Y:S01]  /*18850*/  STL [R1+0xb8], R15 ;  /* 0x0000b80f01007387 */ /* 0x000fe20000100800 */
[----:B------:R-:W-:-:S03]  /*18860*/  ISETP.GT.U32.AND P4, PT, R3, R8, PT ;  /* 0x000000080300720c */ /* 0x000fc60003f84070 */
[----:B------:R1:W-:Y:S01]  /*18870*/  STL [R1+0xc0], R9 ;  /* 0x0000c00901007387 */ /* 0x0003e20000100800 */
[----:B------:R-:W-:Y:S01]  /*18880*/  ISETP.GE.AND P5, PT, R11, RZ, PT ;  /* 0x000000ff0b00720c */ /* 0x000fe20003fa6270 */
[----:B0-----:R-:W-:Y:S02]  /*18890*/  IMAD.HI.U32 R16, R2, R13, RZ ;  /* 0x0000000d02107227 */ /* 0x001fe400078e00ff */
[----:B------:R0:W-:Y:S01]  /*188a0*/  STL [R1+0xac], R19 ;  /* 0x0000ac1301007387 */ /* 0x0001e20000100800 */
[----:B------:R-:W-:Y:S01]  /*188b0*/  IABS R11, R0 ;  /* 0x00000000000b7213 */ /* 0x000fe20000000000 */
[----:B-1----:R-:W-:Y:S02]  /*188c0*/  VIADD R9, R5, 0x25 ;  /* 0x0000002505097836 */ /* 0x002fe40000000000 */
[----:B0-----:R-:W-:-:S03]  /*188d0*/  IMAD.MOV.U32 R19, RZ, RZ, R17 ;  /* 0x000000ffff137224 */ /* 0x001fc600078e0011 */
[----:B------:R-:W-:Y:S01]  /*188e0*/  IABS R15, R9 ;  /* 0x00000009000f7213 */ /* 0x000fe20000000000 */
[----:B------:R-:W-:Y:S02]  /*188f0*/  IMAD.MOV R16, RZ, RZ, -R16 ;  /* 0x000000ffff107224 */ /* 0x000fe400078e0a10 */
[----:B------:R-:W-:Y:S01]  /*18900*/  @!P2 IMAD.MOV R19, RZ, RZ, -R19 ;  /* 0x000000ffff13a224 */ /* 0x000fe200078e0a13 */
[----:B------:R-:W-:Y:S01]  /*18910*/  ISETP.GE.AND P2, PT, R7, RZ, PT ;  /* 0x000000ff0700720c */ /* 0x000fe20003f46270 */
[----:B------:R-:W-:-:S04]  /*18920*/  IMAD.HI.U32 R14, R2, R11, RZ ;  /* 0x0000000b020e7227 */ /* 0x000fc800078e00ff */
[----:B------:R-:W-:Y:S02]  /*18930*/  VIADD R7, R5, 0x22 ;  /* 0x0000002205077836 */ /* 0x000fe40000000000 */
[----:B------:R-:W-:Y:S01]  /*18940*/  @!P6 IMAD.IADD R10, R10, 0x1, -R3 ;  /* 0x000000010a0ae824 */ /* 0x000fe200078e0a03 */
[----:B------:R0:W-:Y:S01]  /*18950*/  STL [R1+0xa8], R19 ;  /* 0x0000a81301007387 */ /* 0x0001e20000100800 */
[----:B------:R-:W-:Y:S02]  /*18960*/  IMAD R13, R3, R16, R13 ;  /* 0x00000010030d7224 */ /* 0x000fe400078e020d */
[----:B------:R-:W-:-:S04]  /*18970*/  IMAD.HI.U32 R18, R2, R15, RZ ;  /* 0x0000000f02127227 */ /* 0x000fc800078e00ff */
[----:B------:R-:W-:Y:S01]  /*18980*/  IMAD.MOV R16, RZ, RZ, -R14 ;  /* 0x000000ffff107224 */ /* 0x000fe200078e0a0e */
[----:B------:R-:W-:Y:S01]  /*18990*/  IABS R14, R7 ;  /* 0x00000007000e7213 */ /* 0x000fe20000000000 */
[----:B------:R-:W-:Y:S02]  /*189a0*/  @!P4 IMAD.IADD R8, R8, 0x1, -R3 ;  /* 0x000000010808c824 */ /* 0x000fe400078e0a03 */
[----:B0-----:R-:W-:Y:S02]  /*189b0*/  IMAD.MOV.U32 R19, RZ, RZ, R10 ;  /* 0x000000ffff137224 */ /* 0x001fe400078e000a */
[----:B------:R-:W-:Y:S02]  /*189c0*/  IMAD.MOV R17, RZ, RZ, -R18 ;  /* 0x000000ffff117224 */ /* 0x000fe400078e0a12 */
[----:B------:R-:W-:Y:S01]  /*189d0*/  @!P5 IMAD.MOV R19, RZ, RZ, -R19 ;  /* 0x000000ffff13d224 */ /* 0x000fe200078e0a13 */
[----:B------:R-:W-:Y:S01]  /*189e0*/  ISETP.GE.AND P5, PT, R0, RZ, PT ;  /* 0x000000ff0000720c */ /* 0x000fe20003fa6270 */
[----:B------:R-:W-:-:S02]  /*189f0*/  IMAD.MOV.U32 R18, RZ, RZ, R8 ;  /* 0x000000ffff127224 */ /* 0x000fc400078e0008 */
[----:B------:R-:W-:-:S04]  /*18a00*/  IMAD.HI.U32 R0, R2, R14, RZ ;  /* 0x0000000e02007227 */ /* 0x000fc800078e00ff */
[C---:B------:R-:W-:Y:S02]  /*18a10*/  VIADD R8, R5.reuse, 0x21 ;  /* 0x0000002105087836 */ /* 0x040fe40000000000 */
[----:B------:R-:W-:Y:S02]  /*18a20*/  @!P1 IMAD.MOV R18, RZ, RZ, -R18 ;  /* 0x000000ffff129224 */ /* 0x000fe400078e0a12 */
[C---:B------:R-:W-:Y:S02]  /*18a30*/  VIADD R10, R5.reuse, 0x20 ;  /* 0x00000020050a7836 */ /* 0x040fe40000000000 */
[----:B------:R-:W-:Y:S02]  /*18a40*/  IMAD.MOV R0, RZ, RZ, -R0 ;  /* 0x000000ffff007224 */ /* 0x000fe400078e0a00 */
[----:B------:R-:W-:Y:S01]  /*18a50*/  VIADD R5, R5, 0x1f ;  /* 0x0000001f05057836 */ /* 0x000fe20000000000 */
[----:B------:R-:W-:Y:S01]  /*18a60*/  STL [R1+0x94], R19 ;  /* 0x0000941301007387 */ /* 0x000fe20000100800 */
[----:B------:R-:W-:-:S03]  /*18a70*/  IMAD R14, R3, R0, R14 ;  /* 0x00000000030e7224 */ /* 0x000fc600078e020e */
[----:B------:R-:W-:Y:S01]  /*18a80*/  STL [R1+0x98], R18 ;  /* 0x0000981201007387 */ /* 0x000fe20000100800 */
[----:B------:R-:W-:-:S03]  /*18a90*/  IABS R0, R5 ;  /* 0x0000000500007213 */ /* 0x000fc60000000000 */
[----:B------:R0:W-:Y:S04]  /*18aa0*/  STL [R1+0x1c30], R5 ;  /* 0x001c300501007387 */ /* 0x0001e80000100800 */
[----:B0-----:R-:W3:Y:S01]  /*18ab0*/  LDL R5, [R1+0x220] ;  /* 0x0002200001057983 */ /* 0x001ee20000100800 */
[----:B------:R-:W-:Y:S02]  /*18ac0*/  IABS R12, R4 ;  /* 0x00000004000c7213 */ /* 0x000fe40000000000 */
[----:B------:R-:W-:Y:S02]  /*18ad0*/  ISETP.GE.AND P0, PT, R9, RZ, PT ;  /* 0x000000ff0900720c */ /* 0x000fe40003f06270 */
[----:B------:R-:W0:Y:S01]  /*18ae0*/  I2F.RP R9, R12 ;  /* 0x0000000c00097306 */ /* 0x000e220000209400 */
[----:B------:R-:W-:-:S05]  /*18af0*/  IMAD R15, R3, R17, R15 ;  /* 0x00000011030f7224 */ /* 0x000fca00078e020f */
[C---:B------:R-:W-:Y:S01]  /*18b00*/  ISETP.GT.U32.AND P6, PT, R3.reuse, R15, PT ;  /* 0x0000000f0300720c */ /* 0x040fe20003fc4070 */
[C---:B------:R-:W-:Y:S01]  /*18b10*/  IMAD R11, R3.reuse, R16, R11 ;  /* 0x00000010030b7224 */ /* 0x040fe200078e020b */
[C---:B------:R-:W-:Y:S01]  /*18b20*/  ISETP.GT.U32.AND P4, PT, R3.reuse, R13, PT ;  /* 0x0000000d0300720c */ /* 0x040fe20003f84070 */
[----:B0-----:R-:W0:Y:S03]  /*18b30*/  MUFU.RCP R9, R9 ;  /* 0x0000000900097308 */ /* 0x001e260000001000 */
[----:B------:R-:W-:-:S07]  /*18b40*/  ISETP.GT.U32.AND P1, PT, R3, R11, PT ;  /* 0x0000000b0300720c */ /* 0x000fce0003f24070 */
[--C-:B------:R-:W-:Y:S02]  /*18b50*/  @!P6 IMAD.IADD R15, R15, 0x1, -R3.reuse ;  /* 0x000000010f0fe824 */ /* 0x100fe400078e0a03 */
[----:B------:R-:W-:-:S03]  /*18b60*/  @!P4 IMAD.IADD R13, R13, 0x1, -R3 ;  /* 0x000000010d0dc824 */ /* 0x000fc600078e0a03 */
[C---:B------:R-:W-:Y:S02]  /*18b70*/  ISETP.GT.U32.AND P6, PT, R3.reuse, R15, PT ;  /* 0x0000000f0300720c */ /* 0x040fe40003fc4070 */
[----:B------:R-:W-:Y:S02]  /*18b80*/  ISETP.GT.U32.AND P4, PT, R3, R13, PT ;  /* 0x0000000d0300720c */ /* 0x000fe40003f84070 */
[----:B------:R-:W-:Y:S01]  /*18b90*/  IABS R17, R8 ;  /* 0x0000000800117213 */ /* 0x000fe20000000000 */
[----:B------:R-:W-:Y:S02]  /*18ba0*/  @!P1 IMAD.IADD R11, R11, 0x1, -R3 ;  /* 0x000000010b0b9824 */ /* 0x000fe400078e0a03 */
[----:B0-----:R-:W-:-:S03]  /*18bb0*/  VIADD R9, R9, 0xffffffe ;  /* 0x0ffffffe09097836 */ /* 0x001fc60000000000 */
[----:B------:R-:W-:Y:S01]  /*18bc0*/  ISETP.GT.U32.AND P1, PT, R3, R11, PT ;  /* 0x0000000b0300720c */ /* 0x000fe20003f24070 */
[----:B------:R-:W-:Y:S02]  /*18bd0*/  IMAD.HI.U32 R19, R2, R17, RZ ;  /* 0x0000001102137227 */ /* 0x000fe400078e00ff */
[----:B------:R-:W0:Y:S02]  /*18be0*/  F2I.FTZ.U32.TRUNC.NTZ R9, R9 ;  /* 0x0000000900097305 */ /* 0x000e24000021f000 */
[----:B------:R-:W-:Y:S01]  /*18bf0*/  @!P6 IMAD.IADD R15, R15, 0x1, -R3 ;  /* 0x000000010f0fe824 */ /* 0x000fe200078e0a03 */
[----:B------:R-:W-:Y:S01]  /*18c00*/  ISETP.GT.U32.AND P6, PT, R3, R14, PT ;  /* 0x0000000e0300720c */ /* 0x000fe20003fc4070 */
[----:B------:R-:W-:Y:S02]  /*18c10*/  IMAD.MOV R19, RZ, RZ, -R19 ;  /* 0x000000ffff137224 */ /* 0x000fe400078e0a13 */
[----:B------:R-:W-:Y:S01]  /*18c20*/  @!P4 IMAD.IADD R13, R13, 0x1, -R3 ;  /* 0x000000010d0dc824 */ /* 0x000fe200078e0a03 */
[----:B------:R-:W-:Y:S01]  /*18c30*/  ISETP.GE.AND P4, PT, R7, RZ, PT ;  /* 0x000000ff0700720c */ /* 0x000fe20003f86270 */
[----:B------:R-:W-:-:S02]  /*18c40*/  IMAD R7, R3, R19, R17 ;  /* 0x0000001303077224 */ /* 0x000fc400078e0211 */
[----:B------:R-:W-:Y:S01]  /*18c50*/  @!P1 IMAD.IADD R11, R11, 0x1, -R3 ;  /* 0x000000010b0b9824 */ /* 0x000fe200078e0a03 */
[----:B------:R-:W-:Y:S01]  /*18c60*/  IABS R18, R10 ;  /* 0x0000000a00127213 */ /* 0x000fe20000000000 */
[----:B------:R-:W-:Y:S01]  /*18c70*/  IMAD.MOV.U32 R20, RZ, RZ, R15 ;  /* 0x000000ffff147224 */ /* 0x000fe200078e000f */
[----:B------:R-:W-:-:S03]  /*18c80*/  ISETP.GT.U32.AND P1, PT, R3, R7, PT ;  /* 0x000000070300720c */ /* 0x000fc60003f24070 */
[----:B------:R-:W-:Y:S02]  /*18c90*/  @!P6 IMAD.IADD R14, R14, 0x1, -R3 ;  /* 0x000000010e0ee824 */ /* 0x000fe400078e0a03 */
[----:B0-----:R-:W-:Y:S02]  /*18ca0*/  IMAD.MOV R16, RZ, RZ, -R9 ;  /* 0x000000ffff107224 */ /* 0x001fe400078e0a09 */
[----:B------:R-:W-:Y:S01]  /*18cb0*/  @!P0 IMAD.MOV R20, RZ, RZ, -R20 ;  /* 0x000000ffff148224 */ /* 0x000fe200078e0a14 */
[----:B------:R-:W-:Y:S01]  /*18cc0*/  ISETP.GT.U32.AND P0, PT, R3, R14, PT ;  /* 0x0000000e0300720c */ /* 0x000fe20003f04070 */
[----:B------:R-:W-:Y:S02]  /*18cd0*/  IMAD.MOV.U32 R17, RZ, RZ, R16 ;  /* 0x000000ffff117224 */ /* 0x000fe400078e0010 */
[----:B------:R-:W-:Y:S01]  /*18ce0*/  IMAD.HI.U32 R19, R2, R18, RZ ;  /* 0x0000001202137227 */ /* 0x000fe200078e00ff */
[----:B------:R-:W-:-:S03]  /*18cf0*/  ISETP.GE.AND P6, PT, R8, RZ, PT ;  /* 0x000000ff0800720c */ /* 0x000fc60003fc6270 */
[----:B------:R-:W-:-:S04]  /*18d00*/  IMAD.HI.U32 R16, R2, R0, RZ ;  /* 0x0000000002107227 */ /* 0x000fc800078e00ff */
[----:B------:R-:W-:Y:S02]  /*18d10*/  IMAD R17, R17, R12, RZ ;  /* 0x0000000c11117224 */ /* 0x000fe400078e02ff */
[----:B------:R-:W-:Y:S02]  /*18d20*/  IMAD.MOV.U32 R8, RZ, RZ, RZ ;  /* 0x000000ffff087224 */ /* 0x000fe400078e00ff */
[----:B------:R-:W-:Y:S02]  /*18d30*/  IMAD.MOV R19, RZ, RZ, -R19 ;  /* 0x000000ffff137224 */ /* 0x000fe400078e0a13 */
[----:B------:R-:W-:Y:S02]  /*18d40*/  IMAD.MOV R16, RZ, RZ, -R16 ;  /* 0x000000ffff107224 */ /* 0x000fe400078e0a10 */
[----:B------:R-:W-:-:S04]  /*18d50*/  IMAD.HI.U32 R9, R9, R17, R8 ;  /* 0x0000001109097227 */ /* 0x000fc800078e0008 */
[----:B------:R-:W-:Y:S02]  /*18d60*/  @!P1 IMAD.IADD R7, R7, 0x1, -R3 ;  /* 0x0000000107079824 */ /* 0x000fe400078e0a03 */
[C---:B------:R-:W-:Y:S02]  /*18d70*/  IMAD R8, R3.reuse, R19, R18 ;  /* 0x0000001303087224 */ /* 0x040fe400078e0212 */
[C---:B------:R-:W-:Y:S01]  /*18d80*/  IMAD R0, R3.reuse, R16, R0 ;  /* 0x0000001003007224 */ /* 0x040fe200078e0200 */
[C---:B------:R-:W-:Y:S01]  /*18d90*/  ISETP.GT.U32.AND P1, PT, R3.reuse, R7, PT ;  /* 0x000000070300720c */ /* 0x040fe20003f24070 */
[----:B------:R-:W-:Y:S01]  /*18da0*/  @!P2 IMAD.MOV R13, RZ, RZ, -R13 ;  /* 0x000000ffff0da224 */ /* 0x000fe200078e0a0d */
[C---:B------:R-:W-:Y:S01]  /*18db0*/  ISETP.GT.U32.AND P2, PT, R3.reuse, R8, PT ;  /* 0x000000080300720c */ /* 0x040fe20003f44070 */
[----:B------:R-:W-:Y:S01]  /*18dc0*/  @!P0 IMAD.IADD R14, R14, 0x1, -R3 ;  /* 0x000000010e0e8824 */ /* 0x000fe200078e0a03 */
[----:B------:R-:W-:Y:S02]  /*18dd0*/  ISETP.GT.U32.AND P0, PT, R3, R0, PT ;  /* 0x000000000300720c */ /* 0x000fe40003f04070 */
[----:B--2---:R-:W-:Y:S01]  /*18de0*/  IABS R15, R28 ;  /* 0x0000001c000f7213 */ /* 0x004fe20000000000 */
[----:B------:R-:W-:Y:S04]  /*18df0*/  STL [R1+0x5c], R20 ;  /* 0x00005c1401007387 */ /* 0x000fe80000100800 */
[----:B------:R0:W-:Y:S01]  /*18e00*/  STL [R1+0x58], R13 ;  /* 0x0000580d01007387 */ /* 0x0001e20000100800 */
[----:B------:R-:W-:Y:S01]  /*18e10*/  @!P5 IMAD.MOV R11, RZ, RZ, -R11 ;  /* 0x000000ffff0bd224 */ /* 0x000fe200078e0a0b */
[----:B------:R-:W-:Y:S01]  /*18e20*/  ISETP.GE.AND P5, PT, R10, RZ, PT ;  /* 0x000000ff0a00720c */ /* 0x000fe20003fa6270 */
[----:B------:R-:W-:-:S02]  /*18e30*/  @!P1 IMAD.IADD R7, R7, 0x1, -R3 ;  /* 0x0000000107079824 */ /* 0x000fc400078e0a03 */
[--C-:B------:R-:W-:Y:S02]  /*18e40*/  @!P2 IMAD.IADD R8, R8, 0x1, -R3.reuse ;  /* 0x000000010808a824 */ /* 0x100fe400078e0a03 */
[----:B------:R-:W-:Y:S02]  /*18e50*/  @!P0 IMAD.IADD R0, R0, 0x1, -R3 ;  /* 0x0000000100008824 */ /* 0x000fe400078e0a03 */
[----:B------:R-:W-:Y:S01]  /*18e60*/  IMAD.MOV.U32 R18, RZ, RZ, R14 ;  /* 0x000000ffff127224 */ /* 0x000fe200078e000e */
[----:B------:R-:W-:-:S03]  /*18e70*/  ISETP.GT.U32.AND P0, PT, R3, R8, PT ;  /* 0x000000080300720c */ /* 0x000fc60003f04070 */
[----:B------:R-:W-:Y:S01]  /*18e80*/  @!P4 IMAD.MOV R18, RZ, RZ, -R18 ;  /* 0x000000ffff12c224 */ /* 0x000fe200078e0a12 */
[----:B------:R-:W-:Y:S01]  /*18e90*/  ISETP.GT.U32.AND P4, PT, R3, R0, PT ;  /* 0x000000000300720c */ /* 0x000fe20003f84070 */
[----:B------:R-:W-:Y:S01]  /*18ea0*/  @!P6 IMAD.MOV R7, RZ, RZ, -R7 ;  /* 0x000000ffff07e224 */ /* 0x000fe200078e0a07 */
[----:B------:R-:W-:Y:S04]  /*18eb0*/  STL [R1+0x54], R11 ;  /* 0x0000540b01007387 */ /* 0x000fe80000100800 */
[----:B------:R-:W-:Y:S04]  /*18ec0*/  STL [R1+0x50], R18 ;  /* 0x0000501201007387 */ /* 0x000fe80000100800 */
[----:B------:R1:W-:Y:S01]  /*18ed0*/  STL [R1+0x4c], R7 ;  /* 0x00004c0701007387 */ /* 0x0003e20000100800 */
[----:B------:R-:W-:-:S02]  /*18ee0*/  @!P0 IMAD.IADD R8, R8, 0x1, -R3 ;  /* 0x0000000108088824 */ /* 0x000fc400078e0a03 */
[----:B------:R-:W-:Y:S02]  /*18ef0*/  @!P4 IMAD.IADD R0, R0, 0x1, -R3 ;  /* 0x000000010000c824 */ /* 0x000fe400078e0a03 */
[----:B------:R-:W-:Y:S01]  /*18f00*/  @!P3 IMAD.MOV R6, RZ, RZ, -R6 ;  /* 0x000000ffff06b224 */ /* 0x000fe200078e0a06 */
[----:B---3--:R-:W-:-:S05]  /*18f10*/  IABS R17, R5 ;  /* 0x0000000500117213 */ /* 0x008fca0000000000 */
[----:B------:R-:W-:-:S04]  /*18f20*/  IMAD.HI.U32 R16, R2, R17, RZ ;  /* 0x0000001102107227 */ /* 0x000fc800078e00ff */
[----:B------:R-:W-:Y:S02]  /*18f30*/  IMAD.MOV R16, RZ, RZ, -R16 ;  /* 0x000000ffff107224 */ /* 0x000fe400078e0a10 */
[----:B0-----:R-:W-:Y:S02]  /*18f40*/  VIADD R13, R5, 0x1e ;  /* 0x0000001e050d7836 */ /* 0x001fe40000000000 */
[----:B------:R-:W-:Y:S02]  /*18f50*/  IMAD R16, R3, R16, R17 ;  /* 0x0000001003107224 */ /* 0x000fe400078e0211 */
[----:B------:R-:W-:Y:S01]  /*18f60*/  IMAD.HI.U32 R17, R9, R15, RZ ;  /* 0x0000000f09117227 */ /* 0x000fe200078e00ff */
[----:B------:R-:W-:Y:S02]  /*18f70*/  IABS R10, R13 ;  /* 0x0000000d000a7213 */ /* 0x000fe40000000000 */
[----:B------:R-:W-:Y:S01]  /*18f80*/  ISETP.GT.U32.AND P1, PT, R3, R16, PT ;  /* 0x000000100300720c */ /* 0x000fe20003f24070 */
[----:B------:R-:W-:Y:S01]  /*18f90*/  IMAD.MOV R17, RZ, RZ, -R17 ;  /* 0x000000ffff117224 */ /* 0x000fe200078e0a11 */
[----:B------:R-:W-:-:S03]  /*18fa0*/  ISETP.GE.AND P2, PT, R13, RZ, PT ;  /* 0x000000ff0d00720c */ /* 0x000fc60003f46270 */
[----:B------:R-:W-:Y:S02]  /*18fb0*/  IMAD R13, R12, R17, R15 ;  /* 0x000000110c0d7224 */ /* 0x000fe400078e020f */
[----:B------:R-:W-:-:S04]  /*18fc0*/  IMAD.HI.U32 R15, R2, R10, RZ ;  /* 0x0000000a020f7227 */ /* 0x000fc800078e00ff */
[----:B------:R-:W-:Y:S02]  /*18fd0*/  IMAD.MOV R15, RZ, RZ, -R15 ;  /* 0x000000ffff0f7224 */ /* 0x000fe400078e0a0f */
[----:B------:R-:W-:Y:S02]  /*18fe0*/  @!P1 IMAD.IADD R16, R16, 0x1, -R3 ;  /* 0x0000000110109824 */ /* 0x000fe400078e0a03 */
[----:B-1----:R-:W-:Y:S01]  /*18ff0*/  IMAD R7, R3, R15, R10 ;  /* 0x0000000f03077224 */ /* 0x002fe200078e020a */
[----:B------:R-:W-:Y:S01]  /*19000*/  ISETP.GT.U32.AND P0, PT, R12, R13, PT ;  /* 0x0000000d0c00720c */ /* 0x000fe20003f04070 */
[----:B------:R-:W-:Y:S01]  /*19010*/  VIADD R9, R5, 0x1d ;  /* 0x0000001d05097836 */ /* 0x000fe20000000000 */
[C---:B------:R-:W-:Y:S02]  /*19020*/  ISETP.GT.U32.AND P1, PT, R3.reuse, R16, PT ;  /* 0x000000100300720c */ /* 0x040fe40003f24070 */
[----:B------:R-:W-:Y:S02]  /*19030*/  ISETP.GT.U32.AND P4, PT, R3, R7, PT ;  /* 0x000000070300720c */ /* 0x000fe40003f84070 */
[----:B------:R-:W-:Y:S01]  /*19040*/  IABS R11, R9 ;  /* 0x00000009000b7213 */ /* 0x000fe20000000000 */
[----:B------:R-:W-:-:S04]  /*19050*/  VIADD R15, R5, 0x1c ;  /* 0x0000001c050f7836 */ /* 0x000fc80000000000 */
[----:B------:R-:W-:Y:S01]  /*19060*/  IMAD.HI.U32 R14, R2, R11, RZ ;  /* 0x0000000b020e7227 */ /* 0x000fe200078e00ff */
[----:B------:R-:W-:-:S03]  /*19070*/  IABS R10, R15 ;  /* 0x0000000f000a7213 */ /* 0x000fc60000000000 */
[--C-:B------:R-:W-:Y:S01]  /*19080*/  @!P1 IMAD.IADD R16, R16, 0x1, -R3.reuse ;  /* 0x0000000110109824 */ /* 0x100fe200078e0a03 */
[----:B------:R-:W-:Y:S01]  /*19090*/  ISETP.GE.AND P1, PT, R5, RZ, PT ;  /* 0x000000ff0500720c */ /* 0x000fe20003f26270 */
[----:B------:R-:W-:Y:S02]  /*190a0*/  IMAD.MOV R14, RZ, RZ, -R14 ;  /* 0x000000ffff0e7224 */ /* 0x000fe400078e0a0e */
[----:B------:R-:W-:Y:S02]  /*190b0*/  @!P0 IMAD.IADD R13, R13, 0x1, -R12 ;  /* 0x000000010d0d8824 */ /* 0x000fe400078e0a0c */
[----:B------:R-:W-:Y:S01]  /*190c0*/  @!P4 IMAD.IADD R7, R7, 0x1, -R3 ;  /* 0x000000010707c824 */ /* 0x000fe200078e0a03 */
[----:B------:R-:W-:Y:S01]  /*190d0*/  ISETP.GE.AND P6, PT, R9, RZ, PT ;  /* 0x000000ff0900720c */ /* 0x000fe20003fc6270 */
[----:B------:R-:W-:Y:S01]  /*190e0*/  IMAD R11, R3, R14, R11 ;  /* 0x0000000e030b7224 */ /* 0x000fe200078e020b */
[----:B------:R-:W-:Y:S01]  /*190f0*/  ISETP.GT.U32.AND P0, PT, R12, R13, PT ;  /* 0x0000000d0c00720c */ /* 0x000fe20003f04070 */
[----:B------:R-:W-:Y:S01]  /*19100*/  VIADD R9, R5, 0x1b ;  /* 0x0000001b05097836 */ /* 0x000fe20000000000 */
[C---:B------:R-:W-:Y:S01]  /*19110*/  ISETP.GT.U32.AND P4, PT, R3.reuse, R7, PT ;  /* 0x000000070300720c */ /* 0x040fe20003f84070 */
[----:B------:R-:W-:Y:S01]  /*19120*/  IMAD.HI.U32 R14, R2, R10, RZ ;  /* 0x0000000a020e7227 */ /* 0x000fe200078e00ff */
[----:B------:R-:W-:-:S03]  /*19130*/  ISETP.GT.U32.AND P3, PT, R3, R11, PT ;  /* 0x0000000b0300720c */ /* 0x000fc60003f64070 */
[----:B------:R-:W-:Y:S01]  /*19140*/  IMAD.MOV.U32 R17, RZ, RZ, R8 ;  /* 0x000000ffff117224 */ /* 0x000fe200078e0008 */
[----:B------:R-:W-:Y:S01]  /*19150*/  IABS R8, R9 ;  /* 0x0000000900087213 */ /* 0x000fe20000000000 */
[----:B------:R-:W-:Y:S02]  /*19160*/  IMAD.MOV R14, RZ, RZ, -R14 ;  /* 0x000000ffff0e7224 */ /* 0x000fe400078e0a0e */
[----:B------:R-:W-:Y:S01]  /*19170*/  @!P5 IMAD.MOV R17, RZ, RZ, -R17 ;  /* 0x000000ffff11d224 */ /* 0x000fe200078e0a11 */
[----:B------:R-:W-:Y:S01]  /*19180*/  ISETP.GE.AND P5, PT, R28, RZ, PT ;  /* 0x000000ff1c00720c */ /* 0x000fe20003fa6270 */
[----:B------:R-:W-:Y:S01]  /*19190*/  @!P1 IMAD.MOV R16, RZ, RZ, -R16 ;  /* 0x000000ffff109224 */ /* 0x000fe200078e0a10 */
[----:B------:R-:W-:Y:S01]  /*191a0*/  ISETP.GE.AND P1, PT, R15, RZ, PT ;  /* 0x000000ff0f00720c */ /* 0x000fe20003f26270 */
[----:B------:R-:W-:Y:S02]  /*191b0*/  IMAD R10, R3, R14, R10 ;  /* 0x0000000e030a7224 */ /* 0x000fe400078e020a */
[----:B------:R-:W-:Y:S01]  /*191c0*/  IMAD.HI.U32 R15, R2, R8, RZ ;  /* 0x00000008020f7227 */ /* 0x000fe200078e00ff */
[----:B------:R0:W-:Y:S03]  /*191d0*/  STL [R1+0x90], R17 ;  /* 0x0000901101007387 */ /* 0x0001e60000100800 */
[----:B------:R-:W-:-:S02]  /*191e0*/  @!P0 IMAD.IADD R13, R13, 0x1, -R12 ;  /* 0x000000010d0d8824 */ /* 0x000fc400078e0a0c */
[----:B------:R-:W-:Y:S01]  /*191f0*/  @!P4 IMAD.IADD R7, R7, 0x1, -R3 ;  /* 0x000000010707c824 */ /* 0x000fe200078e0a03 */
[----:B------:R-:W-:Y:S01]  /*19200*/  ISETP.GT.U32.AND P4, PT, R3, R10, PT ;  /* 0x0000000a0300720c */ /* 0x000fe20003f84070 */
[----:B------:R-:W-:Y:S01]  /*19210*/  IMAD.MOV R12, RZ, RZ, -R15 ;  /* 0x000000ffff0c7224 */ /* 0x000fe200078e0a0f */
[----:B------:R1:W-:Y:S01]  /*19220*/  STL [R1+0x88], R6 ;  /* 0x0000880601007387 */ /* 0x0003e20000100800 */
[----:B------:R-:W-:Y:S01]  /*19230*/  @!P3 IMAD.IADD R11, R11, 0x1, -R3 ;  /* 0x000000010b0bb824 */ /* 0x000fe200078e0a03 */
[----:B------:R-:W-:Y:S01]  /*19240*/  ISETP.NE.AND P0, PT, R4, RZ, PT ;  /* 0x000000ff0400720c */ /* 0x000fe20003f05270 */
[----:B0-----:R-:W-:Y:S01]  /*19250*/  IMAD.MOV.U32 R17, RZ, RZ, R13 ;  /* 0x000000ffff117224 */ /* 0x001fe200078e000d */
[----:B------:R0:W-:Y:S01]  /*19260*/  STL [R1+0x40], R16 ;  /* 0x0000401001007387 */ /* 0x0001e20000100800 */
[----:B------:R-:W-:Y:S02]  /*19270*/  IMAD R8, R3, R12, R8 ;  /* 0x0000000c03087224 */ /* 0x000fe400078e0208 */
[----:B------:R-:W-:-:S02]  /*19280*/  @!P5 IMAD.MOV R17, RZ, RZ, -R17 ;  /* 0x000000ffff11d224 */ /* 0x000fc400078e0a11 */
[----:B-1----:R-:W-:Y:S02]  /*19290*/  VIADD R6, R5, 0x1a ;  /* 0x0000001a05067836 */ /* 0x002fe40000000000 */
[----:B0-----:R-:W-:Y:S01]  /*192a0*/  IMAD.MOV.U32 R16, RZ, RZ, R7 ;  /* 0x000000ffff107224 */ /* 0x001fe200078e0007 */
[----:B------:R-:W-:-:S03]  /*192b0*/  ISETP.GT.U32.AND P5, PT, R3, R11, PT ;  /* 0x0000000b0300720c */ /* 0x000fc60003fa4070 */
[----:B------:R-:W-:Y:S01]  /*192c0*/  @!P2 IMAD.MOV R16, RZ, RZ, -R16 ;  /* 0x000000ffff10a224 */ /* 0x000fe200078e0a10 */
[----:B------:R-:W-:Y:S02]  /*192d0*/  ISETP.GT.U32.AND P2, PT, R3, R8, PT ;  /* 0x000000080300720c */ /* 0x000fe40003f44070 */
[----:B------:R-:W-:Y:S01]  /*192e0*/  IABS R14, R6 ;  /* 0x00000006000e7213 */ /* 0x000fe20000000000 */
[----:B------:R-:W-:Y:S01]  /*192f0*/  @!P4 IMAD.IADD R10, R10, 0x1, -R3 ;  /* 0x000000010a0ac824 */ /* 0x000fe200078e0a03 */
[----:B------:R-:W-:-:S03]  /*19300*/  ISETP.GE.AND P3, PT, R9, RZ, PT ;  /* 0x000000ff0900720c */ /* 0x000fc60003f66270 */
[----:B------:R-:W-:Y:S01]  /*19310*/  IMAD.MOV.U32 R9, RZ, RZ, R14 ;  /* 0x000000ffff097224 */ /* 0x000fe200078e000e */
[----:B------:R-:W-:Y:S02]  /*19320*/  @!P0 LOP3.LUT R17, RZ, R4, RZ, 0x33, !PT ;  /* 0x00000004ff118212 */ /* 0x000fe400078e33ff */
[----:B------:R-:W-:Y:S01]  /*19330*/  ISETP.GE.AND P0, PT, R6, RZ, PT ;  /* 0x000000ff0600720c */ /* 0x000fe20003f06270 */
[----:B------:R-:W-:Y:S01]  /*19340*/  IMAD.HI.U32 R6, R2, R9, RZ ;  /* 0x0000000902067227 */ /* 0x000fe200078e00ff */
[----:B------:R-:W-:-:S03]  /*19350*/  ISETP.GT.U32.AND P4, PT, R3, R10, PT ;  /* 0x0000000a0300720c */ /* 0x000fc60003f84070 */
[----:B------:R-:W-:Y:S02]  /*19360*/  VIADD R7, R5, 0x19 ;  /* 0x0000001905077836 */ /* 0x000fe40000000000 */
[--C-:B------:R-:W-:Y:S02]  /*19370*/  @!P5 IMAD.IADD R11, R11, 0x1, -R3.reuse ;  /* 0x000000010b0bd824 */ /* 0x100fe400078e0a03 */
[----:B------:R-:W-:Y:S02]  /*19380*/  @!P2 IMAD.IADD R8, R8, 0x1, -R3 ;  /* 0x000000010808a824 */ /* 0x000fe400078e0a03 */
[----:B------:R-:W-:Y:S01]  /*19390*/  IMAD.MOV R6, RZ, RZ, -R6 ;  /* 0x000000ffff067224 */ /* 0x000fe200078e0a06 */
[----:B------:R-:W-:Y:S01]  /*193a0*/  ISETP.GE.AND P5, PT, R7, RZ, PT ;  /* 0x000000ff0700720c */ /* 0x000fe20003fa6270 */
[----:B------:R-:W-:Y:S01]  /*193b0*/  IMAD.MOV.U32 R13, RZ, RZ, R11 ;  /* 0x000000ffff0d7224 */ /* 0x000fe200078e000b */
[----:B------:R-:W-:Y:S01]  /*193c0*/  IABS R7, R7 ;  /* 0x0000000700077213 */ /* 0x000fe20000000000 */
[----:B------:R-:W-:Y:S01]  /*193d0*/  VIADD R12, R5, 0x18 ;  /* 0x00000018050c7836 */ /* 0x000fe20000000000 */
[C---:B------:R-:W-:Y:S01]  /*193e0*/  ISETP.GT.U32.AND P2, PT, R3.reuse, R8, PT ;  /* 0x000000080300720c */ /* 0x040fe20003f44070 */
[----:B------:R-:W-:-:S02]  /*193f0*/  IMAD R9, R3, R6, R9 ;  /* 0x0000000603097224 */ /* 0x000fc400078e0209 */
[----:B------:R-:W-:Y:S01]  /*19400*/  @!P6 IMAD.MOV R13, RZ, RZ, -R13 ;  /* 0x000000ffff0de224 */ /* 0x000fe200078e0a0d */
[----:B------:R-:W-:Y:S01]  /*19410*/  IABS R6, R12 ;  /* 0x0000000c00067213 */ /* 0x000fe20000000000 */
[----:B------:R-:W-:Y:S01]  /*19420*/  @!P4 IMAD.IADD R10, R10, 0x1, -R3 ;  /* 0x000000010a0ac824 */ /* 0x000fe200078e0a03 */
[----:B------:R-:W-:Y:S01]  /*19430*/  STL [R1+0xb4], R17 ;  /* 0x0000b41101007387 */ /* 0x000fe20000100800 */
[----:B------:R-:W-:Y:S01]  /*19440*/  IMAD.HI.U32 R11, R2, R7, RZ ;  /* 0x00000007020b7227 */ /* 0x000fe200078e00ff */
[----:B------:R-:W-:Y:S02]  /*19450*/  ISETP.GT.U32.AND P6, PT, R3, R9, PT ;  /* 0x000000090300720c */ /* 0x000fe40003fc4070 */
[----:B------:R-:W-:Y:S01]  /*19460*/  STL [R1+0x48], R16 ;  /* 0x0000481001007387 */ /* 0x000fe20000100800 */
[----:B------:R-:W-:-:S03]  /*19470*/  IMAD.MOV R11, RZ, RZ, -R11 ;  /* 0x000000ffff0b7224 */ /* 0x000fc600078e0a0b */
[----:B------:R0:W-:Y:S01]  /*19480*/  STL [R1+0x3c], R13 ;  /* 0x00003c0d01007387 */ /* 0x0001e20000100800 */
[----:B------:R-:W-:Y:S02]  /*19490*/  IMAD R7, R3, R11, R7 ;  /* 0x0000000b03077224 */ /* 0x000fe400078e0207 */
[----:B------:R-:W-:Y:S02]  /*194a0*/  @!P2 IMAD.IADD R8, R8, 0x1, -R3 ;  /* 0x000000010808a824 */ /* 0x000fe400078e0a03 */
[----:B0-----:R-:W-:Y:S02]  /*194b0*/  IMAD.MOV.U32 R13, RZ, RZ, R10 ;  /* 0x000000ffff0d7224 */ /* 0x001fe400078e000a */
[----:B------:R-:W-:Y:S01]  /*194c0*/  IMAD.HI.U32 R10, R2, R6, RZ ;  /* 0x00000006020a7227 */ /* 0x000fe200078e00ff */
[----:B------:R-:W-:-:S03]  /*194d0*/  ISETP.GE.AND P4, PT, R12, RZ, PT ;  /* 0x000000ff0c00720c */ /* 0x000fc60003f86270 */
[----:B------:R-:W-:Y:S01]  /*194e0*/  IMAD.MOV R10, RZ, RZ, -R10 ;  /* 0x000000ffff0a7224 */ /* 0x000fe200078e0a0a */
[C---:B------:R-:W-:Y:S01]  /*194f0*/  ISETP.GT.U32.AND P2, PT, R3.reuse, R7, PT ;  /* 0x000000070300720c */ /* 0x040fe20003f44070 */
[----:B------:R-:W-:Y:S02]  /*19500*/  IMAD.MOV.U32 R12, RZ, RZ, R8 ;  /* 0x000000ffff0c7224 */ /* 0x000fe400078e0008 */
[----:B------:R-:W-:Y:S02]  /*19510*/  IMAD R6, R3, R10, R6 ;  /* 0x0000000a03067224 */ /* 0x000fe400078e0206 */
[----:B------:R-:W-:Y:S02]  /*19520*/  @!P6 IMAD.IADD R9, R9, 0x1, -R3 ;  /* 0x000000010909e824 */ /* 0x000fe400078e0a03 */
[----:B------:R-:W-:Y:S01]  /*19530*/  @!P3 IMAD.MOV R12, RZ, RZ, -R12 ;  /* 0x000000ffff0cb224 */ /* 0x000fe200078e0a0c */
[C---:B------:R-:W-:Y:S02]  /*19540*/  ISETP.GT.U32.AND P3, PT, R3.reuse, R6, PT ;  /* 0x000000060300720c */ /* 0x040fe40003f64070 */
[----:B------:R-:W-:Y:S01]  /*19550*/  ISETP.GT.U32.AND P6, PT, R3, R9, PT ;  /* 0x000000090300720c */ /* 0x000fe20003fc4070 */
[----:B------:R-:W-:-:S02]  /*19560*/  VIADD R4, R5, 0x17 ;  /* 0x0000001705047836 */ /* 0x000fc40000000000 */
[----:B------:R-:W-:Y:S02]  /*19570*/  VIADD R11, R5, 0x16 ;  /* 0x00000016050b7836 */ /* 0x000fe40000000000 */
[----:B------:R-:W-:Y:S01]  /*19580*/  @!P2 IMAD.IADD R7, R7, 0x1, -R3 ;  /* 0x000000010707a824 */ /* 0x000fe200078e0a03 */
[----:B------:R-:W-:Y:S01]  /*19590*/  IABS R14, R4 ;  /* 0x00000004000e7213 */ /* 0x000fe20000000000 */
[----:B------:R-:W-:Y:S01]  /*195a0*/  @!P1 IMAD.MOV R13, RZ, RZ, -R13 ;  /* 0x000000ffff0d9224 */ /* 0x000fe200078e0a0d */
[----:B------:R-:W-:Y:S01]  /*195b0*/  IABS R15, R11 ;  /* 0x0000000b000f7213 */ /* 0x000fe20000000000 */
[----:B------:R-:W-:Y:S01]  /*195c0*/  VIADD R8, R5, 0x15 ;  /* 0x0000001505087836 */ /* 0x000fe20000000000 */
[----:B------:R-:W-:Y:S01]  /*195d0*/  ISETP.GT.U32.AND P2, PT, R3, R7, PT ;  /* 0x000000070300720c */ /* 0x000fe20003f44070 */
[--C-:B------:R-:W-:Y:S01]  /*195e0*/  @!P3 IMAD.IADD R6, R6, 0x1, -R3.reuse ;  /* 0x000000010606b824 */ /* 0x100fe200078e0a03 */
[----:B------:R-:W-:Y:S01]  /*195f0*/  ISETP.GE.AND P1, PT, R4, RZ, PT ;  /* 0x000000ff0400720c */ /* 0x000fe20003f26270 */
[----:B------:R-:W-:Y:S01]  /*19600*/  @!P6 IMAD.IADD R9, R9, 0x1, -R3 ;  /* 0x000000010909e824 */ /* 0x000fe200078e0a03 */
[----:B------:R-:W-:Y:S01]  /*19610*/  STL [R1+0x38], R13 ;  /* 0x0000380d01007387 */ /* 0x000fe20000100800 */
[----:B------:R-:W-:Y:S01]  /*19620*/  IMAD.HI.U32 R4, R2, R14, RZ ;  /* 0x0000000e02047227 */ /* 0x000fe200078e00ff */
[----:B------:R-:W-:-:S02]  /*19630*/  IABS R16, R8 ;  /* 0x0000000800107213 */ /* 0x000fc40000000000 */
[----:B------:R0:W-:Y:S01]  /*19640*/  STL [R1+0x34], R12 ;  /* 0x0000340c01007387 */ /* 0x0001e20000100800 */
[----:B------:R-:W-:Y:S01]  /*19650*/  ISETP.GT.U32.AND P3, PT, R3, R6, PT ;  /* 0x000000060300720c */ /* 0x000fe20003f64070 */
[----:B------:R-:W-:Y:S02]  /*19660*/  IMAD.MOV R4, RZ, RZ, -R4 ;  /* 0x000000ffff047224 */ /* 0x000fe400078e0a04 */
[----:B------:R-:W-:-:S04]  /*19670*/  IMAD.HI.U32 R10, R2, R16, RZ ;  /* 0x00000010020a7227 */ /* 0x000fc800078e00ff */
[----:B0-----:R-:W-:Y:S02]  /*19680*/  IMAD.MOV.U32 R12, RZ, RZ, R9 ;  /* 0x000000ffff0c7224 */ /* 0x001fe400078e0009 */
[----:B------:R-:W-:-:S04]  /*19690*/  IMAD.HI.U32 R9, R2, R15, RZ ;  /* 0x0000000f02097227 */ /* 0x000fc800078e00ff */
[----:B------:R-:W-:Y:S02]  /*196a0*/  IMAD.MOV R9, RZ, RZ, -R9 ;  /* 0x000000ffff097224 */ /* 0x000fe400078e0a09 */
[----:B------:R-:W-:Y:S02]  /*196b0*/  IMAD R14, R3, R4, R14 ;  /* 0x00000004030e7224 */ /* 0x000fe400078e020e */
[----:B------:R-:W-:Y:S02]  /*196c0*/  IMAD.MOV R10, RZ, RZ, -R10 ;  /* 0x000000ffff0a7224 */ /* 0x000fe400078e0a0a */
[----:B------:R-:W-:Y:S02]  /*196d0*/  @!P2 IMAD.IADD R7, R7, 0x1, -R3 ;  /* 0x000000010707a824 */ /* 0x000fe400078e0a03 */
[C---:B------:R-:W-:Y:S01]  /*196e0*/  IMAD R15, R3.reuse, R9, R15 ;  /* 0x00000009030f7224 */ /* 0x040fe200078e020f */
[C---:B------:R-:W-:Y:S01]  /*196f0*/  ISETP.GT.U32.AND P6, PT, R3.reuse, R14, PT ;  /* 0x0000000e0300720c */ /* 0x040fe20003fc4070 */
[----:B------:R-:W-:-:S02]  /*19700*/  IMAD R16, R3, R10, R16 ;  /* 0x0000000a03107224 */ /* 0x000fc400078e0210 */
[----:B------:R-:W-:Y:S01]  /*19710*/  @!P3 IMAD.IADD R6, R6, 0x1, -R3 ;  /* 0x000000010606b824 */ /* 0x000fe200078e0a03 */
[----:B------:R-:W-:Y:S01]  /*19720*/  ISETP.GT.U32.AND P3, PT, R3, R15, PT ;  /* 0x0000000f0300720c */ /* 0x000fe20003f64070 */
[----:B------:R-:W-:-:S04]  /*19730*/  IMAD.MOV.U32 R13, RZ, RZ, R7 ;  /* 0x000000ffff0d7224 */ /* 0x000fc800078e0007 */
[----:B------:R-:W-:Y:S01]  /*19740*/  @!P5 IMAD.MOV R13, RZ, RZ, -R13 ;  /* 0x000000ffff0dd224 */ /* 0x000fe200078e0a0d */
[----:B------:R-:W-:Y:S01]  /*19750*/  ISETP.GT.U32.AND P5, PT, R3, R16, PT ;  /* 0x000000100300720c */ /* 0x000fe20003fa4070 */
[C---:B------:R-:W-:Y:S02]  /*19760*/  VIADD R4, R5.reuse, 0x14 ;  /* 0x0000001405047836 */ /* 0x040fe40000000000 */
[----:B------:R-:W-:Y:S02]  /*19770*/  VIADD R7, R5, 0x13 ;  /* 0x0000001305077836 */ /* 0x000fe40000000000 */
[--C-:B------:R-:W-:Y:S01]  /*19780*/  @!P6 IMAD.IADD R14, R14, 0x1, -R3.reuse ;  /* 0x000000010e0ee824 */ /* 0x100fe200078e0a03 */
[----:B------:R-:W-:Y:S01]  /*19790*/  IABS R17, R4 ;  /* 0x0000000400117213 */ /* 0x000fe20000000000 */
[----:B------:R-:W-:Y:S01]  /*197a0*/  @!P0 IMAD.MOV R12, RZ, RZ, -R12 ;  /* 0x000000ffff0c8224 */ /* 0x000fe200078e0a0c */
[----:B------:R-:W-:Y:S01]  /*197b0*/  IABS R18, R7 ;  /* 0x0000000700127213 */ /* 0x000fe20000000000 */
[--C-:B------:R-:W-:Y:S01]  /*197c0*/  @!P3 IMAD.IADD R15, R15, 0x1, -R3.reuse ;  /* 0x000000010f0fb824 */ /* 0x100fe200078e0a03 */
[----:B------:R-:W-:Y:S01]  /*197d0*/  ISETP.GE.AND P2, PT, R8, RZ, PT ;  /* 0x000000ff0800720c */ /* 0x000fe20003f46270 */
[----:B------:R-:W-:Y:S01]  /*197e0*/  IMAD.HI.U32 R8, R2, R17, RZ ;  /* 0x0000001102087227 */ /* 0x000fe200078e00ff */
[C---:B------:R-:W-:Y:S01]  /*197f0*/  ISETP.GT.U32.AND P6, PT, R3.reuse, R14, PT ;  /* 0x0000000e0300720c */ /* 0x040fe20003fc4070 */
[----:B------:R0:W-:Y:S02]  /*19800*/  STL [R1+0x30], R12 ;  /* 0x0000300c01007387 */ /* 0x0001e40000100800 */
[----:B------:R-:W-:Y:S01]  /*19810*/  @!P5 IMAD.IADD R16, R16, 0x1, -R3 ;  /* 0x000000011010d824 */ /* 0x000fe200078e0a03 */
[----:B------:R-:W-:Y:S01]  /*19820*/  ISETP.GT.U32.AND P5, PT, R3, R15, PT ;  /* 0x0000000f0300720c */ /* 0x000fe20003fa4070 */
[----:B------:R-:W-:-:S02]  /*19830*/  IMAD.MOV R8, RZ, RZ, -R8 ;  /* 0x000000ffff087224 */ /* 0x000fc400078e0a08 */
[----:B0-----:R-:W-:Y:S02]  /*19840*/  IMAD.MOV.U32 R12, RZ, RZ, R6 ;  /* 0x000000ffff0c7224 */ /* 0x001fe400078e0006 */
[----:B------:R-:W-:-:S04]  /*19850*/  IMAD.HI.U32 R6, R2, R18, RZ ;  /* 0x0000001202067227 */ /* 0x000fc800078e00ff */
[----:B------:R-:W-:Y:S02]  /*19860*/  IMAD.MOV R6, RZ, RZ, -R6 ;  /* 0x000000ffff067224 */ /* 0x000fe400078e0a06 */
[C---:B------:R-:W-:Y:S02]  /*19870*/  IMAD R17, R3.reuse, R8, R17 ;  /* 0x0000000803117224 */ /* 0x040fe400078e0211 */
[C---:B------:R-:W-:Y:S02]  /*19880*/  IMAD R18, R3.reuse, R6, R18 ;  /* 0x0000000603127224 */ /* 0x040fe400078e0212 */
[--C-:B------:R-:W-:Y:S01]  /*19890*/  @!P6 IMAD.IADD R14, R14, 0x1, -R3.reuse ;  /* 0x000000010e0ee824 */ /* 0x100fe200078e0a03 */
[----:B------:R-:W-:Y:S01]  /*198a0*/  ISETP.GT.U32.AND P6, PT, R3, R17, PT ;  /* 0x000000110300720c */ /* 0x000fe20003fc4070 */
[----:B------:R-:W-:Y:S01]  /*198b0*/  @!P5 IMAD.IADD R15, R15, 0x1, -R3 ;  /* 0x000000010f0fd824 */ /* 0x000fe200078e0a03 */
[----:B------:R-:W-:Y:S01]  /*198c0*/  ISETP.GT.U32.AND P5, PT, R3, R18, PT ;  /* 0x000000120300720c */ /* 0x000fe20003fa4070 */
[----:B------:R-:W-:-:S02]  /*198d0*/  VIADD R8, R5, 0x11 ;  /* 0x0000001105087836 */ /* 0x000fc40000000000 */
[----:B------:R-:W-:Y:S01]  /*198e0*/  @!P1 IMAD.MOV R14, RZ, RZ, -R14 ;  /* 0x000000ffff0e9224 */ /* 0x000fe200078e0a0e */
[----:B------:R-:W-:Y:S01]  /*198f0*/  ISETP.GT.U32.AND P1, PT, R3, R16, PT ;  /* 0x000000100300720c */ /* 0x000fe20003f24070 */
[----:B------:R-:W-:Y:S01]  /*19900*/  @!P4 IMAD.MOV R12, RZ, RZ, -R12 ;  /* 0x000000ffff0cc224 */ /* 0x000fe200078e0a0c */
[----:B------:R-:W-:-:S05]  /*19910*/  IABS R20, R8 ;  /* 0x0000000800147213 */ /* 0x000fca0000000000 */
[--C-:B------:R-:W-:Y:S02]  /*19920*/  @!P6 IMAD.IADD R17, R17, 0x1, -R3.reuse ;  /* 0x000000011111e824 */ /* 0x100fe400078e0a03 */
[----:B------:R-:W-:Y:S01]  /*19930*/  @!P5 IMAD.IADD R18, R18, 0x1, -R3 ;  /* 0x000000011212d824 */ /* 0x000fe200078e0a03 */
[----:B------:R-:W-:Y:S01]  /*19940*/  ISETP.GE.AND P4, PT, R4, RZ, PT ;  /* 0x000000ff0400720c */ /* 0x000fe20003f86270 */
[----:B------:R-:W-:Y:S01]  /*19950*/  VIADD R4, R5, 0x12 ;  /* 0x0000001205047836 */ /* 0x000fe20000000000 */
[----:B------:R-:W-:Y:S02]  /*19960*/  ISETP.GT.U32.AND P6, PT, R3, R17, PT ;  /* 0x000000110300720c */ /* 0x000fe40003fc4070 */
[----:B------:R-:W-:Y:S01]  /*19970*/  ISETP.GE.AND P3, PT, R7, RZ, PT ;  /* 0x000000ff0700720c */ /* 0x000fe20003f66270 */
[----:B------:R-:W-:Y:S01]  /*19980*/  VIADD R7, R5, 0x10 ;  /* 0x0000001005077836 */ /* 0x000fe20000000000 */
[----:B------:R-:W-:Y:S01]  /*19990*/  ISETP.GT.U32.AND P5, PT, R3, R18, PT ;  /* 0x000000120300720c */ /* 0x000fe20003fa4070 */
[----:B------:R-:W-:Y:S01]  /*199a0*/  IMAD.HI.U32 R6, R2, R20, RZ ;  /* 0x0000001402067227 */ /* 0x000fe200078e00ff */
[----:B------:R-:W-:-:S02]  /*199b0*/  IABS R19, R4 ;  /* 0x0000000400137213 */ /* 0x000fc40000000000 */
[----:B------:R-:W-:Y:S01]  /*199c0*/  IABS R21, R7 ;  /* 0x0000000700157213 */ /* 0x000fe20000000000 */
[----:B------:R-:W-:Y:S02]  /*199d0*/  IMAD.MOV R6, RZ, RZ, -R6 ;  /* 0x000000ffff067224 */ /* 0x000fe400078e0a06 */
[----:B------:R-:W-:Y:S01]  /*199e0*/  @!P1 IMAD.IADD R16, R16, 0x1, -R3 ;  /* 0x0000000110109824 */ /* 0x000fe200078e0a03 */
[----:B------:R-:W-:Y:S01]  /*199f0*/  ISETP.GE.AND P1, PT, R4, RZ, PT ;  /* 0x000000ff0400720c */ /* 0x000fe20003f26270 */
[----:B------:R-:W-:-:S04]  /*19a00*/  IMAD.HI.U32 R9, R2, R19, RZ ;  /* 0x0000001302097227 */ /* 0x000fc800078e00ff */
[----:B------:R-:W-:-:S04]  /*19a10*/  IMAD.HI.U32 R4, R2, R21, RZ ;  /* 0x0000001502047227 */ /* 0x000fc800078e00ff */
[----:B------:R-:W-:Y:S02]  /*19a20*/  IMAD R20, R3, R6, R20 ;  /* 0x0000000603147224 */ /* 0x000fe400078e0214 */
[----:B------:R-:W-:Y:S01]  /*19a30*/  @!P6 IMAD.IADD R17, R17, 0x1, -R3 ;  /* 0x000000011111e824 */ /* 0x000fe200078e0a03 */
[----:B------:R-:W-:Y:S01]  /*19a40*/  ISETP.GE.AND P6, PT, R8, RZ, PT ;  /* 0x000000ff0800720c */ /* 0x000fe20003fc6270 */
[----:B------:R-:W-:Y:S02]  /*19a50*/  IMAD.MOV R8, RZ, RZ, -R9 ;  /* 0x000000ffff087224 */ /* 0x000fe400078e0a09 */
[----:B------:R-:W-:Y:S02]  /*19a60*/  IMAD.MOV R4, RZ, RZ, -R4 ;  /* 0x000000ffff047224 */ /* 0x000fe400078e0a04 */
[----:B------:R-:W-:Y:S02]  /*19a70*/  VIADD R9, R5, 0xe ;  /* 0x0000000e05097836 */ /* 0x000fe40000000000 */
[----:B------:R-:W-:Y:S01]  /*19a80*/  @!P5 IMAD.IADD R18, R18, 0x1, -R3 ;  /* 0x000000011212d824 */ /* 0x000fe200078e0a03 */
[C---:B------:R-:W-:Y:S01]  /*19a90*/  ISETP.GT.U32.AND P5, PT, R3.reuse, R20, PT ;  /* 0x000000140300720c */ /* 0x040fe20003fa4070 */
[C---:B------:R-:W-:Y:S01]  /*19aa0*/  IMAD R19, R3.reuse, R8, R19 ;  /* 0x0000000803137224 */ /* 0x040fe200078e0213 */
[----:B------:R-:W-:Y:S01]  /*19ab0*/  IABS R23, R9 ;  /* 0x0000000900177213 */ /* 0x000fe20000000000 */
[----:B------:R-:W-:-:S02]  /*19ac0*/  IMAD R21, R3, R4, R21 ;  /* 0x0000000403157224 */ /* 0x000fc400078e0215 */
[----:B------:R-:W-:Y:S01]  /*19ad0*/  @!P2 IMAD.MOV R16, RZ, RZ, -R16 ;  /* 0x000000ffff10a224 */ /* 0x000fe200078e0a10 */
[C---:B------:R-:W-:Y:S01]  /*19ae0*/  ISETP.GT.U32.AND P2, PT, R3.reuse, R19, PT ;  /* 0x000000130300720c */ /* 0x040fe20003f44070 */
[----:B------:R-:W-:Y:S01]  /*19af0*/  @!P3 IMAD.MOV R18, RZ, RZ, -R18 ;  /* 0x000000ffff12b224 */ /* 0x000fe200078e0a12 */
[----:B------:R-:W-:Y:S01]  /*19b00*/  ISETP.GT.U32.AND P3, PT, R3, R21, PT ;  /* 0x000000150300720c */ /* 0x000fe20003f64070 */
[----:B------:R-:W-:Y:S02]  /*19b10*/  VIADD R22, R5, 0xf ;  /* 0x0000000f05167836 */ /* 0x000fe40000000000 */
[----:B------:R-:W-:Y:S01]  /*19b20*/  IMAD.HI.U32 R8, R2, R23, RZ ;  /* 0x0000001702087227 */ /* 0x000fe200078e00ff */
[----:B------:R-:W-:-:S03]  /*19b30*/  ISETP.GE.AND P0, PT, R11, RZ, PT ;  /* 0x000000ff0b00720c */ /* 0x000fc60003f06270 */
[----:B------:R-:W-:Y:S01]  /*19b40*/  @!P4 IMAD.MOV R17, RZ, RZ, -R17 ;  /* 0x000000ffff11c224 */ /* 0x000fe200078e0a11 */
[----:B------:R-:W-:Y:S01]  /*19b50*/  ISETP.GE.AND P4, PT, R22, RZ, PT ;  /* 0x000000ff1600720c */ /* 0x000fe20003f86270 */
[----:B------:R-:W-:Y:S01]  /*19b60*/  @!P5 IMAD.IADD R20, R20, 0x1, -R3 ;  /* 0x000000011414d824 */ /* 0x000fe200078e0a03 */
[----:B------:R-:W-:Y:S01]  /*19b70*/  IABS R22, R22 ;  /* 0x0000001600167213 */ /* 0x000fe20000000000 */
[----:B------:R-:W-:Y:S02]  /*19b80*/  IMAD.MOV R8, RZ, RZ, -R8 ;  /* 0x000000ffff087224 */ /* 0x000fe400078e0a08 */
[----:B------:R-:W-:Y:S01]  /*19b90*/  VIADD R27, R5, 0xc ;  /* 0x0000000c051b7836 */ /* 0x000fe20000000000 */
[----:B------:R-:W-:Y:S01]  /*19ba0*/  ISETP.GT.U32.AND P5, PT, R3, R20, PT ;  /* 0x000000140300720c */ /* 0x000fe20003fa4070 */
[----:B------:R-:W-:Y:S02]  /*19bb0*/  VIADD R6, R5, 0xd ;  /* 0x0000000d05067836 */ /* 0x000fe40000000000 */
[----:B------:R-:W-:Y:S01]  /*19bc0*/  IMAD R23, R3, R8, R23 ;  /* 0x0000000803177224 */ /* 0x000fe200078e0217 */
[----:B------:R0:W-:Y:S01]  /*19bd0*/  STL [R1+0x2c], R13 ;  /* 0x00002c0d01007387 */ /* 0x0001e20000100800 */
[----:B------:R-:W-:-:S03]  /*19be0*/  IMAD.HI.U32 R10, R2, R22, RZ ;  /* 0x00000016020a7227 */ /* 0x000fc600078e00ff */
[----:B------:R1:W-:Y:S01]  /*19bf0*/  STL [R1+0x24], R12 ;  /* 0x0000240c01007387 */ /* 0x0003e20000100800 */
[--C-:B------:R-:W-:Y:S02]  /*19c00*/  @!P2 IMAD.IADD R19, R19, 0x1, -R3.reuse ;  /* 0x000000011313a824 */ /* 0x100fe400078e0a03 */
[----:B------:R-:W-:Y:S01]  /*19c10*/  @!P3 IMAD.IADD R21, R21, 0x1, -R3 ;  /* 0x000000011515b824 */ /* 0x000fe200078e0a03 */
[C---:B------:R-:W-:Y:S01]  /*19c20*/  ISETP.GT.U32.AND P3, PT, R3.reuse, R23, PT ;  /* 0x000000170300720c */ /* 0x040fe20003f64070 */
[----:B------:R-:W-:Y:S01]  /*19c30*/  IMAD.MOV R10, RZ, RZ, -R10 ;  /* 0x000000ffff0a7224 */ /* 0x000fe200078e0a0a */
[----:B0-----:R-:W-:Y:S02]  /*19c40*/  IABS R13, R6 ;  /* 0x00000006000d7213 */ /* 0x001fe40000000000 */
[----:B-1----:R-:W-:Y:S01]  /*19c50*/  IABS R12, R27 ;  /* 0x0000001b000c7213 */ /* 0x002fe20000000000 */
[----:B------:R-:W-:Y:S01]  /*19c60*/  @!P0 IMAD.MOV R15, RZ, RZ, -R15 ;  /* 0x000000ffff0f8224 */ /* 0x000fe200078e0a0f */
[----:B------:R-:W-:Y:S01]  /*19c70*/  ISETP.GT.U32.AND P2, PT, R3, R19, PT ;  /* 0x000000130300720c */ /* 0x000fe20003f44070 */
[----:B------:R-:W-:Y:S01]  /*19c80*/  VIADD R25, R5, 0xb ;  /* 0x0000000b05197836 */ /* 0x000fe20000000000 */
[----:B------:R-:W-:Y:S01]  /*19c90*/  ISETP.GE.AND P0, PT, R7, RZ, PT ;  /* 0x000000ff0700720c */ /* 0x000fe20003f06270 */
[----:B------:R-:W-:-:S04]  /*19ca0*/  IMAD.HI.U32 R4, R2, R12, RZ ;  /* 0x0000000c02047227 */ /* 0x000fc800078e00ff */
[----:B------:R-:W-:-:S04]  /*19cb0*/  IMAD.HI.U32 R7, R2, R13, RZ ;  /* 0x0000000d02077227 */ /* 0x000fc800078e00ff */
[C---:B------:R-:W-:Y:S01]  /*19cc0*/  IMAD R22, R3.reuse, R10, R22 ;  /* 0x0000000a03167224 */ /* 0x040fe200078e0216 */
[----:B------:R-:W-:Y:S01]  /*19cd0*/  IABS R11, R25 ;  /* 0x00000019000b7213 */ /* 0x000fe20000000000 */
[----:B------:R-:W-:Y:S02]  /*19ce0*/  IMAD.MOV R4, RZ, RZ, -R4 ;  /* 0x000000ffff047224 */ /* 0x000fe400078e0a04 */
[----:B------:R-:W-:Y:S02]  /*19cf0*/  IMAD.MOV R7, RZ, RZ, -R7 ;  /* 0x000000ffff077224 */ /* 0x000fe400078e0a07 */
[----:B------:R-:W-:Y:S01]  /*19d00*/  @!P5 IMAD.IADD R20, R20, 0x1, -R3 ;  /* 0x000000011414d824 */ /* 0x000fe200078e0a03 */
[C---:B------:R-:W-:Y:S01]  /*19d10*/  ISETP.GT.U32.AND P5, PT, R3.reuse, R22, PT ;  /* 0x000000160300720c */ /* 0x040fe20003fa4070 */
[C---:B------:R-:W-:Y:S02]  /*19d20*/  IMAD R12, R3.reuse, R4, R12 ;  /* 0x00000004030c7224 */ /* 0x040fe400078e020c */
[----:B------:R-:W-:-:S02]  /*19d30*/  IMAD R13, R3, R7, R13 ;  /* 0x00000007030d7224 */ /* 0x000fc400078e020d */
[----:B------:R-:W-:Y:S02]  /*19d40*/  VIADD R4, R5, 0x9 ;  /* 0x0000000905047836 */ /* 0x000fe40000000000 */
[----:B------:R-:W-:Y:S02]  /*19d50*/  @!P3 IMAD.IADD R23, R23, 0x1, -R3 ;  /* 0x000000011717b824 */ /* 0x000fe400078e0a03 */
[----:B------:R-:W-:-:S04]  /*19d60*/  IMAD.HI.U32 R7, R2, R11, RZ ;  /* 0x0000000b02077227 */ /* 0x000fc800078e00ff */
[----:B------:R-:W-:Y:S01]  /*19d70*/  @!P2 IMAD.IADD R19, R19, 0x1, -R3 ;  /* 0x000000011313a824 */ /* 0x000fe200078e0a03 */
[----:B------:R-:W-:Y:S01]  /*19d80*/  ISETP.GE.AND P2, PT, R9, RZ, PT ;  /* 0x000000ff0900720c */ /* 0x000fe20003f46270 */
[----:B------:R-:W-:Y:S01]  /*19d90*/  IMAD.MOV R7, RZ, RZ, -R7 ;  /* 0x000000ffff077224 */ /* 0x000fe200078e0a07 */
[----:B------:R-:W-:Y:S02]  /*19da0*/  IABS R9, R4 ;  /* 0x0000000400097213 */ /* 0x000fe40000000000 */
[C---:B------:R-:W-:Y:S01]  /*19db0*/  ISETP.GT.U32.AND P3, PT, R3.reuse, R23, PT ;  /* 0x000000170300720c */ /* 0x040fe20003f64070 */
[----:B------:R-:W-:Y:S02]  /*19dc0*/  IMAD R11, R3, R7, R11 ;  /* 0x00000007030b7224 */ /* 0x000fe400078e020b */
[----:B------:R-:W-:Y:S02]  /*19dd0*/  @!P5 IMAD.IADD R22, R22, 0x1, -R3 ;  /* 0x000000011616d824 */ /* 0x000fe400078e0a03 */
[----:B------:R-:W-:-:S04]  /*19de0*/  IMAD.HI.U32 R7, R2, R9, RZ ;  /* 0x0000000902077227 */ /* 0x000fc800078e00ff */
[----:B------:R-:W-:Y:S01]  /*19df0*/  @!P1 IMAD.MOV R19, RZ, RZ, -R19 ;  /* 0x000000ffff139224 */ /* 0x000fe200078e0a13 */
[C---:B------:R-:W-:Y:S01]  /*19e00*/  ISETP.GT.U32.AND P1, PT, R3.reuse, R21, PT ;  /* 0x000000150300720c */ /* 0x040fe20003f24070 */
[----:B------:R-:W-:Y:S01]  /*19e10*/  IMAD.MOV R7, RZ, RZ, -R7 ;  /* 0x000000ffff077224 */ /* 0x000fe200078e0a07 */
[----:B------:R-:W-:Y:S01]  /*19e20*/  ISETP.GT.U32.AND P5, PT, R3, R22, PT ;  /* 0x000000160300720c */ /* 0x000fe20003fa4070 */
[----:B------:R-:W-:Y:S02]  /*19e30*/  @!P3 IMAD.IADD R23, R23, 0x1, -R3 ;  /* 0x000000011717b824 */ /* 0x000fe400078e0a03 */
[----:B------:R-:W-:Y:S02]  /*19e40*/  IMAD R9, R3, R7, R9 ;  /* 0x0000000703097224 */ /* 0x000fe400078e0209 */
[----:B------:R-:W-:-:S03]  /*19e50*/  @!P2 IMAD.MOV R23, RZ, RZ, -R23 ;  /* 0x000000ffff17a224 */ /* 0x000fc600078e0a17 */
[----:B------:R-:W-:Y:S01]  /*19e60*/  ISETP.GT.U32.AND P2, PT, R3, R9, PT ;  /* 0x000000090300720c */ /* 0x000fe20003f44070 */
[----:B------:R-:W-:Y:S02]  /*19e70*/  STL [R1+0x1b0c], R14 ;  /* 0x001b0c0e01007387 */ /* 0x000fe40000100800 */
[--C-:B------:R-:W-:Y:S02]  /*19e80*/  @!P1 IMAD.IADD R21, R21, 0x1, -R3.reuse ;  /* 0x0000000115159824 */ /* 0x100fe400078e0a03 */
[----:B------:R-:W-:Y:S01]  /*19e90*/  @!P5 IMAD.IADD R22, R22, 0x1, -R3 ;  /* 0x000000011616d824 */ /* 0x000fe200078e0a03 */
[----:B------:R-:W-:Y:S01]  /*19ea0*/  STL [R1+0x1b10], R15 ;  /* 0x001b100f01007387 */ /* 0x000fe20000100800 */
[----:B------:R-:W-:Y:S02]  /*19eb0*/  @!P6 IMAD.MOV R20, RZ, RZ, -R20 ;  /* 0x000000ffff14e224 */ /* 0x000fe400078e0a14 */
[----:B------:R-:W-:Y:S01]  /*19ec0*/  @!P0 IMAD.MOV R21, RZ, RZ, -R21 ;  /* 0x000000ffff158224 */ /* 0x000fe200078e0a15 */
[----:B------:R-:W-:Y:S01]  /*19ed0*/  STL [R1+0x1b14], R16 ;  /* 0x001b141001007387 */ /* 0x000fe20000100800 */
[----:B------:R-:W-:-:S02]  /*19ee0*/  VIADD R24, R5, 0x8 ;  /* 0x0000000805187836 */ /* 0x000fc40000000000 */
[----:B------:R-:W-:Y:S01]  /*19ef0*/  @!P4 IMAD.MOV R22, RZ, RZ, -R22 ;  /* 0x000000ffff16c224 */ /* 0x000fe200078e0a16 */
[----:B------:R-:W-:Y:S01]  /*19f00*/  STL [R1+0x1b18], R17 ;  /* 0x001b181101007387 */ /* 0x000fe20000100800 */
[----:B------:R-:W-:-:S03]  /*19f10*/  @!P2 IMAD.IADD R9, R9, 0x1, -R3 ;  /* 0x000000010909a824 */ /* 0x000fc600078e0a03 */
[----:B------:R-:W-:Y:S01]  /*19f20*/  STL [R1+0x1b1c], R18 ;  /* 0x001b1c1201007387 */ /* 0x000fe20000100800 */
[----:B------:R-:W-:-:S03]  /*19f30*/  IABS R8, R24 ;  /* 0x0000001800087213 */ /* 0x000fc60000000000 */
[----:B------:R0:W-:Y:S01]  /*19f40*/  STL [R1+0x1b20], R19 ;  /* 0x001b201301007387 */ /* 0x0001e20000100800 */
[----:B------:R-:W-:-:S03]  /*19f50*/  ISETP.GE.AND P2, PT, R24, RZ, PT ;  /* 0x000000ff1800720c */ /* 0x000fc60003f46270 */
[----:B------:R1:W-:Y:S01]  /*19f60*/  STL [R1+0x1b24], R20 ;  /* 0x001b241401007387 */ /* 0x0003e20000100800 */
[----:B------:R-:W-:-:S03]  /*19f70*/  VIADD R26, R5, 0xa ;  /* 0x0000000a051a7836 */ /* 0x000fc60000000000 */
[----:B------:R2:W-:Y:S01]  /*19f80*/  STL [R1+0x1b28], R21 ;  /* 0x001b281501007387 */ /* 0x0005e20000100800 */
[C---:B------:R-:W-:Y:S02]  /*19f90*/  VIADD R29, R5.reuse, 0x7 ;  /* 0x00000007051d7836 */ /* 0x040fe40000000000 */
[C---:B0-----:R-:W-:Y:S01]  /*19fa0*/  VIADD R19, R5.reuse, 0x6 ;  /* 0x0000000605137836 */ /* 0x041fe20000000000 */
[----:B------:R-:W-:Y:S01]  /*19fb0*/  STL [R1+0x1b2c], R22 ;  /* 0x001b2c1601007387 */ /* 0x000fe20000100800 */
[C---:B------:R-:W-:Y:S02]  /*19fc0*/  VIADD R24, R5.reuse, 0x5 ;  /* 0x0000000505187836 */ /* 0x040fe40000000000 */
[C---:B------:R-:W-:Y:S01]  /*19fd0*/  VIADD R17, R5.reuse, 0x4 ;  /* 0x0000000405117836 */ /* 0x040fe20000000000 */
[----:B------:R-:W-:Y:S01]  /*19fe0*/  STL [R1+0x1b30], R23 ;  /* 0x001b301701007387 */ /* 0x000fe20000100800 */
[C---:B------:R-:W-:Y:S02]  /*19ff0*/  VIADD R16, R5.reuse, 0x3 ;  /* 0x0000000305107836 */ /* 0x040fe40000000000 */
[----:B------:R-:W-:-:S02]  /*1a000*/  VIADD R15, R5, 0x2 ;  /* 0x00000002050f7836 */ /* 0x000fc40000000000 */
[----:B------:R-:W-:Y:S02]  /*1a010*/  VIADD R14, R5, 0x1 ;  /* 0x00000001050e7836 */ /* 0x000fe40000000000 */
[----:B------:R-:W3:Y:S01]  /*1a020*/  LDL.LU R5, [R1+0x1c30] ;  /* 0x001c300001057983 */ /* 0x000ee20000300800 */
[----:B------:R-:W-:Y:S02]  /*1a030*/  IABS R10, R26 ;  /* 0x0000001a000a7213 */ /* 0x000fe40000000000 */
[----:B------:R-:W-:-:S03]  /*1a040*/  ISETP.GT.U32.AND P6, PT, R3, R13, PT ;  /* 0x0000000d0300720c */ /* 0x000fc60003fc4070 */
[----:B------:R-:W-:-:S04]  /*1a050*/  IMAD.HI.U32 R28, R2, R10, RZ ;  /* 0x0000000a021c7227 */ /* 0x000fc800078e00ff */
[----:B------:R-:W-:Y:S01]  /*1a060*/  IMAD.MOV R28, RZ, RZ, -R28 ;  /* 0x000000ffff1c7224 */ /* 0x000fe200078e0a1c */
[----:B------:R-:W-:-:S03]  /*1a070*/  ISETP.GT.U32.AND P1, PT, R3, R12, PT ;  /* 0x0000000c0300720c */ /* 0x000fc60003f24070 */
[----:B------:R-:W-:Y:S02]  /*1a080*/  IMAD R10, R3, R28, R10 ;  /* 0x0000001c030a7224 */ /* 0x000fe400078e020a */
[----:B------:R-:W-:-:S03]  /*1a090*/  @!P6 IMAD.IADD R13, R13, 0x1, -R3 ;  /* 0x000000010d0de824 */ /* 0x000fc600078e0a03 */
[C---:B------:R-:W-:Y:S02]  /*1a0a0*/  ISETP.GT.U32.AND P6, PT, R3.reuse, R10, PT ;  /* 0x0000000a0300720c */ /* 0x040fe40003fc4070 */
[----:B------:R-:W-:-:S03]  /*1a0b0*/  ISETP.GT.U32.AND P3, PT, R3, R11, PT ;  /* 0x0000000b0300720c */ /* 0x000fc60003f64070 */
[----:B------:R-:W-:Y:S01]  /*1a0c0*/  @!P1 IMAD.IADD R12, R12, 0x1, -R3 ;  /* 0x000000010c0c9824 */ /* 0x000fe200078e0a03 */
[----:B------:R-:W-:Y:S01]  /*1a0d0*/  ISETP.GE.AND P5, PT, R6, RZ, PT ;  /* 0x000000ff0600720c */ /* 0x000fe20003fa6270 */
[----:B------:R-:W-:-:S03]  /*1a0e0*/  IMAD.HI.U32 R6, R2, R8, RZ ;  /* 0x0000000802067227 */ /* 0x000fc600078e00ff */
[----:B------:R-:W-:-:S03]  /*1a0f0*/  ISETP.GT.U32.AND P0, PT, R3, R12, PT ;  /* 0x0000000c0300720c */ /* 0x000fc60003f04070 */
[----:B------:R-:W-:Y:S02]  /*1a100*/  @!P6 IMAD.IADD R10, R10, 0x1, -R3 ;  /* 0x000000010a0ae824 */ /* 0x000fe400078e0a03 */
[----:B------:R-:W-:-:S03]  /*1a110*/  IMAD.MOV R6, RZ, RZ, -R6 ;  /* 0x000000ffff067224 */ /* 0x000fc600078e0a06 */
[----:B------:R-:W-:Y:S01]  /*1a120*/  ISETP.GT.U32.AND P4, PT, R3, R10, PT ;  /* 0x0000000a0300720c */ /* 0x000fe20003f84070 */
[--C-:B------:R-:W-:Y:S01]  /*1a130*/  @!P3 IMAD.IADD R11, R11, 0x1, -R3.reuse ;  /* 0x000000010b0bb824 */ /* 0x100fe200078e0a03 */
[C---:B------:R-:W-:Y:S01]  /*1a140*/  ISETP.GT.U32.AND P3, PT, R3.reuse, R13, PT ;  /* 0x0000000d0300720c */ /* 0x040fe20003f64070 */
[C---:B------:R-:W-:Y:S01]  /*1a150*/  IMAD R8, R3.reuse, R6, R8 ;  /* 0x0000000603087224 */ /* 0x040fe200078e0208 */
[----:B------:R-:W-:Y:S01]  /*1a160*/  IABS R7, R29 ;  /* 0x0000001d00077213 */ /* 0x000fe20000000000 */
[----:B------:R-:W-:Y:S01]  /*1a170*/  @!P0 IMAD.IADD R12, R12, 0x1, -R3 ;  /* 0x000000010c0c8824 */ /* 0x000fe200078e0a03 */
[----:B------:R-:W-:Y:S02]  /*1a180*/  ISETP.GT.U32.AND P6, PT, R3, R11, PT ;  /* 0x0000000b0300720c */ /* 0x000fe40003fc4070 */
[----:B------:R-:W-:Y:S01]  /*1a190*/  ISETP.GE.AND P1, PT, R27, RZ, PT ;  /* 0x000000ff1b00720c */ /* 0x000fe20003f26270 */
[----:B------:R-:W-:Y:S01]  /*1a1a0*/  IMAD.HI.U32 R27, R2, R7, RZ ;  /* 0x00000007021b7227 */ /* 0x000fe200078e00ff */
[----:B------:R-:W-:-:S02]  /*1a1b0*/  ISETP.GT.U32.AND P0, PT, R3, R8, PT ;  /* 0x000000080300720c */ /* 0x000fc40003f04070 */
[----:B------:R-:W-:Y:S01]  /*1a1c0*/  IABS R6, R19 ;  /* 0x0000001300067213 */ /* 0x000fe20000000000 */
[--C-:B------:R-:W-:Y:S01]  /*1a1d0*/  @!P4 IMAD.IADD R10, R10, 0x1, -R3.reuse ;  /* 0x000000010a0ac824 */ /* 0x100fe200078e0a03 */
[----:B------:R-:W-:Y:S01]  /*1a1e0*/  ISETP.GE.AND P4, PT, R4, RZ, PT ;  /* 0x000000ff0400720c */ /* 0x000fe20003f86270 */
[----:B------:R-:W-:Y:S01]  /*1a1f0*/  @!P3 IMAD.IADD R13, R13, 0x1, -R3 ;  /* 0x000000010d0db824 */ /* 0x000fe200078e0a03 */
[----:B------:R-:W-:Y:S01]  /*1a200*/  IABS R4, R24 ;  /* 0x0000001800047213 */ /* 0x000fe20000000000 */
[----:B------:R-:W-:Y:S01]  /*1a210*/  IMAD.MOV R27, RZ, RZ, -R27 ;  /* 0x000000ffff1b7224 */ /* 0x000fe200078e0a1b */
[----:B------:R-:W-:Y:S01]  /*1a220*/  ISETP.GE.AND P3, PT, R25, RZ, PT ;  /* 0x000000ff1900720c */ /* 0x000fe20003f66270 */
[----:B------:R-:W-:Y:S01]  /*1a230*/  IMAD.HI.U32 R25, R2, R6, RZ ;  /* 0x0000000602197227 */ /* 0x000fe200078e00ff */
[----:B------:R-:W-:-:S03]  /*1a240*/  IABS R28, R17 ;  /* 0x00000011001c7213 */ /* 0x000fc60000000000 */
[----:B------:R-:W-:Y:S02]  /*1a250*/  IMAD R7, R3, R27, R7 ;  /* 0x0000001b03077224 */ /* 0x000fe400078e0207 */
[----:B------:R-:W-:Y:S01]  /*1a260*/  IMAD.HI.U32 R18, R2, R4, RZ ;  /* 0x0000000402127227 */ /* 0x000fe200078e00ff */
[----:B-1----:R-:W-:-:S03]  /*1a270*/  IABS R20, R14 ;  /* 0x0000000e00147213 */ /* 0x002fc60000000000 */
[----:B------:R-:W-:Y:S01]  /*1a280*/  @!P6 IMAD.IADD R11, R11, 0x1, -R3 ;  /* 0x000000010b0be824 */ /* 0x000fe200078e0a03 */
[----:B------:R-:W-:Y:S01]  /*1a290*/  ISETP.GE.AND P6, PT, R26, RZ, PT ;  /* 0x000000ff1a00720c */ /* 0x000fe20003fc6270 */
[----:B------:R-:W-:Y:S01]  /*1a2a0*/  IMAD.MOV R25, RZ, RZ, -R25 ;  /* 0x000000ffff197224 */ /* 0x000fe200078e0a19 */
[----:B------:R-:W-:Y:S01]  /*1a2b0*/  IABS R26, R15 ;  /* 0x0000000f001a7213 */ /* 0x000fe20000000000 */
[----:B------:R-:W-:-:S04]  /*1a2c0*/  IMAD.HI.U32 R27, R2, R28, RZ ;  /* 0x0000001c021b7227 */ /* 0x000fc800078e00ff */
[----:B------:R-:W-:Y:S01]  /*1a2d0*/  @!P0 IMAD.IADD R8, R8, 0x1, -R3 ;  /* 0x0000000108088824 */ /* 0x000fe200078e0a03 */
[C---:B------:R-:W-:Y:S01]  /*1a2e0*/  ISETP.GT.U32.AND P0, PT, R3.reuse, R7, PT ;  /* 0x000000070300720c */ /* 0x040fe20003f04070 */
[----:B--2---:R-:W-:Y:S02]  /*1a2f0*/  IMAD.MOV R21, RZ, RZ, -R18 ;  /* 0x000000ffff157224 */ /* 0x004fe400078e0a12 */
[C---:B------:R-:W-:Y:S01]  /*1a300*/  IMAD R6, R3.reuse, R25, R6 ;  /* 0x0000001903067224 */ /* 0x040fe200078e0206 */
[----:B------:R-:W-:Y:S01]  /*1a310*/  IABS R25, R16 ;  /* 0x0000001000197213 */ /* 0x000fe20000000000 */
[----:B------:R-:W-:Y:S02]  /*1a320*/  IMAD.MOV R18, RZ, RZ, -R27 ;  /* 0x000000ffff127224 */ /* 0x000fe400078e0a1b */
[----:B------:R-:W-:Y:S02]  /*1a330*/  IMAD.MOV.U32 R27, RZ, RZ, R20 ;  /* 0x000000ffff1b7224 */ /* 0x000fe400078e0014 */
[----:B------:R-:W-:-:S02]  /*1a340*/  IMAD R4, R3, R21, R4 ;  /* 0x0000001503047224 */ /* 0x000fc400078e0204 */
[----:B------:R-:W-:-:S04]  /*1a350*/  IMAD.HI.U32 R21, R2, R26, RZ ;  /* 0x0000001a02157227 */ /* 0x000fc800078e00ff */
[----:B------:R-:W-:Y:S02]  /*1a360*/  IMAD R28, R3, R18, R28 ;  /* 0x00000012031c7224 */ /* 0x000fe400078e021c */
[----:B------:R-:W-:-:S04]  /*1a370*/  IMAD.HI.U32 R20, R2, R25, RZ ;  /* 0x0000001902147227 */ /* 0x000fc800078e00ff */
[----:B------:R-:W-:-:S04]  /*1a380*/  IMAD.HI.U32 R18, R2, R27, RZ ;  /* 0x0000001b02127227 */ /* 0x000fc800078e00ff */
[----:B------:R-:W-:Y:S02]  /*1a390*/  IMAD.MOV R2, RZ, RZ, -R21 ;  /* 0x000000ffff027224 */ /* 0x000fe400078e0a15 */
[--C-:B------:R-:W-:Y:S02]  /*1a3a0*/  @!P0 IMAD.IADD R7, R7, 0x1, -R3.reuse ;  /* 0x0000000107078824 */ /* 0x100fe400078e0a03 */
[C---:B------:R-:W-:Y:S01]  /*1a3b0*/  IMAD R26, R3.reuse, R2, R26 ;  /* 0x00000002031a7224 */ /* 0x040fe200078e021a */
[C---:B------:R-:W-:Y:S01]  /*1a3c0*/  ISETP.GT.U32.AND P0, PT, R3.reuse, R6, PT ;  /* 0x000000060300720c */ /* 0x040fe20003f04070 */
[----:B------:R-:W-:Y:S02]  /*1a3d0*/  IMAD.MOV R2, RZ, RZ, -R18 ;  /* 0x000000ffff027224 */ /* 0x000fe400078e0a12 */
[----:B------:R-:W0:Y:S10]  /*1a3e0*/  S2R R18, SR_TID.X ;  /* 0x0000000000127919 */ /* 0x000e340000002100 */
[----:B------:R-:W-:Y:S01]  /*1a3f0*/  @!P0 IMAD.IADD R6, R6, 0x1, -R3 ;  /* 0x0000000106068824 */ /* 0x000fe200078e0a03 */
[----:B------:R-:W-:Y:S01]  /*1a400*/  ISETP.GT.U32.AND P0, PT, R3, R9, PT ;  /* 0x000000090300720c */ /* 0x000fe20003f04070 */
[----:B------:R-:W-:-:S02]  /*1a410*/  @!P3 IMAD.MOV R11, RZ, RZ, -R11 ;  /* 0x000000ffff0bb224 */ /* 0x000fc400078e0a0b */
[----:B------:R-:W-:Y:S01]  /*1a420*/  @!P5 IMAD.MOV R13, RZ, RZ, -R13 ;  /* 0x000000ffff0dd224 */ /* 0x000fe200078e0a0d */
[C---:B------:R-:W-:Y:S01]  /*1a430*/  ISETP.GT.U32.AND P3, PT, R3.reuse, R6, PT ;  /* 0x000000060300720c */ /* 0x040fe20003f64070 */
[----:B------:R-:W-:Y:S01]  /*1a440*/  @!P6 IMAD.MOV R10, RZ, RZ, -R10 ;  /* 0x000000ffff0ae224 */ /* 0x000fe200078e0a0a */
[C---:B------:R-:W-:Y:S02]  /*1a450*/  ISETP.GT.U32.AND P5, PT, R3.reuse, R7, PT ;  /* 0x000000070300720c */ /* 0x040fe40003fa4070 */
[----:B------:R-:W-:-:S05]  /*1a460*/  ISETP.GT.U32.AND P6, PT, R3, R4, PT ;  /* 0x000000040300720c */ /* 0x000fca0003fc4070 */
[----:B------:R-:W-:Y:S01]  /*1a470*/  @!P0 IMAD.IADD R9, R9, 0x1, -R3 ;  /* 0x0000000109098824 */ /* 0x000fe200078e0a03 */
[C---:B------:R-:W-:Y:S01]  /*1a480*/  ISETP.GT.U32.AND P0, PT, R3.reuse, R28, PT ;  /* 0x0000001c0300720c */ /* 0x040fe20003f04070 */
[----:B------:R-:W-:Y:S01]  /*1a490*/  @!P1 IMAD.MOV R12, RZ, RZ, -R12 ;  /* 0x000000ffff0c9224 */ /* 0x000fe200078e0a0c */
[C---:B------:R-:W-:Y:S02]  /*1a4a0*/  ISETP.GT.U32.AND P1, PT, R3.reuse, R8, PT ;  /* 0x000000080300720c */ /* 0x040fe40003f24070 */
[----:B0-----:R-:W-:Y:S01]  /*1a4b0*/  SHF.R.U32.HI R18, RZ, 0x4, R18 ;  /* 0x00000004ff127819 */ /* 0x001fe20000011612 */
[----:B------:R-:W-:Y:S02]  /*1a4c0*/  IMAD R2, R3, R2, R27 ;  /* 0x0000000203027224 */ /* 0x000fe400078e021b */
[--C-:B------:R-:W-:Y:S01]  /*1a4d0*/  @!P3 IMAD.IADD R6, R6, 0x1, -R3.reuse ;  /* 0x000000010606b824 */ /* 0x100fe200078e0a03 */
[----:B------:R-:W-:Y:S01]  /*1a4e0*/  SGXT.U32 R18, R18, 0x3 ;  /* 0x000000031212781a */ /* 0x000fe20000000000 */
[--C-:B------:R-:W-:Y:S01]  /*1a4f0*/  @!P5 IMAD.IADD R7, R7, 0x1, -R3.reuse ;  /* 0x000000010707d824 */ /* 0x100fe200078e0a03 */
[----:B------:R-:W-:Y:S01]  /*1a500*/  ISETP.GT.U32.AND P3, PT, R3, R26, PT ;  /* 0x0000001a0300720c */ /* 0x000fe20003f64070 */
[--C-:B------:R-:W-:Y:S01]  /*1a510*/  @!P6 IMAD.IADD R4, R4, 0x1, -R3.reuse ;  /* 0x000000010404e824 */ /* 0x100fe200078e0a03 */
[----:B------:R-:W-:Y:S01]  /*1a520*/  ISETP.GE.AND P5, PT, R29, RZ, PT ;  /* 0x000000ff1d00720c */ /* 0x000fe20003fa6270 */
[----:B------:R-:W-:Y:S01]  /*1a530*/  STL [R1+0x1b34], R13 ;  /* 0x001b340d01007387 */ /* 0x000fe20000100800 */
[----:B------:R-:W-:Y:S01]  /*1a540*/  LOP3.LUT R18, R18, 0x70, RZ, 0xfc, !PT ;  /* 0x0000007012127812 */ /* 0x000fe200078efcff */
[----:B------:R-:W-:Y:S01]  /*1a550*/  @!P0 IMAD.IADD R28, R28, 0x1, -R3 ;  /* 0x000000011c1c8824 */ /* 0x000fe200078e0a03 */
[----:B------:R-:W-:Y:S01]  /*1a560*/  ISETP.GE.AND P6, PT, R19, RZ, PT ;  /* 0x000000ff1300720c */ /* 0x000fe20003fc6270 */
[----:B------:R-:W-:Y:S01]  /*1a570*/  STL [R1+0x1b38], R12 ;  /* 0x001b380c01007387 */ /* 0x000fe20000100800 */
[----:B------:R-:W-:-:S03]  /*1a580*/  ISETP.GT.U32.AND P0, PT, R3, R2, PT ;  /* 0x000000020300720c */ /* 0x000fc60003f04070 */
[----:B------:R0:W-:Y:S01]  /*1a590*/  STL [R1+0x1b3c], R11 ;  /* 0x001b3c0b01007387 */ /* 0x0001e20000100800 */
[----:B------:R-:W-:-:S03]  /*1a5a0*/  @!P1 IMAD.IADD R8, R8, 0x1, -R3 ;  /* 0x0000000108089824 */ /* 0x000fc600078e0a03 */
[----:B------:R1:W-:Y:S01]  /*1a5b0*/  STL [R1+0x1b40], R10 ;  /* 0x001b400a01007387 */ /* 0x0003e20000100800 */
[----:B------:R-:W-:Y:S02]  /*1a5c0*/  @!P4 IMAD.MOV R9, RZ, RZ, -R9 ;  /* 0x000000ffff09c224 */ /* 0x000fe400078e0a09 */
[----:B0-----:R-:W-:Y:S02]  /*1a5d0*/  IMAD R11, R18, UR6, RZ ;  /* 0x00000006120b7c24 */ /* 0x001fe4000f8e02ff */
[----:B-1----:R-:W-:Y:S02]  /*1a5e0*/  IMAD R10, RZ, RZ, -UR6 ;  /* 0x80000006ff0a7e24 */ /* 0x002fe4000f8e02ff */
[----:B------:R-:W-:Y:S02]  /*1a5f0*/  @!P3 IMAD.IADD R26, R26, 0x1, -R3 ;  /* 0x000000011a1ab824 */ /* 0x000fe400078e0a03 */
[----:B------:R-:W-:Y:S02]  /*1a600*/  IMAD R11, R10, 0x8, R11 ;  /* 0x000000080a0b7824 */ /* 0x000fe400078e020b */
[----:B------:R-:W-:-:S02]  /*1a610*/  @!P2 IMAD.MOV R8, RZ, RZ, -R8 ;  /* 0x000000ffff08a224 */ /* 0x000fc400078e0a08 */
[----:B------:R-:W-:Y:S01]  /*1a620*/  @!P5 IMAD.MOV R7, RZ, RZ, -R7 ;  /* 0x000000ffff07d224 */ /* 0x000fe200078e0a07 */
[----:B------:R-:W-:Y:S01]  /*1a630*/  STL [R1+0x824], R11 ;  /* 0x0008240b01007387 */ /* 0x000fe20000100800 */
[----:B------:R-:W-:Y:S02]  /*1a640*/  @!P6 IMAD.MOV R6, RZ, RZ, -R6 ;  /* 0x000000ffff06e224 */ /* 0x000fe400078e0a06 */
[----:B------:R-:W-:Y:S01]  /*1a650*/  @!P0 IMAD.IADD R2, R2, 0x1, -R3 ;  /* 0x0000000102028824 */ /* 0x000fe200078e0a03 */
[----:B------:R-:W-:Y:S01]  /*1a660*/  STL [R1+0x1b44], R9 ;  /* 0x001b440901007387 */ /* 0x000fe20000100800 */
[----:B------:R-:W-:-:S03]  /*1a670*/  ISETP.GT.U32.AND P0, PT, R3, R26, PT ;  /* 0x0000001a0300720c */ /* 0x000fc60003f04070 */
[----:B------:R-:W-:Y:S04]  /*1a680*/  STL [R1+0x1b48], R8 ;  /* 0x001b480801007387 */ /* 0x000fe80000100800 */
[----:B------:R-:W-:Y:S04]  /*1a690*/  STL [R1+0x1b4c], R7 ;  /* 0x001b4c0701007387 */ /* 0x000fe80000100800 */
[----:B------:R0:W-:Y:S02]  /*1a6a0*/  STL [R1+0x1b50], R6 ;  /* 0x001b500601007387 */ /* 0x0001e40000100800 */
[----:B0-----:R-:W-:-:S05]  /*1a6b0*/  IMAD R6, R10, 0x8, R11 ;  /* 0x000000080a067824 */ /* 0x001fca00078e020b */
[----:B------:R0:W-:Y:S01]  /*1a6c0*/  STL [R1+0x828], R6 ;  /* 0x0008280601007387 */ /* 0x0001e20000100800 */
[----:B------:R-:W-:Y:S02]  /*1a6d0*/  @!P0 IMAD.IADD R26, R26, 0x1, -R3 ;  /* 0x000000011a1a8824 */ /* 0x000fe400078e0a03 */
[----:B0-----:R-:W-:-:S05]  /*1a6e0*/  IMAD R6, R10, 0x8, R6 ;  /* 0x000000080a067824 */ /* 0x001fca00078e0206 */
[----:B------:R0:W-:Y:S01]  /*1a6f0*/  STL [R1+0x810], R6 ;  /* 0x0008100601007387 */ /* 0x0001e20000100800 */
[----:B---3--:R-:W-:-:S03]  /*1a700*/  ISETP.GE.AND P0, PT, R5, RZ, PT ;  /* 0x000000ff0500720c */ /* 0x008fc60003f06270 */
[----:B------:R-:W2:Y:S01]  /*1a710*/  LDL.LU R5, [R1+0x1c2c] ;  /* 0x001c2c0001057983 */ /* 0x000ea20000300800 */
[----:B------:R-:W-:-:S04]  /*1a720*/  IMAD.MOV R20, RZ, RZ, -R20 ;  /* 0x000000ffff147224 */ /* 0x000fc800078e0a14 */
[----:B------:R-:W-:-:S05]  /*1a730*/  IMAD R25, R3, R20, R25 ;  /* 0x0000001403197224 */ /* 0x000fca00078e0219 */
[----:B------:R-:W-:-:S13]  /*1a740*/  ISETP.GT.U32.AND P1, PT, R3, R25, PT ;  /* 0x000000190300720c */ /* 0x000fda0003f24070 */
[----:B------:R-:W-:-:S05]  /*1a750*/  @!P1 IMAD.IADD R25, R25, 0x1, -R3 ;  /* 0x0000000119199824 */ /* 0x000fca00078e0a03 */
[----:B------:R-:W-:-:S13]  /*1a760*/  ISETP.GT.U32.AND P4, PT, R3, R25, PT ;  /* 0x000000190300720c */ /* 0x000fda0003f84070 */
[----:B------:R-:W-:Y:S01]  /*1a770*/  @!P4 IMAD.IADD R25, R25, 0x1, -R3 ;  /* 0x000000011919c824 */ /* 0x000fe200078e0a03 */
[----:B------:R-:W-:Y:S02]  /*1a780*/  ISETP.GE.AND P4, PT, R14, RZ, PT ;  /* 0x000000ff0e00720c */ /* 0x000fe40003f86270 */
[----:B------:R-:W1:Y:S01]  /*1a790*/  S2R R14, SR_TID.X ;  /* 0x00000000000e7919 */ /* 0x000e620000002100 */
[C---:B------:R-:W-:Y:S02]  /*1a7a0*/  ISETP.GT.U32.AND P3, PT, R3.reuse, R4, PT ;  /* 0x000000040300720c */ /* 0x040fe40003f64070 */
[----:B------:R-:W-:Y:S01]  /*1a7b0*/  ISETP.GE.AND P1, PT, R24, RZ, PT ;  /* 0x000000ff1800720c */ /* 0x000fe20003f26270 */
[----:B0-----:R-:W-:Y:S01]  /*1a7c0*/  IMAD R6, R10, 0x8, R6 ;  /* 0x000000080a067824 */ /* 0x001fe200078e0206 */
[C---:B------:R-:W-:Y:S02]  /*1a7d0*/  ISETP.GT.U32.AND P2, PT, R3.reuse, R28, PT ;  /* 0x0000001c0300720c */ /* 0x040fe40003f44070 */
[----:B------:R-:W-:-:S02]  /*1a7e0*/  ISETP.GT.U32.AND P6, PT, R3, R2, PT ;  /* 0x000000020300720c */ /* 0x000fc40003fc4070 */
[----:B------:R0:W-:Y:S05]  /*1a7f0*/  STL [R1+0x80c], R6 ;  /* 0x00080c0601007387 */ /* 0x0001ea0000100800 */
[----:B------:R-:W-:Y:S02]  /*1a800*/  @!P3 IMAD.IADD R4, R4, 0x1, -R3 ;  /* 0x000000010404b824 */ /* 0x000fe400078e0a03 */
[----:B0-----:R-:W-:Y:S02]  /*1a810*/  IMAD R6, R10, 0x8, R6 ;  /* 0x000000080a067824 */ /* 0x001fe400078e0206 */
[----:B------:R-:W-:-:S03]  /*1a820*/  @!P1 IMAD.MOV R4, RZ, RZ, -R4 ;  /* 0x000000ffff049224 */ /* 0x000fc600078e0a04 */
[----:B------:R0:W-:Y:S01]  /*1a830*/  STL [R1+0x818], R6 ;  /* 0x0008180601007387 */ /* 0x0001e20000100800 */
[--C-:B------:R-:W-:Y:S02]  /*1a840*/  @!P2 IMAD.IADD R28, R28, 0x1, -R3.reuse ;  /* 0x000000011c1ca824 */ /* 0x100fe400078e0a03 */
[----:B------:R-:W-:Y:S01]  /*1a850*/  @!P6 IMAD.IADD R2, R2, 0x1, -R3 ;  /* 0x000000010202e824 */ /* 0x000fe200078e0a03 */
[----:B------:R-:W-:Y:S01]  /*1a860*/  STL [R1+0x1b54], R4 ;  /* 0x001b540401007387 */ /* 0x000fe20000100800 */
[----:B-1----:R-:W-:Y:S01]  /*1a870*/  LOP3.LUT R24, R14, 0x7f, RZ, 0xc0, !PT ;  /* 0x0000007f0e187812 */ /* 0x002fe200078ec0ff */
[----:B0-----:R-:W-:-:S04]  /*1a880*/  IMAD R6, R10, 0x8, R6 ;  /* 0x000000080a067824 */ /* 0x001fc800078e0206 */
[----:B------:R-:W-:Y:S01]  /*1a890*/  IMAD R3, R24, UR4, RZ ;  /* 0x0000000418037c24 */ /* 0x000fe2000f8e02ff */
[----:B------:R-:W-:Y:S01]  /*1a8a0*/  ULDC.64 UR4, c[0x0][0x218] ;  /* 0x0000860000047ab9 */ /* 0x000fe20000000a00 */
[----:B------:R0:W-:Y:S02]  /*1a8b0*/  STL [R1+0x814], R6 ;  /* 0x0008140601007387 */ /* 0x0001e40000100800 */
[----:B0-----:R-:W-:-:S05]  /*1a8c0*/  IMAD R6, R10, 0x10, R6 ;  /* 0x000000100a067824 */ /* 0x001fca00078e0206 */
[----:B------:R-:W-:Y:S04]  /*1a8d0*/  STL [R1+0x81c], R6 ;  /* 0x00081c0601007387 */ /* 0x000fe80000100800 */
[----:B------:R0:W-:Y:S01]  /*1a8e0*/  STL [R1+0x1b58], R3 ;  /* 0x001b580301007387 */ /* 0x0001e20000100800 */
[----:B------:R-:W-:Y:S02]  /*1a8f0*/  ISETP.GE.AND P5, PT, R17, RZ, PT ;  /* 0x000000ff1100720c */ /* 0x000fe40003fa6270 */
[----:B------:R-:W-:Y:S02]  /*1a900*/  ISETP.GE.AND P3, PT, R16, RZ, PT ;  /* 0x000000ff1000720c */ /* 0x000fe40003f66270 */
[----:B--2---:R-:W-:Y:S02]  /*1a910*/  ISETP.NE.AND P1, PT, R5, RZ, PT ;  /* 0x000000ff0500720c */ /* 0x004fe40003f25270 */
[----:B------:R-:W-:-:S02]  /*1a920*/  LOP3.LUT R24, RZ, R5, RZ, 0x33, !PT ;  /* 0x00000005ff187212 */ /* 0x000fc400078e33ff */
[----:B------:R-:W-:Y:S01]  /*1a930*/  IADD3 R5, P6, R3, UR4, RZ ;  /* 0x0000000403057c10 */ /* 0x000fe2000ffde0ff */
[----:B0-----:R-:W-:Y:S01]  /*1a940*/  IMAD R3, R10, 0x8, R6 ;  /* 0x000000080a037824 */ /* 0x001fe200078e0206 */
[----:B------:R-:W-:-:S03]  /*1a950*/  ISETP.GE.AND P2, PT, R15, RZ, PT ;  /* 0x000000ff0f00720c */ /* 0x000fc60003f46270 */
[----:B------:R-:W-:Y:S01]  /*1a960*/  @!P5 IMAD.MOV R28, RZ, RZ, -R28 ;  /* 0x000000ffff1cd224 */ /* 0x000fe200078e0a1c */
[----:B------:R-:W-:Y:S01]  /*1a970*/  ULDC UR4, c[0x0][0x240] ;  /* 0x0000900000047ab9 */ /* 0x000fe20000000800 */
[----:B------:R0:W-:Y:S04]  /*1a980*/  STL [R1+0x1a2c], R5 ;  /* 0x001a2c0501007387 */ /* 0x0001e80000100800 */
[----:B------:R-:W2:Y:S04]  /*1a990*/  LDL.LU R29, [R1+0x28] ;  /* 0x00002800011d7983 */ /* 0x000ea80000300800 */
[----:B------:R-:W3:Y:S04]  /*1a9a0*/  LDL.LU R27, [R1+0x44] ;  /* 0x00004400011b7983 */ /* 0x000ee80000300800 */
[----:B------:R1:W-:Y:S04]  /*1a9b0*/  STL [R1+0x820], R3 ;  /* 0x0008200301007387 */ /* 0x0003e80000100800 */
[----:B0-----:R-:W4:Y:S04]  /*1a9c0*/  LDL.LU R5, [R1+0x64] ;  /* 0x0000640001057983 */ /* 0x001f280000300800 */
[----:B-1----:R-:W5:Y:S04]  /*1a9d0*/  LDL.LU R3, [R1+0x84] ;  /* 0x0000840001037983 */ /* 0x002f680000300800 */
[----:B------:R-:W5:Y:S04]  /*1a9e0*/  LDL.LU R4, [R1+0x8c] ;  /* 0x00008c0001047983 */ /* 0x000f680000300800 */
        /* <DEDUP_REMOVED lines=15> */
[----:B------:R-:W5:Y:S01]  /*1aae0*/  LDL.LU R16, [R1+0xec] ;  /* 0x0000ec0001107983 */ /* 0x000f620000300800 */
[----:B------:R-:W-:-:S02]  /*1aaf0*/  @!P3 IMAD.MOV R25, RZ, RZ, -R25 ;  /* 0x000000ffff19b224 */ /* 0x000fc400078e0a19 */
[----:B------:R-:W-:Y:S01]  /*1ab00*/  @!P2 IMAD.MOV R26, RZ, RZ, -R26 ;  /* 0x000000ffff1aa224 */ /* 0x000fe200078e0a1a */
[----:B------:R-:W5:Y:S01]  /*1ab10*/  LDL.LU R15, [R1+0x114] ;  /* 0x00011400010f7983 */ /* 0x000f620000300800 */
[----:B------:R-:W-:Y:S02]  /*1ab20*/  @!P4 IMAD.MOV R2, RZ, RZ, -R2 ;  /* 0x000000ffff02c224 */ /* 0x000fe400078e0a02 */
[----:B------:R-:W-:Y:S01]  /*1ab30*/  @!P0 IMAD.MOV R0, RZ, RZ, -R0 ;  /* 0x000000ffff008224 */ /* 0x000fe200078e0a00 */
[----:B------:R-:W5:Y:S04]  /*1ab40*/  LDL.LU R14, [R1+0x120] ;  /* 0x00012000010e7983 */ /* 0x000f680000300800 */
[----:B------:R-:W-:Y:S04]  /*1ab50*/  STL [R1+0x1b5c], R28 ;  /* 0x001b5c1c01007387 */ /* 0x000fe80000100800 */
[----:B------:R-:W-:Y:S04]  /*1ab60*/  STL [R1+0x1b60], R25 ;  /* 0x001b601901007387 */ /* 0x000fe80000100800 */
[----:B------:R-:W-:Y:S04]  /*1ab70*/  STL [R1+0x1b64], R26 ;  /* 0x001b641a01007387 */ /* 0x000fe80000100800 */
[----:B------:R5:W-:Y:S04]  /*1ab80*/  STL [R1+0x1b68], R2 ;  /* 0x001b680201007387 */ /* 0x000be80000100800 */
[----:B------:R0:W-:Y:S01]  /*1ab90*/  STL [R1+0x1b6c], R0 ;  /* 0x001b6c0001007387 */ /* 0x0001e20000100800 */
[----:B--2---:R-:W-:-:S02]  /*1aba0*/  SEL R29, R24, R29, !P1 ;  /* 0x0000001d181d7207 */ /* 0x004fc40004800000 */
[----:B---3--:R-:W-:-:S03]  /*1abb0*/  SEL R27, R24, R27, !P1 ;  /* 0x0000001b181b7207 */ /* 0x008fc60004800000 */
[----:B------:R-:W-:Y:S01]  /*1abc0*/  STL [R1+0x1b70], R29 ;  /* 0x001b701d01007387 */ /* 0x000fe20000100800 */
[----:B----4-:R-:W-:-:S03]  /*1abd0*/  SEL R5, R24, R5, !P1 ;  /* 0x0000000518057207 */ /* 0x010fc60004800000 */
[----:B------:R-:W-:Y:S01]  /*1abe0*/  STL [R1+0x1b74], R27 ;  /* 0x001b741b01007387 */ /* 0x000fe20000100800 */
[----:B-----5:R-:W-:-:S03]  /*1abf0*/  SEL R2, R24, R3, !P1 ;  /* 0x0000000318027207 */ /* 0x020fc60004800000 */
[----:B------:R-:W-:Y:S01]  /*1ac00*/  STL [R1+0x4], R5 ;  /* 0x0000040501007387 */ /* 0x000fe20000100800 */
[----:B0-----:R-:W-:-:S03]  /*1ac10*/  SEL R0, R24, R4, !P1 ;  /* 0x0000000418007207 */ /* 0x001fc60004800000 */
[----:B------:R0:W-:Y:S01]  /*1ac20*/  STL [R1+0xc], R2 ;  /* 0x00000c0201007387 */ /* 0x0001e20000100800 */
[----:B------:R-:W-:-:S03]  /*1ac30*/  SEL R3, R24, R6, !P1 ;  /* 0x0000000618037207 */ /* 0x000fc60004800000 */
[----:B------:R1:W-:Y:S04]  /*1ac40*/  STL [R1+0x10], R0 ;  /* 0x0000100001007387 */ /* 0x0003e80000100800 */
[----:B------:R2:W-:Y:S01]  /*1ac50*/  STL [R1+0x18], R3 ;  /* 0x0000180301007387 */ /* 0x0005e20000100800 */
[C---:B0-----:R-:W-:Y:S02]  /*1ac60*/  SEL R2, R24.reuse, R7, !P1 ;  /* 0x0000000718027207 */ /* 0x041fe40004800000 */
[----:B-1----:R-:W-:-:S03]  /*1ac70*/  SEL R0, R24, R8, !P1 ;  /* 0x0000000818007207 */ /* 0x002fc60004800000 */
[----:B------:R0:W-:Y:S01]  /*1ac80*/  STL [R1+0x20], R2 ;  /* 0x0000200201007387 */ /* 0x0001e20000100800 */
[----:B--2---:R-:W-:-:S03]  /*1ac90*/  SEL R3, R24, R9, !P1 ;  /* 0x0000000918037207 */ /* 0x004fc60004800000 */
        /* <DEDUP_REMOVED lines=25> */
[----:B------:R-:W-:Y:S04]  /*1ae30*/  STL [R1+0xec], R3 ;  /* 0x0000ec0301007387 */ /* 0x000fe80000100800 */
[----:B------:R-:W2:Y:S01]  /*1ae40*/  LDL.LU R27, [R1+0x134] ;  /* 0x00013400011b7983 */ /* 0x000ea20000300800 */
[C---:B0-----:R-:W-:Y:S02]  /*1ae50*/  SEL R2, R24.reuse, R15, !P1 ;  /* 0x0000000f18027207 */ /* 0x041fe40004800000 */
[----:B-1----:R-:W-:-:S03]  /*1ae60*/  SEL R0, R24, R14, !P1 ;  /* 0x0000000e18007207 */ /* 0x002fc60004800000 */
[----:B------:R-:W-:Y:S04]  /*1ae70*/  STL [R1+0x114], R2 ;  /* 0x0001140201007387 */ /* 0x000fe80000100800 */
[----:B--2---:R0:W-:Y:S04]  /*1ae80*/  STL [R1+0x1c20], R27 ;  /* 0x001c201b01007387 */ /* 0x0041e80000100800 */
[----:B------:R-:W-:Y:S04]  /*1ae90*/  STL [R1+0x120], R0 ;  /* 0x0001200001007387 */ /* 0x000fe80000100800 */
[----:B0-----:R-:W2:Y:S04]  /*1aea0*/  LDL.LU R27, [R1+0x130] ;  /* 0x00013000011b7983 */ /* 0x001ea80000300800 */
[----:B--2---:R0:W-:Y:S04]  /*1aeb0*/  STL [R1+0x1c24], R27 ;  /* 0x001c241b01007387 */ /* 0x0041e80000100800 */
[----:B0-----:R-:W2:Y:S04]  /*1aec0*/  LDL.LU R27, [R1+0x12c] ;  /* 0x00012c00011b7983 */ /* 0x001ea80000300800 */
[----:B--2---:R0:W-:Y:S04]  /*1aed0*/  STL [R1+0x1c28], R27 ;  /* 0x001c281b01007387 */ /* 0x0041e80000100800 */
[----:B0-----:R-:W2:Y:S04]  /*1aee0*/  LDL.LU R27, [R1+0x128] ;  /* 0x00012800011b7983 */ /* 0x001ea80000300800 */
[----:B------:R-:W3:Y:S04]  /*1aef0*/  LDL.LU R29, [R1+0x138] ;  /* 0x00013800011d7983 */ /* 0x000ee80000300800 */
[----:B------:R-:W4:Y:S04]  /*1af00*/  LDL.LU R0, [R1+0x13c] ;  /* 0x00013c0001007983 */ /* 0x000f280000300800 */
[----:B------:R-:W5:Y:S04]  /*1af10*/  LDL.LU R2, [R1+0x140] ;  /* 0x0001400001027983 */ /* 0x000f680000300800 */
[----:B------:R-:W4:Y:S04]  /*1af20*/  LDL.LU R26, [R1+0x144] ;  /* 0x00014400011a7983 */ /* 0x000f280000300800 */
        /* <DEDUP_REMOVED lines=23> */
[----:B--2---:R-:W-:-:S05]  /*1b0a0*/  SEL R27, R24, R27, !P1 ;  /* 0x0000001b181b7207 */ /* 0x004fca0004800000 */
[----:B------:R0:W-:Y:S04]  /*1b0b0*/  STL [R1+0x128], R27 ;  /* 0x0001281b01007387 */ /* 0x0001e80000100800 */
[----:B0-----:R-:W2:Y:S02]  /*1b0c0*/  LDL.LU R27, [R1+0x1c28] ;  /* 0x001c2800011b7983 */ /* 0x001ea40000300800 */
[----:B--2---:R-:W-:-:S05]  /*1b0d0*/  SEL R27, R24, R27, !P1 ;  /* 0x0000001b181b7207 */ /* 0x004fca0004800000 */
[----:B------:R0:W-:Y:S04]  /*1b0e0*/  STL [R1+0x12c], R27 ;  /* 0x00012c1b01007387 */ /* 0x0001e80000100800 */
[----:B0-----:R-:W2:Y:S02]  /*1b0f0*/  LDL.LU R27, [R1+0x1c24] ;  /* 0x001c2400011b7983 */ /* 0x001ea40000300800 */
[----:B--2---:R-:W-:-:S05]  /*1b100*/  SEL R27, R24, R27, !P1 ;  /* 0x0000001b181b7207 */ /* 0x004fca0004800000 */
[----:B------:R0:W-:Y:S04]  /*1b110*/  STL [R1+0x130], R27 ;  /* 0x0001301b01007387 */ /* 0x0001e80000100800 */
[----:B0-----:R-:W2:Y:S01]  /*1b120*/  LDL.LU R27, [R1+0x1c20] ;  /* 0x001c2000011b7983 */ /* 0x001ea20000300800 */
[C---:B---3--:R-:W-:Y:S02]  /*1b130*/  SEL R29, R24.reuse, R29, !P1 ;  /* 0x0000001d181d7207 */ /* 0x048fe40004800000 */
[C---:B----4-:R-:W-:Y:S02]  /*1b140*/  SEL R26, R24.reuse, R26, !P1 ;  /* 0x0000001a181a7207 */ /* 0x050fe40004800000 */
[C---:B-----5:R-:W-:Y:S02]  /*1b150*/  SEL R5, R24.reuse, R5, !P1 ;  /* 0x0000000518057207 */ /* 0x060fe40004800000 */
[----:B--2---:R-:W-:-:S05]  /*1b160*/  SEL R27, R24, R27, !P1 ;  /* 0x0000001b181b7207 */ /* 0x004fca0004800000 */
[----:B------:R0:W-:Y:S04]  /*1b170*/  STL [R1+0x134], R27 ;  /* 0x0001341b01007387 */ /* 0x0001e80000100800 */
[----:B------:R-:W-:Y:S01]  /*1b180*/  STL [R1+0x138], R29 ;  /* 0x0001381d01007387 */ /* 0x000fe20000100800 */
[C---:B0-----:R-:W-:Y:S02]  /*1b190*/  SEL R27, R24.reuse, R0, !P1 ;  /* 0x00000000181b7207 */ /* 0x041fe40004800000 */
[C---:B------:R-:W-:Y:S02]  /*1b1a0*/  SEL R0, R24.reuse, R2, !P1 ;  /* 0x0000000218007207 */ /* 0x040fe40004800000 */
[C---:B------:R-:W-:Y:S01]  /*1b1b0*/  SEL R2, R24.reuse, R25, !P1 ;  /* 0x0000001918027207 */ /* 0x040fe20004800000 */
[----:B------:R-:W-:Y:S04]  /*1b1c0*/  STL [R1+0x13c], R27 ;  /* 0x00013c1b01007387 */ /* 0x000fe80000100800 */
[----:B------:R0:W-:Y:S04]  /*1b1d0*/  STL [R1+0x140], R0 ;  /* 0x0001400001007387 */ /* 0x0001e80000100800 */
[----:B------:R-:W-:Y:S01]  /*1b1e0*/  STL [R1+0x144], R26 ;  /* 0x0001441a01007387 */ /* 0x000fe20000100800 */
[----:B0-----:R-:W-:-:S03]  /*1b1f0*/  SEL R0, R24, R28, !P1 ;  /* 0x0000001c18007207 */ /* 0x001fc60004800000 */
[----:B------:R0:W-:Y:S04]  /*1b200*/  STL [R1+0x148], R2 ;  /* 0x0001480201007387 */ /* 0x0001e80000100800 */
[----:B------:R1:W-:Y:S01]  /*1b210*/  STL [R1+0x14c], R0 ;  /* 0x00014c0001007387 */ /* 0x0003e20000100800 */
[C---:B0-----:R-:W-:Y:S02]  /*1b220*/  SEL R2, R24.reuse, R3, !P1 ;  /* 0x0000000318027207 */ /* 0x041fe40004800000 */
[C---:B------:R-:W-:Y:S02]  /*1b230*/  SEL R3, R24.reuse, R6, !P1 ;  /* 0x0000000618037207 */ /* 0x040fe40004800000 */
[C---:B-1----:R-:W-:Y:S01]  /*1b240*/  SEL R0, R24.reuse, R4, !P1 ;  /* 0x0000000418007207 */ /* 0x042fe20004800000 */
[----:B------:R-:W-:Y:S04]  /*1b250*/  STL [R1+0x154], R5 ;  /* 0x0001540501007387 */ /* 0x000fe80000100800 */
[----:B------:R0:W-:Y:S04]  /*1b260*/  STL [R1+0x158], R2 ;  /* 0x0001580201007387 */ /* 0x0001e80000100800 */
[----:B------:R1:W-:Y:S04]  /*1b270*/  STL [R1+0x1b0], R0 ;  /* 0x0001b00001007387 */ /* 0x0003e80000100800 */
[----:B------:R2:W-:Y:S01]  /*1b280*/  STL [R1+0x1b4], R3 ;  /* 0x0001b40301007387 */ /* 0x0005e20000100800 */
[----:B0-----:R-:W-:-:S02]  /*1b290*/  SEL R2, R24, R7, !P1 ;  /* 0x0000000718027207 */ /* 0x001fc40004800000 */
        /* <DEDUP_REMOVED lines=1366> */
[----:B------:R-:W-:-:S02]  /*20800*/  SEL R26, R24, R26, !P1 ;  /* 0x0000001a181a7207 */ /* 0x000fc40004800000 */
[C---:B------:R-:W-:Y:S02]  /*20810*/  SEL R25, R24.reuse, R25, !P1 ;  /* 0x0000001918197207 */ /* 0x040fe40004800000 */
[C---:B------:R-:W-:Y:S02]  /*20820*/  SEL R28, R24.reuse, R28, !P1 ;  /* 0x0000001c181c7207 */ /* 0x040fe40004800000 */
[C---:B------:R-:W-:Y:S02]  /*20830*/  SEL R3, R24.reuse, R3, !P1 ;  /* 0x0000000318037207 */ /* 0x040fe40004800000 */
[C---:B------:R-:W-:Y:S02]  /*20840*/  SEL R4, R24.reuse, R4, !P1 ;  /* 0x0000000418047207 */ /* 0x040fe40004800000 */
[C---:B------:R-:W-:Y:S02]  /*20850*/  SEL R6, R24.reuse, R6, !P1 ;  /* 0x0000000618067207 */ /* 0x040fe40004800000 */
        /* <DEDUP_REMOVED lines=17> */
[----:B--2---:R-:W-:-:S05]  /*20970*/  SEL R27, R24, R27, !P1 ;  /* 0x0000001b181b7207 */ /* 0x004fca0004800000 */
[----:B------:R0:W-:Y:S04]  /*20980*/  STL [R1+0x150], R27 ;  /* 0x0001501b01007387 */ /* 0x0001e80000100800 */
[----:B0-----:R-:W2:Y:S04]  /*20990*/  LDL.LU R27, [R1+0x1b74] ;  /* 0x001b7400011b7983 */ /* 0x001ea80000300800 */
[----:B------:R0:W-:Y:S04]  /*209a0*/  STL [R1+0x124], R29 ;  /* 0x0001241d01007387 */ /* 0x0001e80000100800 */
[----:B0-----:R-:W3:Y:S04]  /*209b0*/  LDL.LU R29, [R1+0x1b70] ;  /* 0x001b7000011d7983 */ /* 0x001ee80000300800 */
[----:B------:R0:W-:Y:S04]  /*209c0*/  STL [R1+0x11c], R0 ;  /* 0x00011c0001007387 */ /* 0x0001e80000100800 */
[----:B0-----:R-:W4:Y:S04]  /*209d0*/  LDL.LU R0, [R1+0x1b6c] ;  /* 0x001b6c0001007983 */ /* 0x001f280000300800 */
[----:B------:R0:W-:Y:S04]  /*209e0*/  STL [R1+0x118], R2 ;  /* 0x0001180201007387 */ /* 0x0001e80000100800 */
[----:B0-----:R-:W5:Y:S04]  /*209f0*/  LDL.LU R2, [R1+0x1b68] ;  /* 0x001b680001027983 */ /* 0x001f680000300800 */
[----:B------:R0:W-:Y:S04]  /*20a00*/  STL [R1+0x110], R26 ;  /* 0x0001101a01007387 */ /* 0x0001e80000100800 */
[----:B0-----:R-:W2:Y:S04]  /*20a10*/  LDL.LU R26, [R1+0x1b64] ;  /* 0x001b6400011a7983 */ /* 0x001ea80000300800 */
[----:B------:R0:W-:Y:S04]  /*20a20*/  STL [R1+0x10c], R25 ;  /* 0x00010c1901007387 */ /* 0x0001e80000100800 */
[----:B0-----:R-:W3:Y:S04]  /*20a30*/  LDL.LU R25, [R1+0x1b60] ;  /* 0x001b600001197983 */ /* 0x001ee80000300800 */
        /* <DEDUP_REMOVED lines=9> */
[----:B0-----:R-:W3:Y:S04]  /*20ad0*/  LDL.LU R7, [R1+0x1b4c] ;  /* 0x001b4c0001077983 */ /* 0x001ee80000300800 */
[----:B------:R0:W-:Y:S04]  /*20ae0*/  STL [R1+0xf4], R8 ;  /* 0x0000f40801007387 */ /* 0x0001e80000100800 */
[----:B0-----:R-:W5:Y:S04]  /*20af0*/  LDL.LU R8, [R1+0x1b48] ;  /* 0x001b480001087983 */ /* 0x001f680000300800 */
        /* <DEDUP_REMOVED lines=29> */
[----:B0-----:R-:W5:Y:S01]  /*20cd0*/  LDL.LU R14, [R1+0x1b0c] ;  /* 0x001b0c00010e7983 */ /* 0x001f620000300800 */
[----:B------:R-:W-:-:S05]  /*20ce0*/  SEL R5, R24, R5, !P1 ;  /* 0x0000000518057207 */ /* 0x000fca0004800000 */
[----:B------:R0:W-:Y:S01]  /*20cf0*/  STL [R1+0x90], R5 ;  /* 0x0000900501007387 */ /* 0x0001e20000100800 */
[C---:B----4-:R-:W-:Y:S02]  /*20d00*/  SEL R0, R24.reuse, R0, !P1 ;  /* 0x0000000018007207 */ /* 0x050fe40004800000 */
[----:B--2---:R-:W-:Y:S01]  /*20d10*/  LEA.HI.X.SX32 R3, R3, UR5, 0x1, P6 ;  /* 0x0000000503037c11 */ /* 0x004fe2000b0f0eff */
[----:B------:R-:W-:Y:S01]  /*20d20*/  ULDC UR5, c[0x0][0x234] ;  /* 0x00008d0000057ab9 */ /* 0x000fe20000000800 */
[C---:B---3--:R-:W-:Y:S02]  /*20d30*/  SEL R7, R24.reuse, R7, !P1 ;  /* 0x0000000718077207 */ /* 0x048fe40004800000 */
[C---:B-----5:R-:W-:Y:S02]  /*20d40*/  SEL R8, R24.reuse, R8, !P1 ;  /* 0x0000000818087207 */ /* 0x060fe40004800000 */
[C---:B------:R-:W-:Y:S02]  /*20d50*/  SEL R10, R24.reuse, R10, !P1 ;  /* 0x0000000a180a7207 */ /* 0x040fe40004800000 */
[----:B------:R-:W-:-:S02]  /*20d60*/  SEL R11, R24, R11, !P1 ;  /* 0x0000000b180b7207 */ /* 0x000fc40004800000 */
[C---:B------:R-:W-:Y:S02]  /*20d70*/  SEL R13, R24.reuse, R13, !P1 ;  /* 0x0000000d180d7207 */ /* 0x040fe40004800000 */
[C---:B------:R-:W-:Y:S02]  /*20d80*/  SEL R15, R24.reuse, R15, !P1 ;  /* 0x0000000f180f7207 */ /* 0x040fe40004800000 */
[C---:B0-----:R-:W-:Y:S02]  /*20d90*/  SEL R5, R24.reuse, R14, !P1 ;  /* 0x0000000e18057207 */ /* 0x041fe40004800000 */
[----:B------:R-:W-:-:S03]  /*20da0*/  SEL R14, R24, R16, !P1 ;  /* 0x00000010180e7207 */ /* 0x000fc60004800000 */
[----:B------:R0:W-:Y:S04]  /*20db0*/  STL [R1+0x88], R5 ;  /* 0x0000880501007387 */ /* 0x0001e80000100800 */
[----:B------:R1:W-:Y:S01]  /*20dc0*/  STL [R1+0x80], R15 ;  /* 0x0000800f01007387 */ /* 0x0003e20000100800 */
[----:B0-----:R-:W-:-:S03]  /*20dd0*/  SEL R5, R24, R17, !P1 ;  /* 0x0000001118057207 */ /* 0x001fc60004800000 */
[----:B------:R-:W2:Y:S01]  /*20de0*/  LDL R17, [R1+0x820] ;  /* 0x0008200001117983 */ /* 0x000ea20000100800 */
[----:B-1----:R-:W-:-:S03]  /*20df0*/  SEL R15, R24, R18, !P1 ;  /* 0x00000012180f7207 */ /* 0x002fc60004800000 */
[----:B------:R0:W-:Y:S04]  /*20e00*/  STL [R1+0x7c], R14 ;  /* 0x00007c0e01007387 */ /* 0x0001e80000100800 */
[----:B------:R1:W-:Y:S04]  /*20e10*/  STL [R1+0x78], R5 ;  /* 0x0000780501007387 */ /* 0x0003e80000100800 */
[----:B------:R3:W-:Y:S01]  /*20e20*/  STL [R1+0x74], R15 ;  /* 0x0000740f01007387 */ /* 0x0007e20000100800 */
[C---:B0-----:R-:W-:Y:S02]  /*20e30*/  SEL R14, R24.reuse, R20, !P1 ;  /* 0x00000014180e7207 */ /* 0x041fe40004800000 */
[----:B-1----:R-:W-:-:S02]  /*20e40*/  SEL R5, R24, R19, !P1 ;  /* 0x0000001318057207 */ /* 0x002fc40004800000 */
[----:B---3--:R-:W-:-:S03]  /*20e50*/  SEL R15, R24, R21, !P1 ;  /* 0x00000015180f7207 */ /* 0x008fc60004800000 */
[----:B------:R0:W-:Y:S04]  /*20e60*/  STL [R1+0x70], R5 ;  /* 0x0000700501007387 */ /* 0x0001e80000100800 */
[----:B------:R1:W-:Y:S01]  /*20e70*/  STL [R1+0x68], R14 ;  /* 0x0000680e01007387 */ /* 0x0003e20000100800 */
[----:B0-----:R-:W-:-:S03]  /*20e80*/  SEL R5, R24, R22, !P1 ;  /* 0x0000001618057207 */ /* 0x001fc60004800000 */
[----:B------:R-:W-:Y:S01]  /*20e90*/  STL [R1+0x60], R15 ;  /* 0x0000600f01007387 */ /* 0x000fe20000100800 */
[----:B-1----:R-:W-:-:S03]  /*20ea0*/  SEL R14, R24, R23, !P1 ;  /* 0x00000017180e7207 */ /* 0x002fc60004800000 */
[----:B------:R0:W-:Y:S04]  /*20eb0*/  STL [R1+0x5c], R5 ;  /* 0x00005c0501007387 */ /* 0x0001e80000100800 */
[----:B------:R1:W-:Y:S01]  /*20ec0*/  STL [R1+0x58], R14 ;  /* 0x0000580e01007387 */ /* 0x0003e20000100800 */
[----:B0-----:R-:W-:-:S03]  /*20ed0*/  SEL R5, R24, R12, !P1 ;  /* 0x0000000c18057207 */ /* 0x001fc60004800000 */
[----:B------:R-:W-:Y:S04]  /*20ee0*/  STL [R1+0x54], R13 ;  /* 0x0000540d01007387 */ /* 0x000fe80000100800 */
[----:B------:R0:W-:Y:S04]  /*20ef0*/  STL [R1+0x50], R5 ;  /* 0x0000500501007387 */ /* 0x0001e80000100800 */
[----:B------:R-:W-:Y:S04]  /*20f00*/  STL [R1+0x4c], R11 ;  /* 0x00004c0b01007387 */ /* 0x000fe80000100800 */
[----:B-1----:R-:W3:Y:S01]  /*20f10*/  LDL.LU R14, [R1+0x4] ;  /* 0x00000400010e7983 */ /* 0x002ee20000300800 */
[----:B0-----:R-:W-:-:S03]  /*20f20*/  SEL R5, R24, R9, !P1 ;  /* 0x0000000918057207 */ /* 0x001fc60004800000 */
[----:B------:R-:W-:Y:S04]  /*20f30*/  STL [R1+0x48], R10 ;  /* 0x0000480a01007387 */ /* 0x000fe80000100800 */
[----:B------:R0:W-:Y:S04]  /*20f40*/  STL [R1+0x40], R5 ;  /* 0x0000400501007387 */ /* 0x0001e80000100800 */
[----:B------:R-:W-:Y:S04]  /*20f50*/  STL [R1+0x3c], R8 ;  /* 0x00003c0801007387 */ /* 0x000fe80000100800 */
[----:B------:R-:W4:Y:S01]  /*20f60*/  LDL.LU R16, [R1+0xc] ;  /* 0x00000c0001107983 */ /* 0x000f220000300800 */
[----:B0-----:R-:W-:-:S02]  /*20f70*/  SEL R5, R24, R6, !P1 ;  /* 0x0000000618057207 */ /* 0x001fc40004800000 */
[C---:B------:R-:W-:Y:S01]  /*20f80*/  SEL R6, R24.reuse, R4, !P1 ;  /* 0x0000000418067207 */ /* 0x040fe20004800000 */
[----:B------:R-:W-:Y:S01]  /*20f90*/  STL [R1+0x38], R7 ;  /* 0x0000380701007387 */ /* 0x000fe20000100800 */
[----:B------:R-:W-:-:S03]  /*20fa0*/  SEL R4, R24, R28, !P1 ;  /* 0x0000001c18047207 */ /* 0x000fc60004800000 */
[----:B------:R0:W-:Y:S04]  /*20fb0*/  STL [R1+0x34], R5 ;  /* 0x0000340501007387 */ /* 0x0001e80000100800 */
[----:B------:R-:W-:Y:S04]  /*20fc0*/  STL [R1+0x30], R6 ;  /* 0x0000300601007387 */ /* 0x000fe80000100800 */
[----:B------:R-:W5:Y:S01]  /*20fd0*/  LDL.LU R18, [R1+0x10] ;  /* 0x0000100001127983 */ /* 0x000f620000300800 */
[----:B0-----:R-:W-:-:S03]  /*20fe0*/  SEL R5, R24, R25, !P1 ;  /* 0x0000001918057207 */ /* 0x001fc60004800000 */
[----:B------:R0:W-:Y:S04]  /*20ff0*/  STL [R1+0x2c], R4 ;  /* 0x00002c0401007387 */ /* 0x0001e80000100800 */
[----:B------:R1:W-:Y:S04]  /*21000*/  STL [R1+0x24], R5 ;  /* 0x0000240501007387 */ /* 0x0003e80000100800 */
[----:B------:R-:W5:Y:S01]  /*21010*/  LDL.LU R20, [R1+0x18] ;  /* 0x0000180001147983 */ /* 0x000f620000300800 */
[C---:B0-----:R-:W-:Y:S02]  /*21020*/  SEL R4, R24.reuse, R26, !P1 ;  /* 0x0000001a18047207 */ /* 0x041fe40004800000 */
[----:B-1----:R-:W-:-:S03]  /*21030*/  SEL R5, R24, R2, !P1 ;  /* 0x0000000218057207 */ /* 0x002fc60004800000 */
[----:B------:R-:W-:Y:S04]  /*21040*/  STL [R1+0x1c], R4 ;  /* 0x00001c0401007387 */ /* 0x000fe80000100800 */
[----:B------:R-:W-:Y:S04]  /*21050*/  STL [R1+0x1a30], R5 ;  /* 0x001a300501007387 */ /* 0x000fe80000100800 */
[----:B------:R-:W5:Y:S04]  /*21060*/  LDL.LU R21, [R1+0x20] ;  /* 0x0000200001157983 */ /* 0x000f680000300800 */
[----:B------:R0:W-:Y:S04]  /*21070*/  STL [R1+0x8], R0 ;  /* 0x0000080001007387 */ /* 0x0001e80000100800 */
[----:B------:R-:W-:Y:S04]  /*21080*/  STL [R1+0x1a28], R3 ;  /* 0x001a280301007387 */ /* 0x000fe80000100800 */
[----:B------:R-:W5:Y:S01]  /*21090*/  LDL.LU R22, [R1+0x28] ;  /* 0x0000280001167983 */ /* 0x000f620000300800 */
[----:B------:R-:W-:-:S03]  /*210a0*/  IMAD R15, RZ, RZ, -UR6 ;  /* 0x80000006ff0f7e24 */ /* 0x000fc6000f8e02ff */
[----:B------:R-:W5:Y:S04]  /*210b0*/  LDL.LU R10, [R1+0x44] ;  /* 0x00004400010a7983 */ /* 0x000f680000300800 */
[----:B------:R-:W5:Y:S01]  /*210c0*/  LDL.LU R23, [R1+0x64] ;  /* 0x0000640001177983 */ /* 0x000f620000300800 */
[----:B0-----:R-:W-:Y:S02]  /*210d0*/  IMAD R0, R29, UR4, RZ ;  /* 0x000000041d007c24 */ /* 0x001fe4000f8e02ff */
[----:B------:R-:W-:Y:S02]  /*210e0*/  IMAD R29, R27, UR4, RZ ;  /* 0x000000041b1d7c24 */ /* 0x000fe4000f8e02ff */
[----:B--2---:R-:W-:-:S05]  /*210f0*/  IMAD R2, R15, 0x8, R17 ;  /* 0x000000080f027824 */ /* 0x004fca00078e0211 */
[----:B------:R0:W-:Y:S04]  /*21100*/  STL [R1+0x720], R2 ;  /* 0x0007200201007387 */ /* 0x0001e80000100800 */
[----:B------:R-:W2:Y:S01]  /*21110*/  LDL.LU R11, [R1+0x6c] ;  /* 0x00006c00010b7983 */ /* 0x000ea20000300800 */
[----:B0-----:R-:W-:-:S05]  /*21120*/  IMAD R2, R15, 0x8, R2 ;  /* 0x000000080f027824 */ /* 0x001fca00078e0202 */
[----:B------:R-:W-:Y:S04]  /*21130*/  STL [R1+0x724], R2 ;  /* 0x0007240201007387 */ /* 0x000fe80000100800 */
[----:B------:R-:W2:Y:S04]  /*21140*/  LDL.LU R12, [R1+0x84] ;  /* 0x00008400010c7983 */ /* 0x000ea80000300800 */
[----:B------:R3:W-:Y:S04]  /*21150*/  STL [R1], R0 ;  /* 0x0000000001007387 */ /* 0x0007e80000100800 */
[----:B------:R-:W2:Y:S04]  /*21160*/  LDL.LU R13, [R1+0x8c] ;  /* 0x00008c00010d7983 */ /* 0x000ea80000300800 */
[----:B------:R-:W-:Y:S01]  /*21170*/  STL [R1+0x1a34], R29 ;  /* 0x001a341d01007387 */ /* 0x000fe20000100800 */
[----:B---3--:R-:W-:-:S03]  /*21180*/  IMAD R0, R14, UR4, RZ ;  /* 0x000000040e007c24 */ /* 0x008fc6000f8e02ff */
[----:B------:R-:W3:Y:S04]  /*21190*/  LDL.LU R14, [R1+0xa4] ;  /* 0x0000a400010e7983 */ /* 0x000ee80000300800 */
[----:B------:R-:W3:Y:S04]  /*211a0*/  LDL.LU R15, [R1+0xb0] ;  /* 0x0000b000010f7983 */ /* 0x000ee80000300800 */
[----:B------:R-:W-:Y:S01]  /*211b0*/  STL [R1+0x1a38], R0 ;  /* 0x001a380001007387 */ /* 0x000fe20000100800 */
[----:B----4-:R-:W-:-:S03]  /*211c0*/  IMAD R2, R16, UR4, RZ ;  /* 0x0000000410027c24 */ /* 0x010fc6000f8e02ff */
[----:B------:R-:W4:Y:S04]  /*211d0*/  LDL.LU R16, [R1+0xbc] ;  /* 0x0000bc0001107983 */ /* 0x000f280000300800 */
[----:B------:R-:W4:Y:S04]  /*211e0*/  LDL.LU R17, [R1+0xcc] ;  /* 0x0000cc0001117983 */ /* 0x000f280000300800 */
[----:B------:R-:W-:Y:S01]  /*211f0*/  STL [R1+0x1a3c], R2 ;  /* 0x001a3c0201007387 */ /* 0x000fe20000100800 */
[----:B-----5:R-:W-:-:S03]  /*21200*/  IMAD R4, R18, UR4, RZ ;  /* 0x0000000412047c24 */ /* 0x020fc6000f8e02ff */
[----:B------:R-:W5:Y:S04]  /*21210*/  LDL.LU R18, [R1+0xd4] ;  /* 0x0000d40001127983 */ /* 0x000f680000300800 */
[----:B------:R-:W5:Y:S04]  /*21220*/  LDL.LU R19, [R1+0xdc] ;  /* 0x0000dc0001137983 */ /* 0x000f680000300800 */
[----:B------:R-:W-:Y:S01]  /*21230*/  STL [R1+0x1a40], R4 ;  /* 0x001a400401007387 */ /* 0x000fe20000100800 */
[----:B------:R-:W-:-:S03]  /*21240*/  IMAD R6, R20, UR4, RZ ;  /* 0x0000000414067c24 */ /* 0x000fc6000f8e02ff */
[----:B------:R-:W5:Y:S04]  /*21250*/  LDL.LU R20, [R1+0xe4] ;  /* 0x0000e40001147983 */ /* 0x000f680000300800 */
[----:B------:R-:W-:Y:S01]  /*21260*/  STL [R1+0x1a44], R6 ;  /* 0x001a440601007387 */ /* 0x000fe20000100800 */
[----:B------:R-:W-:-:S03]  /*21270*/  IMAD R7, R21, UR4, RZ ;  /* 0x0000000415077c24 */ /* 0x000fc6000f8e02ff */
[----:B------:R-:W5:Y:S04]  /*21280*/  LDL.LU R21, [R1+0xec] ;  /* 0x0000ec0001157983 */ /* 0x000f680000300800 */
[----:B------:R-:W-:Y:S01]  /*21290*/  STL [R1+0x1a48], R7 ;  /* 0x001a480701007387 */ /* 0x000fe20000100800 */
[----:B------:R-:W-:-:S03]  /*212a0*/  IMAD R8, R22, UR4, RZ ;  /* 0x0000000416087c24 */ /* 0x000fc6000f8e02ff */
[----:B------:R-:W5:Y:S01]  /*212b0*/  LDL.LU R22, [R1+0x114] ;  /* 0x0001140001167983 */ /* 0x000f620000300800 */
[----:B------:R-:W-:-:S03]  /*212c0*/  IMAD R9, R10, UR4, RZ ;  /* 0x000000040a097c24 */ /* 0x000fc6000f8e02ff */
[----:B------:R-:W-:Y:S01]  /*212d0*/  STL [R1+0x1a4c], R8 ;  /* 0x001a4c0801007387 */ /* 0x000fe20000100800 */
[----:B------:R-:W-:-:S03]  /*212e0*/  IMAD R10, R23, UR4, RZ ;  /* 0x00000004170a7c24 */ /* 0x000fc6000f8e02ff */
[----:B------:R-:W-:Y:S04]  /*212f0*/  STL [R1+0x1a24], R9 ;  /* 0x001a240901007387 */ /* 0x000fe80000100800 */
[----:B------:R-:W5:Y:S04]  /*21300*/  LDL.LU R23, [R1+0x120] ;  /* 0x0001200001177983 */ /* 0x000f680000300800 */
[----:B------:R-:W-:Y:S01]  /*21310*/  STL [R1+0x1a50], R10 ;  /* 0x001a500a01007387 */ /* 0x000fe20000100800 */
[----:B--2---:R-:W-:-:S05]  /*21320*/  IMAD R11, R11, UR4, RZ ;  /* 0x000000040b0b7c24 */ /* 0x004fca000f8e02ff */
[----:B------:R-:W-:Y:S01]  /*21330*/  STL [R1+0x1a54], R11 ;  /* 0x001a540b01007387 */ /* 0x000fe20000100800 */
[----:B------:R-:W-:Y:S02]  /*21340*/  IMAD R12, R12, UR4, RZ ;  /* 0x000000040c0c7c24 */ /* 0x000fe4000f8e02ff */
[----:B------:R-:W-:-:S03]  /*21350*/  IMAD R13, R13, UR4, RZ ;  /* 0x000000040d0d7c24 */ /* 0x000fc6000f8e02ff */
[----:B------:R-:W-:Y:S04]  /*21360*/  STL [R1+0x1a58], R12 ;  /* 0x001a580c01007387 */ /* 0x000fe80000100800 */
[----:B------:R-:W-:Y:S01]  /*21370*/  STL [R1+0x1a5c], R13 ;  /* 0x001a5c0d01007387 */ /* 0x000fe20000100800 */
[----:B---3--:R-:W-:Y:S02]  /*21380*/  IMAD R14, R14, UR4, RZ ;  /* 0x000000040e0e7c24 */ /* 0x008fe4000f8e02ff */
[----:B------:R-:W-:-:S03]  /*21390*/  IMAD R15, R15, UR4, RZ ;  /* 0x000000040f0f7c24 */ /* 0x000fc6000f8e02ff */
[----:B------:R-:W-:Y:S04]  /*213a0*/  STL [R1+0x1a60], R14 ;  /* 0x001a600e01007387 */ /* 0x000fe80000100800 */
[----:B------:R-:W-:Y:S01]  /*213b0*/  STL [R1+0x1a64], R15 ;  /* 0x001a640f01007387 */ /* 0x000fe20000100800 */
[----:B----4-:R-:W-:Y:S02]  /*213c0*/  IMAD R16, R16, UR4, RZ ;  /* 0x0000000410107c24 */ /* 0x010fe4000f8e02ff */
[----:B------:R-:W-:-:S03]  /*213d0*/  IMAD R17, R17, UR4, RZ ;  /* 0x0000000411117c24 */ /* 0x000fc6000f8e02ff */
[----:B------:R-:W-:Y:S04]  /*213e0*/  STL [R1+0x1a68], R16 ;  /* 0x001a681001007387 */ /* 0x000fe80000100800 */
[----:B------:R-:W-:Y:S01]  /*213f0*/  STL [R1+0x1a6c], R17 ;  /* 0x001a6c1101007387 */ /* 0x000fe20000100800 */
[----:B-----5:R-:W-:Y:S02]  /*21400*/  IMAD R18, R18, UR4, RZ ;  /* 0x0000000412127c24 */ /* 0x020fe4000f8e02ff */
[----:B------:R-:W-:-:S03]  /*21410*/  IMAD R19, R19, UR4, RZ ;  /* 0x0000000413137c24 */ /* 0x000fc6000f8e02ff */
[----:B------:R-:W-:Y:S04]  /*21420*/  STL [R1+0x1a70], R18 ;  /* 0x001a701201007387 */ /* 0x000fe80000100800 */
[----:B------:R0:W-:Y:S01]  /*21430*/  STL [R1+0x1a74], R19 ;  /* 0x001a741301007387 */ /* 0x0001e20000100800 */
[----:B------:R-:W-:-:S03]  /*21440*/  IMAD R20, R20, UR4, RZ ;  /* 0x0000000414147c24 */ /* 0x000fc6000f8e02ff */
[----:B------:R-:W2:Y:S04]  /*21450*/  LDL.LU R24, [R1+0x128] ;  /* 0x0001280001187983 */ /* 0x000ea80000300800 */
[----:B------:R-:W-:Y:S04]  /*21460*/  STL [R1+0x1a78], R20 ;  /* 0x001a781401007387 */ /* 0x000fe80000100800 */
[----:B------:R-:W3:Y:S04]  /*21470*/  LDL.LU R25, [R1+0x12c] ;  /* 0x00012c0001197983 */ /* 0x000ee80000300800 */
[----:B------:R-:W4:Y:S01]  /*21480*/  LDL.LU R26, [R1+0x130] ;  /* 0x00013000011a7983 */ /* 0x000f220000300800 */
[----:B------:R-:W-:-:S05]  /*21490*/  IMAD R21, R21, UR4, RZ ;  /* 0x0000000415157c24 */ /* 0x000fca000f8e02ff */
[----:B------:R-:W-:Y:S04]  /*214a0*/  STL [R1+0x1a7c], R21 ;  /* 0x001a7c1501007387 */ /* 0x000fe80000100800 */
[----:B------:R-:W5:Y:S01]  /*214b0*/  LDL.LU R27, [R1+0x134] ;  /* 0x00013400011b7983 */ /* 0x000f620000300800 */
[----:B------:R-:W-:-:S03]  /*214c0*/  IMAD R22, R22, UR4, RZ ;  /* 0x0000000416167c24 */ /* 0x000fc6000f8e02ff */
[----:B------:R-:W5:Y:S04]  /*214d0*/  LDL.LU R28, [R1+0x138] ;  /* 0x00013800011c7983 */ /* 0x000f680000300800 */
[----:B------:R-:W-:Y:S04]  /*214e0*/  STL [R1+0x1a80], R22 ;  /* 0x001a801601007387 */ /* 0x000fe80000100800 */
[----:B0-----:R-:W5:Y:S04]  /*214f0*/  LDL.LU R19, [R1+0x13c] ;  /* 0x00013c0001137983 */ /* 0x001f680000300800 */
        /* <DEDUP_REMOVED lines=17> */
[----:B------:R-:W-:-:S03]  /*21610*/  IMAD R23, R23, UR4, RZ ;  /* 0x0000000417177c24 */ /* 0x000fc6000f8e02ff */
[----:B------:R-:W5:Y:S04]  /*21620*/  LDL.LU R3, [R1+0x1f0] ;  /* 0x0001f00001037983 */ /* 0x000f680000300800 */
[----:B------:R-:W5:Y:S04]  /*21630*/  LDL.LU R5, [R1+0x1f4] ;  /* 0x0001f40001057983 */ /* 0x000f680000300800 */
[----:B------:R-:W-:Y:S01]  /*21640*/  STL [R1+0x1a84], R23 ;  /* 0x001a841701007387 */ /* 0x000fe20000100800 */
[----:B--2---:R-:W-:Y:S02]  /*21650*/  IMAD R24, R24, UR4, RZ ;  /* 0x0000000418187c24 */ /* 0x004fe4000f8e02ff */
[----:B---3--:R-:W-:-:S03]  /*21660*/  IMAD R25, R25, UR4, RZ ;  /* 0x0000000419197c24 */ /* 0x008fc6000f8e02ff */
[----:B------:R-:W-:Y:S01]  /*21670*/  STL [R1+0x1a88], R24 ;  /* 0x001a881801007387 */ /* 0x000fe20000100800 */
[----:B----4-:R-:W-:-:S03]  /*21680*/  IMAD R26, R26, UR4, RZ ;  /* 0x000000041a1a7c24 */ /* 0x010fc6000f8e02ff */
[----:B------:R-:W-:Y:S04]  /*21690*/  STL [R1+0x1a8c], R25 ;  /* 0x001a8c1901007387 */ /* 0x000fe80000100800 */
[----:B------:R-:W-:Y:S01]  /*216a0*/  STL [R1+0x1a90], R26 ;  /* 0x001a901a01007387 */ /* 0x000fe20000100800 */
[----:B-----5:R-:W-:Y:S02]  /*216b0*/  IMAD R27, R27, UR4, RZ ;  /* 0x000000041b1b7c24 */ /* 0x020fe4000f8e02ff */
[----:B------:R-:W-:-:S03]  /*216c0*/  IMAD R28, R28, UR4, RZ ;  /* 0x000000041c1c7c24 */ /* 0x000fc6000f8e02ff */
[----:B------:R-:W-:Y:S01]  /*216d0*/  STL [R1+0x1a94], R27 ;  /* 0x001a941b01007387 */ /* 0x000fe20000100800 */
        /* <DEDUP_REMOVED lines=31> */
[----:B------:R0:W-:Y:S01]  /*218d0*/  STL [R1+0xcc], R4 ;  /* 0x0000cc0401007387 */ /* 0x0001e20000100800 */
[----:B------:R-:W-:-:S03]  /*218e0*/  IMAD R0, R0, UR4, RZ ;  /* 0x0000000400007c24 */ /* 0x000fc6000f8e02ff */
[----:B------:R1:W-:Y:S01]  /*218f0*/  STL [R1+0xd4], R2 ;  /* 0x0000d40201007387 */ /* 0x0003e20000100800 */
[----:B0-----:R-:W-:-:S03]  /*21900*/  IMAD R4, R29, UR4, RZ ;  /* 0x000000041d047c24 */ /* 0x001fc6000f8e02ff */
[----:B------:R0:W-:Y:S04]  /*21910*/  STL [R1+0xdc], R0 ;  /* 0x0000dc0001007387 */ /* 0x0001e80000100800 */
[----:B------:R-:W-:Y:S04]  /*21920*/  STL [R1+0xe4], R4 ;  /* 0x0000e40401007387 */ /* 0x000fe80000100800 */
[----:B------:R-:W2:Y:S01]  /*21930*/  LDL.LU R28, [R1+0x204] ;  /* 0x00020400011c7983 */ /* 0x000ea20000300800 */
[----:B-1----:R-:W-:Y:S02]  /*21940*/  IMAD R2, R3, UR4, RZ ;  /* 0x0000000403027c24 */ /* 0x002fe4000f8e02ff */
[----:B0-----:R-:W-:-:S03]  /*21950*/  IMAD R0, R5, UR4, RZ ;  /* 0x0000000405007c24 */ /* 0x001fc6000f8e02ff */
[----:B------:R-:W-:Y:S04]  /*21960*/  STL [R1+0xec], R2 ;  /* 0x0000ec0201007387 */ /* 0x000fe80000100800 */
[----:B--2---:R0:W-:Y:S04]  /*21970*/  STL [R1+0x1b04], R28 ;  /* 0x001b041c01007387 */ /* 0x0041e80000100800 */
[----:B------:R-:W-:Y:S04]  /*21980*/  STL [R1+0x114], R0 ;  /* 0x0001140001007387 */ /* 0x000fe80000100800 */
        /* <DEDUP_REMOVED lines=31> */
[----:B--2---:R-:W-:-:S05]  /*21b80*/  IMAD R28, R28, UR4, RZ ;  /* 0x000000041c1c7c24 */ /* 0x004fca000f8e02ff */
[----:B------:R0:W-:Y:S04]  /*21b90*/  STL [R1+0x120], R28 ;  /* 0x0001201c01007387 */ /* 0x0001e80000100800 */
[----:B0-----:R-:W2:Y:S02]  /*21ba0*/  LDL.LU R28, [R1+0x1b08] ;  /* 0x001b0800011c7983 */ /* 0x001ea40000300800 */
[----:B--2---:R-:W-:-:S05]  /*21bb0*/  IMAD R28, R28, UR4, RZ ;  /* 0x000000041c1c7c24 */ /* 0x004fca000f8e02ff */
[----:B------:R0:W-:Y:S04]  /*21bc0*/  STL [R1+0x128], R28 ;  /* 0x0001281c01007387 */ /* 0x0001e80000100800 */
[----:B0-----:R-:W2:Y:S01]  /*21bd0*/  LDL.LU R28, [R1+0x1b04] ;  /* 0x001b0400011c7983 */ /* 0x001ea20000300800 */
[----:B---3--:R-:W-:Y:S02]  /*21be0*/  IMAD R27, R27, UR4, RZ ;  /* 0x000000041b1b7c24 */ /* 0x008fe4000f8e02ff */
[----:B----4-:R-:W-:Y:S02]  /*21bf0*/  IMAD R26, R26, UR4, RZ ;  /* 0x000000041a1a7c24 */ /* 0x010fe4000f8e02ff */
[----:B-----5:R-:W-:Y:S02]  /*21c00*/  IMAD R25, R25, UR4, RZ ;  /* 0x0000000419197c24 */ /* 0x020fe4000f8e02ff */
[----:B------:R-:W-:-:S02]  /*21c10*/  IMAD R24, R24, UR4, RZ ;  /* 0x0000000418187c24 */ /* 0x000fc4000f8e02ff */
[----:B------:R-:W-:Y:S02]  /*21c20*/  IMAD R23, R23, UR4, RZ ;  /* 0x0000000417177c24 */ /* 0x000fe4000f8e02ff */
[----:B------:R-:W-:Y:S02]  /*21c30*/  IMAD R22, R22, UR4, RZ ;  /* 0x0000000416167c24 */ /* 0x000fe4000f8e02ff */
[----:B------:R-:W-:Y:S02]  /*21c40*/  IMAD R21, R21, UR4, RZ ;  /* 0x0000000415157c24 */ /* 0x000fe4000f8e02ff */
[----:B------:R-:W-:Y:S02]  /*21c50*/  IMAD R20, R20, UR4, RZ ;  /* 0x0000000414147c24 */ /* 0x000fe4000f8e02ff */
[----:B------:R-:W-:Y:S02]  /*21c60*/  IMAD R19, R19, UR4, RZ ;  /* 0x0000000413137c24 */ /* 0x000fe4000f8e02ff */
        /* <DEDUP_REMOVED lines=16> */
[----:B--2---:R-:W-:-:S05]  /*21d70*/  IMAD R28, R28, UR4, RZ ;  /* 0x000000041c1c7c24 */ /* 0x004fca000f8e02ff */
[----:B------:R-:W-:Y:S04]  /*21d80*/  STL [R1+0x12c], R28 ;  /* 0x00012c1c01007387 */ /* 0x000fe80000100800 */
        /* <DEDUP_REMOVED lines=22> */
[----:B------:R0:W-:Y:S04]  /*21ef0*/  STL [R1+0x1f4], R4 ;  /* 0x0001f40401007387 */ /* 0x0001e80000100800 */
        /* <DEDUP_REMOVED lines=1166> */
[----:B------:R0:W-:Y:S01]  /*267e0*/  STL [R1+0x18c], R0 ;  /* 0x00018c0001007387 */ /* 0x0001e20000100800 */
[----:B-1----:R-:W-:-:S03]  /*267f0*/  IMAD R2, R3, UR4, RZ ;  /* 0x0000000403027c24 */ /* 0x002fc6000f8e02ff */
[----:B------:R-:W-:Y:S01]  /*26800*/  STL [R1+0x188], R4 ;  /* 0x0001880401007387 */ /* 0x000fe20000100800 */
[----:B0-----:R-:W-:-:S03]  /*26810*/  IMAD R0, R5, UR4, RZ ;  /* 0x0000000405007c24 */ /* 0x001fc6000f8e02ff */
[----:B------:R-:W2:Y:S04]  /*26820*/  LDL.LU R5, [R1+0x17c] ;  /* 0x00017c0001057983 */ /* 0x000ea80000300800 */
[----:B------:R-:W-:Y:S04]  /*26830*/  STL [R1+0x184], R2 ;  /* 0x0001840201007387 */ /* 0x000fe80000100800 */
[----:B------:R-:W3:Y:S04]  /*26840*/  LDL.LU R28, [R1+0x174] ;  /* 0x00017400011c7983 */ /* 0x000ee80000300800 */
[----:B------:R-:W-:Y:S04]  /*26850*/  STL [R1+0x180], R0 ;  /* 0x0001800001007387 */ /* 0x000fe80000100800 */
[----:B---3--:R0:W-:Y:S04]  /*26860*/  STL [R1+0x1aa0], R28 ;  /* 0x001aa01c01007387 */ /* 0x0081e80000100800 */
[----:B0-----:R-:W3:Y:S04]  /*26870*/  LDL.LU R28, [R1+0x178] ;  /* 0x00017800011c7983 */ /* 0x001ee80000300800 */
        /* <DEDUP_REMOVED lines=19> */
[----:B--2---:R-:W-:-:S03]  /*269b0*/  IMAD R5, R5, UR4, RZ ;  /* 0x0000000405057c24 */ /* 0x004fc6000f8e02ff */
[----:B------:R-:W2:Y:S04]  /*269c0*/  LDL.LU R8, [R1+0xe8] ;  /* 0x0000e80001087983 */ /* 0x000ea80000300800 */
[----:B------:R-:W2:Y:S04]  /*269d0*/  LDL.LU R7, [R1+0xe0] ;  /* 0x0000e00001077983 */ /* 0x000ea80000300800 */
[----:B------:R-:W2:Y:S04]  /*269e0*/  LDL.LU R6, [R1+0xd8] ;  /* 0x0000d80001067983 */ /* 0x000ea80000300800 */
[----:B------:R-:W2:Y:S04]  /*269f0*/  LDL.LU R4, [R1+0xd0] ;  /* 0x0000d00001047983 */ /* 0x000ea80000300800 */
[----:B------:R-:W4:Y:S04]  /*26a00*/  LDL.LU R2, [R1+0xc4] ;  /* 0x0000c40001027983 */ /* 0x000f280000300800 */
[----:B------:R-:W2:Y:S04]  /*26a10*/  LDL.LU R0, [R1+0xc0] ;  /* 0x0000c00001007983 */ /* 0x000ea80000300800 */
[----:B------:R-:W2:Y:S04]  /*26a20*/  LDL.LU R29, [R1+0xc8] ;  /* 0x0000c800011d7983 */ /* 0x000ea80000300800 */
[----:B------:R-:W2:Y:S04]  /*26a30*/  LDL.LU R3, [R1+0xb8] ;  /* 0x0000b80001037983 */ /* 0x000ea80000300800 */
[----:B------:R0:W-:Y:S04]  /*26a40*/  STL [R1+0x17c], R5 ;  /* 0x00017c0501007387 */ /* 0x0001e80000100800 */
[----:B0-----:R-:W2:Y:S01]  /*26a50*/  LDL.LU R5, [R1+0xb4] ;  /* 0x0000b40001057983 */ /* 0x001ea20000300800 */
[----:B---3--:R-:W-:-:S05]  /*26a60*/  IMAD R28, R28, UR4, RZ ;  /* 0x000000041c1c7c24 */ /* 0x008fca000f8e02ff */
[----:B------:R0:W-:Y:S04]  /*26a70*/  STL [R1+0x178], R28 ;  /* 0x0001781c01007387 */ /* 0x0001e80000100800 */
[----:B0-----:R-:W3:Y:S01]  /*26a80*/  LDL.LU R28, [R1+0x1aa0] ;  /* 0x001aa000011c7983 */ /* 0x001ee20000300800 */
[----:B----4-:R-:W-:Y:S02]  /*26a90*/  IMAD R2, R2, UR4, RZ ;  /* 0x0000000402027c24 */ /* 0x010fe4000f8e02ff */
[----:B---3--:R-:W-:-:S05]  /*26aa0*/  IMAD R28, R28, UR4, RZ ;  /* 0x000000041c1c7c24 */ /* 0x008fca000f8e02ff */
[----:B------:R0:W-:Y:S02]  /*26ab0*/  STL [R1+0x174], R28 ;  /* 0x0001741c01007387 */ /* 0x0001e40000100800 */
[----:B0-----:R-:W-:Y:S02]  /*26ac0*/  IMAD R28, R27, UR4, RZ ;  /* 0x000000041b1c7c24 */ /* 0x001fe4000f8e02ff */
[----:B-----5:R-:W-:Y:S02]  /*26ad0*/  IMAD R27, R26, UR4, RZ ;  /* 0x000000041a1b7c24 */ /* 0x020fe4000f8e02ff */
[----:B------:R-:W-:Y:S02]  /*26ae0*/  IMAD R26, R25, UR4, RZ ;  /* 0x00000004191a7c24 */ /* 0x000fe4000f8e02ff */
[----:B------:R-:W-:Y:S01]  /*26af0*/  IMAD R25, R24, UR4, RZ ;  /* 0x0000000418197c24 */ /* 0x000fe2000f8e02ff */
[----:B------:R-:W-:Y:S01]  /*26b00*/  STL [R1+0x170], R28 ;  /* 0x0001701c01007387 */ /* 0x000fe20000100800 */
[----:B------:R-:W-:-:S02]  /*26b10*/  IMAD R24, R23, UR4, RZ ;  /* 0x0000000417187c24 */ /* 0x000fc4000f8e02ff */
[----:B------:R-:W-:Y:S01]  /*26b20*/  IMAD R23, R22, UR4, RZ ;  /* 0x0000000416177c24 */ /* 0x000fe2000f8e02ff */
[----:B------:R-:W-:Y:S01]  /*26b30*/  STL [R1+0x16c], R27 ;  /* 0x00016c1b01007387 */ /* 0x000fe20000100800 */
[----:B------:R-:W-:Y:S02]  /*26b40*/  IMAD R22, R21, UR4, RZ ;  /* 0x0000000415167c24 */ /* 0x000fe4000f8e02ff */
[----:B------:R-:W-:Y:S01]  /*26b50*/  IMAD R21, R20, UR4, RZ ;  /* 0x0000000414157c24 */ /* 0x000fe2000f8e02ff */
[----:B------:R-:W-:Y:S01]  /*26b60*/  STL [R1+0x168], R26 ;  /* 0x0001681a01007387 */ /* 0x000fe20000100800 */
[----:B------:R-:W-:Y:S02]  /*26b70*/  IMAD R20, R19, UR4, RZ ;  /* 0x0000000413147c24 */ /* 0x000fe4000f8e02ff */
[----:B------:R-:W-:Y:S01]  /*26b80*/  IMAD R19, R18, UR4, RZ ;  /* 0x0000000412137c24 */ /* 0x000fe2000f8e02ff */
        /* <DEDUP_REMOVED lines=19> */
[----:B--2---:R-:W-:-:S03]  /*26cc0*/  IMAD R9, R8, UR4, RZ ;  /* 0x0000000408097c24 */ /* 0x004fc6000f8e02ff */
[----:B------:R-:W-:Y:S01]  /*26cd0*/  STL [R1+0x104], R15 ;  /* 0x0001040f01007387 */ /* 0x000fe20000100800 */
[----:B------:R-:W-:-:S03]  /*26ce0*/  IMAD R8, R7, UR4, RZ ;  /* 0x0000000407087c24 */ /* 0x000fc6000f8e02ff */
[----:B------:R-:W-:Y:S01]  /*26cf0*/  STL [R1+0x100], R14 ;  /* 0x0001000e01007387 */ /* 0x000fe20000100800 */
[----:B------:R-:W-:-:S03]  /*26d00*/  IMAD R7, R6, UR4, RZ ;  /* 0x0000000406077c24 */ /* 0x000fc6000f8e02ff */
[----:B------:R-:W-:Y:S01]  /*26d10*/  STL [R1+0xfc], R13 ;  /* 0x0000fc0d01007387 */ /* 0x000fe20000100800 */
[----:B------:R-:W-:-:S03]  /*26d20*/  IMAD R6, R4, UR4, RZ ;  /* 0x0000000404067c24 */ /* 0x000fc6000f8e02ff */
[----:B------:R-:W-:Y:S04]  /*26d30*/  STL [R1+0xf8], R12 ;  /* 0x0000f80c01007387 */ /* 0x000fe80000100800 */
[----:B------:R-:W-:Y:S01]  /*26d40*/  STL [R1+0xf4], R11 ;  /* 0x0000f40b01007387 */ /* 0x000fe20000100800 */
[----:B------:R-:W-:-:S03]  /*26d50*/  IMAD R4, R0, UR4, RZ ;  /* 0x0000000400047c24 */ /* 0x000fc6000f8e02ff */
[----:B------:R-:W-:Y:S04]  /*26d60*/  STL [R1+0xf0], R10 ;  /* 0x0000f00a01007387 */ /* 0x000fe80000100800 */
[----:B------:R-:W-:Y:S01]  /*26d70*/  STL [R1+0xe8], R9 ;  /* 0x0000e80901007387 */ /* 0x000fe20000100800 */
[----:B------:R-:W-:-:S03]  /*26d80*/  IMAD R0, R29, UR4, RZ ;  /* 0x000000041d007c24 */ /* 0x000fc6000f8e02ff */
[----:B------:R-:W-:Y:S04]  /*26d90*/  STL [R1+0xe0], R8 ;  /* 0x0000e00801007387 */ /* 0x000fe80000100800 */
[----:B------:R-:W-:Y:S04]  /*26da0*/  STL [R1+0xd8], R7 ;  /* 0x0000d80701007387 */ /* 0x000fe80000100800 */
[----:B------:R-:W-:Y:S04]  /*26db0*/  STL [R1+0xd0], R6 ;  /* 0x0000d00601007387 */ /* 0x000fe80000100800 */
[----:B------:R0:W-:Y:S04]  /*26dc0*/  STL [R1+0xc4], R2 ;  /* 0x0000c40201007387 */ /* 0x0001e80000100800 */
[----:B------:R-:W-:Y:S01]  /*26dd0*/  STL [R1+0x7a4], R4 ;  /* 0x0007a40401007387 */ /* 0x000fe20000100800 */
[----:B0-----:R-:W-:-:S03]  /*26de0*/  IMAD R2, R3, UR4, RZ ;  /* 0x0000000403027c24 */ /* 0x001fc6000f8e02ff */
[----:B------:R-:W2:Y:S04]  /*26df0*/  LDL.LU R3, [R1+0xac] ;  /* 0x0000ac0001037983 */ /* 0x000ea80000300800 */
[----:B------:R0:W-:Y:S04]  /*26e00*/  STL [R1+0xc0], R0 ;  /* 0x0000c00001007387 */ /* 0x0001e80000100800 */
[----:B------:R-:W-:Y:S04]  /*26e10*/  STL [R1+0xb8], R2 ;  /* 0x0000b80201007387 */ /* 0x000fe80000100800 */
[----:B------:R-:W3:Y:S01]  /*26e20*/  LDL.LU R28, [R1+0xa0] ;  /* 0x0000a000011c7983 */ /* 0x000ee20000300800 */
[----:B0-----:R-:W-:-:S03]  /*26e30*/  IMAD R0, R5, UR5, RZ ;  /* 0x0000000505007c24 */ /* 0x001fc6000f8e02ff */
[----:B---3--:R0:W-:Y:S04]  /*26e40*/  STL [R1+0x1a9c], R28 ;  /* 0x001a9c1c01007387 */ /* 0x0081e80000100800 */
[----:B------:R1:W-:Y:S04]  /*26e50*/  STL [R1+0xb4], R0 ;  /* 0x0000b40001007387 */ /* 0x0003e80000100800 */
        /* <DEDUP_REMOVED lines=25> */
[----:B-1----:R-:W2:Y:S04]  /*26ff0*/  LDL.LU R0, [R1+0x2c] ;  /* 0x00002c0001007983 */ /* 0x002ea80000300800 */
[----:B------:R-:W2:Y:S04]  /*27000*/  LDL.LU R29, [R1+0x24] ;  /* 0x00002400011d7983 */ /* 0x000ea80000300800 */
[----:B------:R-:W2:Y:S04]  /*27010*/  LDL.LU R5, [R1+0x1c] ;  /* 0x00001c0001057983 */ /* 0x000ea80000300800 */
[----:B------:R-:W2:Y:S04]  /*27020*/  LDL.LU R3, [R1+0x8] ;  /* 0x0000080001037983 */ /* 0x000ea80000300800 */
[----:B------:R0:W-:Y:S04]  /*27030*/  STL [R1+0xac], R9 ;  /* 0x0000ac0901007387 */ /* 0x0001e80000100800 */
[----:B0-----:R-:W2:Y:S01]  /*27040*/  LDL.LU R9, [R1] ;  /* 0x0000000001097983 */ /* 0x001ea20000300800 */
[----:B---3--:R-:W-:-:S05]  /*27050*/  IMAD R28, R28, UR4, RZ ;  /* 0x000000041c1c7c24 */ /* 0x008fca000f8e02ff */
[----:B------:R0:W-:Y:S04]  /*27060*/  STL [R1+0xa8], R28 ;  /* 0x0000a81c01007387 */ /* 0x0001e80000100800 */
[----:B0-----:R-:W3:Y:S01]  /*27070*/  LDL.LU R28, [R1+0x1a9c] ;  /* 0x001a9c00011c7983 */ /* 0x001ee20000300800 */
[----:B----4-:R-:W-:Y:S02]  /*27080*/  IMAD R27, R27, UR4, RZ ;  /* 0x000000041b1b7c24 */ /* 0x010fe4000f8e02ff */
[----:B-----5:R-:W-:Y:S02]  /*27090*/  IMAD R26, R26, UR4, RZ ;  /* 0x000000041a1a7c24 */ /* 0x020fe4000f8e02ff */
        /* <DEDUP_REMOVED lines=17> */
[----:B--2---:R-:W-:Y:S02]  /*271b0*/  IMAD R7, R7, UR4, RZ ;  /* 0x0000000407077c24 */ /* 0x004fe4000f8e02ff */
[----:B------:R-:W-:Y:S02]  /*271c0*/  IMAD R6, R6, UR4, RZ ;  /* 0x0000000406067c24 */ /* 0x000fe4000f8e02ff */
[----:B------:R-:W-:-:S02]  /*271d0*/  IMAD R4, R4, UR4, RZ ;  /* 0x0000000404047c24 */ /* 0x000fc4000f8e02ff */
[----:B------:R-:W-:Y:S02]  /*271e0*/  IMAD R2, R2, UR4, RZ ;  /* 0x0000000402027c24 */ /* 0x000fe4000f8e02ff */
[----:B------:R-:W-:Y:S02]  /*271f0*/  IMAD R0, R0, UR4, RZ ;  /* 0x0000000400007c24 */ /* 0x000fe4000f8e02ff */
[----:B------:R-:W-:Y:S02]  /*27200*/  IMAD R29, R29, UR4, RZ ;  /* 0x000000041d1d7c24 */ /* 0x000fe4000f8e02ff */
[----:B------:R-:W-:Y:S02]  /*27210*/  IMAD R5, R5, UR4, RZ ;  /* 0x0000000405057c24 */ /* 0x000fe4000f8e02ff */
[----:B---3--:R-:W-:-:S05]  /*27220*/  IMAD R28, R28, UR4, RZ ;  /* 0x000000041c1c7c24 */ /* 0x008fca000f8e02ff */
        /* <DEDUP_REMOVED lines=53> */
[----:B0-----:R-:W4:Y:S02]  /*27580*/  LDL.LU R5, [R1+0x1a30] ;  /* 0x001a300001057983 */ /* 0x001f240000300800 */
[----:B----4-:R-:W-:-:S05]  /*27590*/  IMAD R5, R5, UR4, RZ ;  /* 0x0000000405057c24 */ /* 0x010fca000f8e02ff */
[----:B------:R0:W-:Y:S04]  /*275a0*/  STL [R1+0x14], R5 ;  /* 0x0000140501007387 */ /* 0x0001e80000100800 */
[----:B0-----:R-:W4:Y:S01]  /*275b0*/  LDL.LU R5, [R1+0x1a2c] ;  /* 0x001a2c0001057983 */ /* 0x001f220000300800 */
[----:B------:R-:W-:Y:S01]  /*275c0*/  IMAD R3, R3, UR4, RZ ;  /* 0x0000000403037c24 */ /* 0x000fe2000f8e02ff */
[----:B------:R-:W-:-:S04]  /*275d0*/  ULDC UR4, c[0x0][0x238] ;  /* 0x00008e0000047ab9 */ /* 0x000fc80000000800 */
[----:B------:R4:W-:Y:S02]  /*275e0*/  STL [R1+0x8], R3 ;  /* 0x0000080301007387 */ /* 0x0009e40000100800 */
[----:B----4-:R-:W-:-:S05]  /*275f0*/  IADD3 R3, P6, R9, R5, RZ ;  /* 0x0000000509037210 */ /* 0x010fca0007fde0ff */
[----:B------:R3:W-:Y:S02]  /*27600*/  STL [R1+0x19c0], R3 ;  /* 0x0019c00301007387 */ /* 0x0007e40000100800 */
[----:B---3--:R-:W-:-:S05]  /*27610*/  IADD3 R3, P5, R29, R5, RZ ;  /* 0x000000051d037210 */ /* 0x008fca0007fbe0ff */
[----:B------:R2:W-:Y:S02]  /*27620*/  STL [R1+0x19c4], R3 ;  /* 0x0019c40301007387 */ /* 0x0005e40000100800 */
[----:B--2---:R-:W-:-:S05]  /*27630*/  IADD3 R3, P4, R0, R5, RZ ;  /* 0x0000000500037210 */ /* 0x004fca0007f9e0ff */
[----:B------:R5:W-:Y:S02]  /*27640*/  STL [R1+0x19c8], R3 ;  /* 0x0019c80301007387 */ /* 0x000be40000100800 */
[----:B-----5:R-:W-:-:S05]  /*27650*/  IADD3 R3, P3, R2, R5, RZ ;  /* 0x0000000502037210 */ /* 0x020fca0007f7e0ff */
[----:B------:R0:W-:Y:S02]  /*27660*/  STL [R1+0x19cc], R3 ;  /* 0x0019cc0301007387 */ /* 0x0001e40000100800 */
[----:B0-----:R-:W-:-:S05]  /*27670*/  IADD3 R3, P2, R4, R5, RZ ;  /* 0x0000000504037210 */ /* 0x001fca0007f5e0ff */
[----:B------:R0:W-:Y:S02]  /*27680*/  STL [R1+0x19d0], R3 ;  /* 0x0019d00301007387 */ /* 0x0001e40000100800 */
[----:B0-----:R-:W-:-:S05]  /*27690*/  IADD3 R3, P1, R6, R5, RZ ;  /* 0x0000000506037210 */ /* 0x001fca0007f3e0ff */
[----:B------:R0:W-:Y:S02]  /*276a0*/  STL [R1+0x19d4], R3 ;  /* 0x0019d40301007387 */ /* 0x0001e40000100800 */
[----:B0-----:R-:W-:-:S05]  /*276b0*/  IADD3 R3, P0, R7, R5, RZ ;  /* 0x0000000507037210 */ /* 0x001fca0007f1e0ff */
[----:B------:R0:W-:Y:S04]  /*276c0*/  STL [R1+0x19d8], R3 ;  /* 0x0019d80301007387 */ /* 0x0001e80000100800 */
[----:B0-----:R-:W2:Y:S02]  /*276d0*/  LDL.LU R3, [R1+0x1a28] ;  /* 0x001a280001037983 */ /* 0x001ea40000300800 */
[----:B--2---:R-:W-:-:S05]  /*276e0*/  LEA.HI.X.SX32 R9, R9, R3, 0x1, P6 ;  /* 0x0000000309097211 */ /* 0x004fca00030f0eff */
[----:B------:R0:W-:Y:S02]  /*276f0*/  STL [R1+0x19b8], R9 ;  /* 0x0019b80901007387 */ /* 0x0001e40000100800 */
[----:B0-----:R-:W-:-:S05]  /*27700*/  IADD3 R9, P6, R8, R5, RZ ;  /* 0x0000000508097210 */ /* 0x001fca0007fde0ff */
[----:B------:R0:W-:Y:S04]  /*27710*/  STL [R1+0x19bc], R9 ;  /* 0x0019bc0901007387 */ /* 0x0001e80000100800 */
[----:B0-----:R-:W2:Y:S01]  /*27720*/  LDL.LU R9, [R1+0x1a24] ;  /* 0x001a240001097983 */ /* 0x001ea20000300800 */
[----:B------:R-:W-:-:S05]  /*27730*/  LEA.HI.X.SX32 R29, R29, R3, 0x1, P5 ;  /* 0x000000031d1d7211 */ /* 0x000fca00028f0eff */
[----:B------:R2:W-:Y:S01]  /*27740*/  STL [R1+0x19b0], R29 ;  /* 0x0019b01d01007387 */ /* 0x0005e20000100800 */
[-C--:B------:R-:W-:Y:S02]  /*27750*/  LEA.HI.X.SX32 R0, R0, R3.reuse, 0x1, P4 ;  /* 0x0000000300007211 */ /* 0x080fe400020f0eff */
[-C--:B------:R-:W-:Y:S02]  /*27760*/  LEA.HI.X.SX32 R2, R2, R3.reuse, 0x1, P3 ;  /* 0x0000000302027211 */ /* 0x080fe400018f0eff */
[----:B------:R-:W-:Y:S02]  /*27770*/  LEA.HI.X.SX32 R4, R4, R3, 0x1, P2 ;  /* 0x0000000304047211 */ /* 0x000fe400010f0eff */
[----:B--2---:R-:W-:-:S05]  /*27780*/  IADD3 R29, P5, R9, R5, RZ ;  /* 0x00000005091d7210 */ /* 0x004fca0007fbe0ff */
[----:B------:R0:W-:Y:S04]  /*27790*/  STL [R1+0x19b4], R29 ;  /* 0x0019b41d01007387 */ /* 0x0001e80000100800 */
[----:B------:R1:W-:Y:S01]  /*277a0*/  STL [R1+0x19a8], R0 ;  /* 0x0019a80001007387 */ /* 0x0003e20000100800 */
[-C--:B0-----:R-:W-:Y:S02]  /*277b0*/  IADD3 R29, P4, R10, R5.reuse, RZ ;  /* 0x000000050a1d7210 */ /* 0x081fe40007f9e0ff */
[----:B-1----:R-:W-:-:S03]  /*277c0*/  IADD3 R0, P3, R11, R5, RZ ;  /* 0x000000050b007210 */ /* 0x002fc60007f7e0ff */
[----:B------:R-:W-:Y:S04]  /*277d0*/  STL [R1+0x19ac], R29 ;  /* 0x0019ac1d01007387 */ /* 0x000fe80000100800 */
[----:B------:R0:W-:Y:S04]  /*277e0*/  STL [R1+0x19a0], R2 ;  /* 0x0019a00201007387 */ /* 0x0001e80000100800 */
[----:B------:R1:W-:Y:S01]  /*277f0*/  STL [R1+0x19a4], R0 ;  /* 0x0019a40001007387 */ /* 0x0003e20000100800 */
[----:B0-----:R-:W-:-:S03]  /*27800*/  IADD3 R2, P2, R12, R5, RZ ;  /* 0x000000050c027210 */ /* 0x001fc60007f5e0ff */
[----:B------:R0:W-:Y:S01]  /*27810*/  STL [R1+0x1998], R4 ;  /* 0x0019980401007387 */ /* 0x0001e20000100800 */
[----:B-1----:R-:W-:-:S03]  /*27820*/  LEA.HI.X.SX32 R0, R6, R3, 0x1, P1 ;  /* 0x0000000306007211 */ /* 0x002fc600008f0eff */
        /* <DEDUP_REMOVED lines=24> */
[----:B------:R-:W2:Y:S04]  /*279b0*/  LDL.LU R6, [R1+0x4] ;  /* 0x0000040001067983 */ /* 0x000ea80000300800 */
        /* <DEDUP_REMOVED lines=10> */
[----:B------:R-:W-:Y:S04]  /*27a60*/  STL [R1+0x1950], R4 ;  /* 0x0019500401007387 */ /* 0x000fe80000100800 */
[----:B------:R-:W3:Y:S01]  /*27a70*/  LDL.LU R7, [R1+0x18] ;  /* 0x0000180001077983 */ /* 0x000ee20000300800 */
[----:B-1----:R-:W-:-:S03]  /*27a80*/  LEA.HI.X.SX32 R0, R15, R3, 0x1, P6 ;  /* 0x000000030f007211 */ /* 0x002fc600030f0eff */
[----:B------:R0:W-:Y:S04]  /*27a90*/  STL [R1+0x1954], R2 ;  /* 0x0019540201007387 */ /* 0x0001e80000100800 */
[----:B------:R1:W-:Y:S01]  /*27aa0*/  STL [R1+0x1948], R0 ;  /* 0x0019480001007387 */ /* 0x0003e20000100800 */
[----:B0-----:R-:W-:Y:S02]  /*27ab0*/  IADD3 R2, P6, R22, R5, RZ ;  /* 0x0000000516027210 */ /* 0x001fe40007fde0ff */
[----:B-1----:R-:W-:Y:S02]  /*27ac0*/  LEA.HI.X.SX32 R0, R16, R3, 0x1, P5 ;  /* 0x0000000310007211 */ /* 0x002fe400028f0eff */
[----:B------:R-:W4:Y:S04]  /*27ad0*/  LDL.LU R16, [R1+0x20] ;  /* 0x0000200001107983 */ /* 0x000f280000300800 */
[----:B------:R0:W-:Y:S04]  /*27ae0*/  STL [R1+0x194c], R2 ;  /* 0x00194c0201007387 */ /* 0x0001e80000100800 */
[----:B------:R1:W-:Y:S01]  /*27af0*/  STL [R1+0x1940], R0 ;  /* 0x0019400001007387 */ /* 0x0003e20000100800 */
[----:B0-----:R-:W-:-:S02]  /*27b00*/  IADD3 R2, P5, R23, R5, RZ ;  /* 0x0000000517027210 */ /* 0x001fc40007fbe0ff */
[-C--:B-1----:R-:W-:Y:S02]  /*27b10*/  LEA.HI.X.SX32 R0, R17, R3.reuse, 0x1, P4 ;  /* 0x0000000311007211 */ /* 0x082fe400020f0eff */
[----:B------:R-:W5:Y:S04]  /*27b20*/  LDL.LU R17, [R1+0x10] ;  /* 0x0000100001117983 */ /* 0x000f680000300800 */
[----:B------:R-:W-:Y:S04]  /*27b30*/  STL [R1+0x1944], R2 ;  /* 0x0019440201007387 */ /* 0x000fe80000100800 */
[----:B------:R-:W4:Y:S04]  /*27b40*/  LDL.LU R4, [R1+0x28] ;  /* 0x0000280001047983 */ /* 0x000f280000300800 */
[----:B------:R0:W-:Y:S02]  /*27b50*/  STL [R1+0x1938], R0 ;  /* 0x0019380001007387 */ /* 0x0001e40000100800 */
[----:B0-----:R-:W-:-:S02]  /*27b60*/  LEA.HI.X.SX32 R0, R18, R3, 0x1, P3 ;  /* 0x0000000312007211 */ /* 0x001fc400018f0eff */
[----:B------:R-:W3:Y:S01]  /*27b70*/  LDL.LU R18, [R1+0xc] ;  /* 0x00000c0001127983 */ /* 0x000ee20000300800 */
[----:B------:R-:W-:-:S05]  /*27b80*/  IADD3 R2, P4, R24, R5, RZ ;  /* 0x0000000518027210 */ /* 0x000fca0007f9e0ff */
[----:B------:R0:W-:Y:S01]  /*27b90*/  STL [R1+0x193c], R2 ;  /* 0x00193c0201007387 */ /* 0x0001e20000100800 */
[----:B------:R-:W-:-:S03]  /*27ba0*/  IADD3 R8, P3, R25, R5, RZ ;  /* 0x0000000519087210 */ /* 0x000fc60007f7e0ff */
[----:B0-----:R-:W4:Y:S04]  /*27bb0*/  LDL.LU R2, [R1+0x44] ;  /* 0x0000440001027983 */ /* 0x001f280000300800 */
[----:B------:R0:W-:Y:S04]  /*27bc0*/  STL [R1+0x1930], R0 ;  /* 0x0019300001007387 */ /* 0x0001e80000100800 */
[----:B------:R-:W4:Y:S01]  /*27bd0*/  LDL.LU R29, [R1+0x64] ;  /* 0x00006400011d7983 */ /* 0x000f220000300800 */
[----:B0-----:R-:W-:-:S03]  /*27be0*/  LEA.HI.X.SX32 R0, R19, R3, 0x1, P2 ;  /* 0x0000000313007211 */ /* 0x001fc600010f0eff */
[----:B------:R0:W-:Y:S04]  /*27bf0*/  STL [R1+0x1934], R8 ;  /* 0x0019340801007387 */ /* 0x0001e80000100800 */
[----:B------:R1:W-:Y:S04]  /*27c00*/  STL [R1+0x1928], R0 ;  /* 0x0019280001007387 */ /* 0x0003e80000100800 */
[----:B------:R-:W4:Y:S01]  /*27c10*/  LDL.LU R15, [R1+0x6c] ;  /* 0x00006c00010f7983 */ /* 0x000f220000300800 */
[----:B0-----:R-:W-:Y:S02]  /*27c20*/  IADD3 R8, P2, R26, R5, RZ ;  /* 0x000000051a087210 */ /* 0x001fe40007f5e0ff */
[----:B-1----:R-:W-:-:S03]  /*27c30*/  LEA.HI.X.SX32 R0, R20, R3, 0x1, P1 ;  /* 0x0000000314007211 */ /* 0x002fc600008f0eff */
        /* <DEDUP_REMOVED lines=11> */
[----:B------:R1:W-:Y:S01]  /*27cf0*/  STL [R1+0x1910], R0 ;  /* 0x0019100001007387 */ /* 0x0003e20000100800 */
[----:B0-----:R-:W-:-:S03]  /*27d00*/  LEA.HI.X.SX32 R8, R23, R3, 0x1, P5 ;  /* 0x0000000317087211 */ /* 0x001fc600028f0eff */
[----:B-1----:R-:W4:Y:S01]  /*27d10*/  LDL.LU R0, [R1+0xa4] ;  /* 0x0000a40001007983 */ /* 0x002f220000300800 */
[----:B--2---:R-:W-:-:S05]  /*27d20*/  IADD3 R9, P6, R6, R5, RZ ;  /* 0x0000000506097210 */ /* 0x004fca0007fde0ff */
[----:B------:R-:W-:Y:S04]  /*27d30*/  STL [R1+0x1914], R9 ;  /* 0x0019140901007387 */ /* 0x000fe80000100800 */
[----:B------:R0:W-:Y:S04]  /*27d40*/  STL [R1+0x1908], R8 ;  /* 0x0019080801007387 */ /* 0x0001e80000100800 */
[----:B------:R-:W2:Y:S01]  /*27d50*/  LDL.LU R12, [R1+0xb0] ;  /* 0x0000b000010c7983 */ /* 0x000ea20000300800 */
[----:B0-----:R-:W-:Y:S02]  /*27d60*/  LEA.HI.X.SX32 R8, R24, R3, 0x1, P4 ;  /* 0x0000000318087211 */ /* 0x001fe400020f0eff */
[----:B---3--:R-:W-:-:S05]  /*27d70*/  IADD3 R9, P5, R18, R5, RZ ;  /* 0x0000000512097210 */ /* 0x008fca0007fbe0ff */
[----:B------:R5:W-:Y:S04]  /*27d80*/  STL [R1+0x190c], R9 ;  /* 0x00190c0901007387 */ /* 0x000be80000100800 */
[----:B------:R0:W-:Y:S04]  /*27d90*/  STL [R1+0x1900], R8 ;  /* 0x0019000801007387 */ /* 0x0001e80000100800 */
[----:B------:R-:W3:Y:S01]  /*27da0*/  LDL.LU R11, [R1+0xbc] ;  /* 0x0000bc00010b7983 */ /* 0x000ee20000300800 */
[----:B-----5:R-:W-:Y:S02]  /*27db0*/  IADD3 R9, P4, R17, R5, RZ ;  /* 0x0000000511097210 */ /* 0x020fe40007f9e0ff */
[----:B0-----:R-:W-:-:S03]  /*27dc0*/  LEA.HI.X.SX32 R8, R25, R3, 0x1, P3 ;  /* 0x0000000319087211 */ /* 0x001fc600018f0eff */
[----:B------:R0:W-:Y:S04]  /*27dd0*/  STL [R1+0x1904], R9 ;  /* 0x0019040901007387 */ /* 0x0001e80000100800 */
[----:B------:R1:W-:Y:S04]  /*27de0*/  STL [R1+0x18f8], R8 ;  /* 0x0018f80801007387 */ /* 0x0003e80000100800 */
[----:B------:R-:W5:Y:S01]  /*27df0*/  LDL.LU R10, [R1+0xcc] ;  /* 0x0000cc00010a7983 */ /* 0x000f620000300800 */
[----:B0-----:R-:W-:Y:S02]  /*27e00*/  IADD3 R9, P3, R7, R5, RZ ;  /* 0x0000000507097210 */ /* 0x001fe40007f7e0ff */
[----:B-1----:R-:W-:-:S03]  /*27e10*/  LEA.HI.X.SX32 R8, R26, R3, 0x1, P2 ;  /* 0x000000031a087211 */ /* 0x002fc600010f0eff */
[----:B------:R0:W-:Y:S01]  /*27e20*/  STL [R1+0x18fc], R9 ;  /* 0x0018fc0901007387 */ /* 0x0001e20000100800 */
[----:B----4-:R-:W-:-:S03]  /*27e30*/  IADD3 R19, P2, R16, R5, RZ ;  /* 0x0000000510137210 */ /* 0x010fc60007f5e0ff */
[----:B------:R1:W-:Y:S04]  /*27e40*/  STL [R1+0x18f0], R8 ;  /* 0x0018f00801007387 */ /* 0x0003e80000100800 */
[----:B0-----:R-:W4:Y:S01]  /*27e50*/  LDL.LU R9, [R1+0xd4] ;  /* 0x0000d40001097983 */ /* 0x001f220000300800 */
[----:B-1----:R-:W-:-:S03]  /*27e60*/  LEA.HI.X.SX32 R8, R27, R3, 0x1, P1 ;  /* 0x000000031b087211 */ /* 0x002fc600008f0eff */
[----:B------:R-:W-:Y:S04]  /*27e70*/  STL [R1+0x18f4], R19 ;  /* 0x0018f41301007387 */ /* 0x000fe80000100800 */
[----:B------:R0:W-:Y:S04]  /*27e80*/  STL [R1+0x18e8], R8 ;  /* 0x0018e80801007387 */ /* 0x0001e80000100800 */
[----:B0-----:R-:W4:Y:S01]  /*27e90*/  LDL.LU R8, [R1+0xdc] ;  /* 0x0000dc0001087983 */ /* 0x001f220000300800 */
[----:B------:R-:W-:Y:S02]  /*27ea0*/  IADD3 R20, P1, R4, R5, RZ ;  /* 0x0000000504147210 */ /* 0x000fe40007f3e0ff */
[----:B------:R-:W-:-:S03]  /*27eb0*/  LEA.HI.X.SX32 R19, R28, R3, 0x1, P0 ;  /* 0x000000031c137211 */ /* 0x000fc600000f0eff */
        /* <DEDUP_REMOVED lines=28> */
[-C--:B-1----:R-:W-:Y:S02]  /*28080*/  LEA.HI.X.SX32 R19, R4, R3.reuse, 0x1, P1 ;  /* 0x0000000304137211 */ /* 0x082fe400008f0eff */
[----:B------:R-:W4:Y:S04]  /*28090*/  LDL.LU R4, [R1+0x12c] ;  /* 0x00012c0001047983 */ /* 0x000f280000300800 */
[----:B------:R-:W-:Y:S04]  /*280a0*/  STL [R1+0xa44], R20 ;  /* 0x000a441401007387 */ /* 0x000fe80000100800 */
[----:B------:R0:W-:Y:S02]  /*280b0*/  STL [R1+0xa14], R19 ;  /* 0x000a141301007387 */ /* 0x0001e40000100800 */
[----:B0-----:R-:W-:-:S02]  /*280c0*/  LEA.HI.X.SX32 R19, R2, R3, 0x1, P0 ;  /* 0x0000000302137211 */ /* 0x001fc400000f0eff */
[----:B------:R-:W4:Y:S01]  /*280d0*/  LDL.LU R2, [R1+0x130] ;  /* 0x0001300001027983 */ /* 0x000f220000300800 */
[----:B--2---:R-:W-:-:S05]  /*280e0*/  IADD3 R20, P1, R12, R5, RZ ;  /* 0x000000050c147210 */ /* 0x004fca0007f3e0ff */
[----:B------:R-:W-:Y:S04]  /*280f0*/  STL [R1+0xa4c], R20 ;  /* 0x000a4c1401007387 */ /* 0x000fe80000100800 */
[----:B------:R0:W-:Y:S02]  /*28100*/  STL [R1+0xa18], R19 ;  /* 0x000a181301007387 */ /* 0x0001e40000100800 */
[----:B0-----:R-:W-:Y:S02]  /*28110*/  LEA.HI.X.SX32 R19, R29, R3, 0x1, P6 ;  /* 0x000000031d137211 */ /* 0x001fe400030f0eff */
[----:B------:R-:W2:Y:S01]  /*28120*/  LDL.LU R29, [R1+0x134] ;  /* 0x00013400011d7983 */ /* 0x000ea20000300800 */
[----:B---3--:R-:W-:-:S05]  /*28130*/  IADD3 R20, P0, R11, R5, RZ ;  /* 0x000000050b147210 */ /* 0x008fca0007f1e0ff */
[----:B------:R5:W-:Y:S04]  /*28140*/  STL [R1+0xa54], R20 ;  /* 0x000a541401007387 */ /* 0x000be80000100800 */
[----:B------:R0:W-:Y:S01]  /*28150*/  STL [R1+0xa20], R19 ;  /* 0x000a201301007387 */ /* 0x0001e20000100800 */
[----:B-----5:R-:W-:Y:S02]  /*28160*/  IADD3 R20, P6, R10, R5, RZ ;  /* 0x000000050a147210 */ /* 0x020fe40007fde0ff */
[----:B0-----:R-:W-:Y:S02]  /*28170*/  LEA.HI.X.SX32 R19, R15, R3, 0x1, P5 ;  /* 0x000000030f137211 */ /* 0x001fe400028f0eff */
[----:B------:R-:W3:Y:S04]  /*28180*/  LDL.LU R15, [R1+0x138] ;  /* 0x00013800010f7983 */ /* 0x000ee80000300800 */
[----:B------:R4:W-:Y:S04]  /*28190*/  STL [R1+0xa5c], R20 ;  /* 0x000a5c1401007387 */ /* 0x0009e80000100800 */
[----:B------:R0:W-:Y:S01]  /*281a0*/  STL [R1+0xa28], R19 ;  /* 0x000a281301007387 */ /* 0x0001e20000100800 */
[----:B----4-:R-:W-:-:S02]  /*281b0*/  IADD3 R20, P5, R9, R5, RZ ;  /* 0x0000000509147210 */ /* 0x010fc40007fbe0ff */
[----:B0-----:R-:W-:Y:S02]  /*281c0*/  LEA.HI.X.SX32 R19, R14, R3, 0x1, P4 ;  /* 0x000000030e137211 */ /* 0x001fe400020f0eff */
[----:B------:R-:W4:Y:S04]  /*281d0*/  LDL.LU R14, [R1+0x13c] ;  /* 0x00013c00010e7983 */ /* 0x000f280000300800 */
[----:B------:R0:W-:Y:S04]  /*281e0*/  STL [R1+0xa64], R20 ;  /* 0x000a641401007387 */ /* 0x0001e80000100800 */
[----:B------:R1:W-:Y:S01]  /*281f0*/  STL [R1+0xa30], R19 ;  /* 0x000a301301007387 */ /* 0x0003e20000100800 */
[----:B0-----:R-:W-:-:S02]  /*28200*/  IADD3 R20, P4, R8, R5, RZ ;  /* 0x0000000508147210 */ /* 0x001fc40007f9e0ff */
[-C--:B-1----:R-:W-:Y:S02]  /*28210*/  LEA.HI.X.SX32 R19, R13, R3.reuse, 0x1, P3 ;  /* 0x000000030d137211 */ /* 0x082fe400018f0eff */
[----:B------:R-:W5:Y:S04]  /*28220*/  LDL.LU R13, [R1+0x140] ;  /* 0x00014000010d7983 */ /* 0x000f680000300800 */
[----:B------:R-:W-:Y:S04]  /*28230*/  STL [R1+0xa6c], R20 ;  /* 0x000a6c1401007387 */ /* 0x000fe80000100800 */
[----:B------:R0:W-:Y:S02]  /*28240*/  STL [R1+0xa38], R19 ;  /* 0x000a381301007387 */ /* 0x0001e40000100800 */
[----:B0-----:R-:W-:-:S02]  /*28250*/  LEA.HI.X.SX32 R19, R0, R3, 0x1, P2 ;  /* 0x0000000300137211 */ /* 0x001fc400010f0eff */
[----:B------:R-:W5:Y:S01]  /*28260*/  LDL.LU R0, [R1+0x144] ;  /* 0x0001440001007983 */ /* 0x000f620000300800 */
[----:B------:R-:W-:-:S05]  /*28270*/  IADD3 R20, P3, R6, R5, RZ ;  /* 0x0000000506147210 */ /* 0x000fca0007f7e0ff */
[----:B------:R0:W-:Y:S04]  /*28280*/  STL [R1+0xa74], R20 ;  /* 0x000a741401007387 */ /* 0x0001e80000100800 */
[----:B------:R1:W-:Y:S01]  /*28290*/  STL [R1+0xa40], R19 ;  /* 0x000a401301007387 */ /* 0x0003e20000100800 */
[----:B0-----:R-:W-:Y:S02]  /*282a0*/  IADD3 R20, P2, R18, R5, RZ ;  /* 0x0000000512147210 */ /* 0x001fe40007f5e0ff */
[----:B-1----:R-:W-:Y:S02]  /*282b0*/  LEA.HI.X.SX32 R19, R12, R3, 0x1, P1 ;  /* 0x000000030c137211 */ /* 0x002fe400008f0eff */
[----:B------:R-:W5:Y:S04]  /*282c0*/  LDL.LU R12, [R1+0x148] ;  /* 0x00014800010c7983 */ /* 0x000f680000300800 */
[----:B------:R0:W-:Y:S04]  /*282d0*/  STL [R1+0xa7c], R20 ;  /* 0x000a7c1401007387 */ /* 0x0001e80000100800 */
[----:B------:R1:W-:Y:S01]  /*282e0*/  STL [R1+0xa48], R19 ;  /* 0x000a481301007387 */ /* 0x0003e20000100800 */
[----:B0-----:R-:W-:-:S02]  /*282f0*/  IADD3 R20, P1, R17, R5, RZ ;  /* 0x0000000511147210 */ /* 0x001fc40007f3e0ff */
        /* <DEDUP_REMOVED lines=25> */
[----:B--2---:R-:W-:Y:S01]  /*28490*/  IADD3 R20, P3, R29, R5, RZ ;  /* 0x000000051d147210 */ /* 0x004fe20007f7e0ff */
[----:B------:R-:W2:Y:S04]  /*284a0*/  LDL.LU R18, [R1+0x1b8] ;  /* 0x0001b80001127983 */ /* 0x000ea80000300800 */
[----:B------:R-:W-:Y:S04]  /*284b0*/  STL [R1+0xaac], R20 ;  /* 0x000aac1401007387 */ /* 0x000fe80000100800 */
[----:B------:R0:W-:Y:S02]  /*284c0*/  STL [R1+0xa78], R19 ;  /* 0x000a781301007387 */ /* 0x0001e40000100800 */
[----:B0-----:R-:W-:-:S02]  /*284d0*/  LEA.HI.X.SX32 R19, R17, R3, 0x1, P1 ;  /* 0x0000000311137211 */ /* 0x001fc400008f0eff */
[----:B------:R-:W2:Y:S01]  /*284e0*/  LDL.LU R17, [R1+0x1bc] ;  /* 0x0001bc0001117983 */ /* 0x000ea20000300800 */
[----:B---3--:R-:W-:-:S05]  /*284f0*/  IADD3 R20, P2, R15, R5, RZ ;  /* 0x000000050f147210 */ /* 0x008fca0007f5e0ff */
[----:B------:R-:W-:Y:S04]  /*28500*/  STL [R1+0xab4], R20 ;  /* 0x000ab41401007387 */ /* 0x000fe80000100800 */
[----:B------:R0:W-:Y:S02]  /*28510*/  STL [R1+0xa80], R19 ;  /* 0x000a801301007387 */ /* 0x0001e40000100800 */
[----:B0-----:R-:W-:Y:S02]  /*28520*/  LEA.HI.X.SX32 R19, R7, R3, 0x1, P0 ;  /* 0x0000000307137211 */ /* 0x001fe400000f0eff */
[-C--:B----4-:R-:W-:Y:S01]  /*28530*/  IADD3 R20, P1, R14, R5.reuse, RZ ;  /* 0x000000050e147210 */ /* 0x090fe20007f3e0ff */
[----:B------:R-:W3:Y:S04]  /*28540*/  LDL.LU R7, [R1+0x1c0] ;  /* 0x0001c00001077983 */ /* 0x000ee80000300800 */
[----:B------:R5:W-:Y:S04]  /*28550*/  STL [R1+0xabc], R20 ;  /* 0x000abc1401007387 */ /* 0x000be80000100800 */
[----:B------:R0:W-:Y:S01]  /*28560*/  STL [R1+0xa88], R19 ;  /* 0x000a881301007387 */ /* 0x0001e20000100800 */
[----:B-----5:R-:W-:-:S02]  /*28570*/  IADD3 R20, P0, R13, R5, RZ ;  /* 0x000000050d147210 */ /* 0x020fc40007f1e0ff */
        /* <DEDUP_REMOVED lines=39> */
[----:B--2---:R-:W-:-:S02]  /*287f0*/  IADD3 R20, P6, R18, R5, RZ ;  /* 0x0000000512147210 */ /* 0x004fc40007fde0ff */
[----:B0-----:R-:W-:Y:S02]  /*28800*/  LEA.HI.X.SX32 R19, R12, R3, 0x1, P5 ;  /* 0x000000030c137211 */ /* 0x001fe400028f0eff */
[----:B------:R-:W2:Y:S04]  /*28810*/  LDL.LU R12, [R1+0x1fc] ;  /* 0x0001fc00010c7983 */ /* 0x000ea80000300800 */
[----:B------:R0:W-:Y:S04]  /*28820*/  STL [R1+0xb04], R20 ;  /* 0x000b041401007387 */ /* 0x0001e80000100800 */
[----:B------:R1:W-:Y:S01]  /*28830*/  STL [R1+0xad0], R19 ;  /* 0x000ad01301007387 */ /* 0x0003e20000100800 */
[----:B0-----:R-:W-:-:S02]  /*28840*/  IADD3 R20, P5, R17, R5, RZ ;  /* 0x0000000511147210 */ /* 0x001fc40007fbe0ff */
[-C--:B-1----:R-:W-:Y:S02]  /*28850*/  LEA.HI.X.SX32 R19, R11, R3.reuse, 0x1, P4 ;  /* 0x000000030b137211 */ /* 0x082fe400020f0eff */
        /* <DEDUP_REMOVED lines=9> */
[----:B------:R-:W3:Y:S01]  /*288f0*/  LDL.LU R9, [R1+0x208] ;  /* 0x0002080001097983 */ /* 0x000ee20000300800 */
[----:B----4-:R-:W-:-:S05]  /*28900*/  IADD3 R20, P3, R16, R5, RZ ;  /* 0x0000000510147210 */ /* 0x010fca0007f7e0ff */
[----:B------:R-:W-:Y:S04]  /*28910*/  STL [R1+0xb1c], R20 ;  /* 0x000b1c1401007387 */ /* 0x000fe80000100800 */
[----:B------:R0:W-:Y:S02]  /*28920*/  STL [R1+0xae8], R19 ;  /* 0x000ae81301007387 */ /* 0x0001e40000100800 */
[----:B0-----:R-:W-:Y:S02]  /*28930*/  LEA.HI.X.SX32 R19, R8, R3, 0x1, P1 ;  /* 0x0000000308137211 */ /* 0x001fe400008f0eff */
[-C--:B-----5:R-:W-:Y:S01]  /*28940*/  IADD3 R20, P2, R4, R5.reuse, RZ ;  /* 0x0000000504147210 */ /* 0x0a0fe20007f5e0ff */
        /* <DEDUP_REMOVED lines=39> */
[----:B-1----:R-:W-:Y:S02]  /*28bc0*/  LEA.HI.X.SX32 R19, R29, R3, 0x1, P0 ;  /* 0x000000031d137211 */ /* 0x002fe400000f0eff */
        /* <DEDUP_REMOVED lines=19> */
[----:B------:R-:W4:Y:S01]  /*28d00*/  LDL.LU R0, [R1+0x244] ;  /* 0x0002440001007983 */ /* 0x000f220000300800 */
[----:B-----5:R-:W-:-:S05]  /*28d10*/  IADD3 R20, P4, R6, R5, RZ ;  /* 0x0000000506147210 */ /* 0x020fca0007f9e0ff */
[----:B------:R-:W-:Y:S04]  /*28d20*/  STL [R1+0xb84], R20 ;  /* 0x000b841401007387 */ /* 0x000fe80000100800 */
[----:B------:R0:W-:Y:S02]  /*28d30*/  STL [R1+0xb50], R19 ;  /* 0x000b501301007387 */ /* 0x0001e40000100800 */
[----:B0-----:R-:W-:Y:S02]  /*28d40*/  LEA.HI.X.SX32 R19, R12, R3, 0x1, P2 ;  /* 0x000000030c137211 */ /* 0x001fe400010f0eff */
[----:B------:R-:W-:Y:S01]  /*28d50*/  IADD3 R20, P3, R18, R5, RZ ;  /* 0x0000000512147210 */ /* 0x000fe20007f7e0ff */
        /* <DEDUP_REMOVED lines=66> */
[----:B------:R-:W-:Y:S04]  /*29180*/  STL [R1+0xbf4], R20 ;  /* 0x000bf41401007387 */ /* 0x000fe80000100800 */
[----:B------:R0:W-:Y:S02]  /*29190*/  STL [R1+0xbc0], R19 ;  /* 0x000bc01301007387 */ /* 0x0001e40000100800 */
[----:B0-----:R-:W-:Y:S02]  /*291a0*/  LEA.HI.X.SX32 R19, R14, R3, 0x1, P2 ;  /* 0x000000030e137211 */ /* 0x001fe400010f0eff */
[-C--:B------:R-:W-:Y:S01]  /*291b0*/  IADD3 R20, P3, R9, R5.reuse, RZ ;  /* 0x0000000509147210 */ /* 0x080fe20007f7e0ff */
        /* <DEDUP_REMOVED lines=59> */
[----:B------:R-:W5:Y:S01]  /*29570*/  LDL.LU R16, [R1+0x338] ;  /* 0x0003380001107983 */ /* 0x000f620000300800 */
[----:B------:R-:W-:-:S05]  /*29580*/  IADD3 R20, P5, R13, R5, RZ ;  /* 0x000000050d147210 */ /* 0x000fca0007fbe0ff */
[----:B------:R-:W-:Y:S04]  /*29590*/  STL [R1+0xc5c], R20 ;  /* 0x000c5c1401007387 */ /* 0x000fe80000100800 */
[----:B------:R0:W-:Y:S02]  /*295a0*/  STL [R1+0xc28], R19 ;  /* 0x000c281301007387 */ /* 0x0001e40000100800 */
[----:B0-----:R-:W-:Y:S02]  /*295b0*/  LEA.HI.X.SX32 R19, R4, R3, 0x1, P3 ;  /* 0x0000000304137211 */ /* 0x001fe400018f0eff */
[----:B--2---:R-:W-:Y:S01]  /*295c0*/  IADD3 R20, P4, R0, R5, RZ ;  /* 0x0000000500147210 */ /* 0x004fe20007f9e0ff */
[----:B------:R-:W2:Y:S04]  /*295d0*/  LDL.LU R4, [R1+0x36c] ;  /* 0x00036c0001047983 */ /* 0x000ea80000300800 */
[----:B------:R-:W-:Y:S04]  /*295e0*/  STL [R1+0xc64], R20 ;  /* 0x000c641401007387 */ /* 0x000fe80000100800 */
[----:B------:R0:W-:Y:S02]  /*295f0*/  STL [R1+0xc30], R19 ;  /* 0x000c301301007387 */ /* 0x0001e40000100800 */
[----:B0-----:R-:W-:-:S02]  /*29600*/  LEA.HI.X.SX32 R19, R2, R3, 0x1, P2 ;  /* 0x0000000302137211 */ /* 0x001fc400010f0eff */
[-C--:B------:R-:W-:Y:S01]  /*29610*/  IADD3 R20, P3, R12, R5.reuse, RZ ;  /* 0x000000050c147210 */ /* 0x080fe20007f7e0ff */
        /* <DEDUP_REMOVED lines=50> */
[----:B--2---:R-:W-:-:S05]  /*29940*/  IADD3 R20, P0, R4, R5, RZ ;  /* 0x0000000504147210 */ /* 0x004fca0007f1e0ff */
[----:B------:R-:W-:Y:S04]  /*29950*/  STL [R1+0xcbc], R20 ;  /* 0x000cbc1401007387 */ /* 0x000fe80000100800 */
[----:B------:R0:W-:Y:S02]  /*29960*/  STL [R1+0xc88], R19 ;  /* 0x000c881301007387 */ /* 0x0001e40000100800 */
[----:B0-----:R-:W-:Y:S02]  /*29970*/  LEA.HI.X.SX32 R19, R6, R3, 0x1, P5 ;  /* 0x0000000306137211 */ /* 0x001fe400028f0eff */
[----:B------:R-:W-:Y:S01]  /*29980*/  IADD3 R20, P6, R2, R5, RZ ;  /* 0x0000000502147210 */ /* 0x000fe20007fde0ff */
[----:B------:R-:W2:Y:S04]  /*29990*/  LDL.LU R6, [R1+0x3e0] ;  /* 0x0003e00001067983 */ /* 0x000ea80000300800 */
[----:B------:R-:W-:Y:S04]  /*299a0*/  STL [R1+0xcc4], R20 ;  /* 0x000cc41401007387 */ /* 0x000fe80000100800 */
[----:B------:R0:W-:Y:S02]  /*299b0*/  STL [R1+0xc90], R19 ;  /* 0x000c901301007387 */ /* 0x0001e40000100800 */
[----:B0-----:R-:W-:-:S02]  /*299c0*/  LEA.HI.X.SX32 R19, R18, R3, 0x1, P4 ;  /* 0x0000000312137211 */ /* 0x001fc400020f0eff */
[----:B------:R-:W2:Y:S01]  /*299d0*/  LDL.LU R18, [R1+0x3e4] ;  /* 0x0003e40001127983 */ /* 0x000ea20000300800 */
[----:B------:R-:W-:-:S05]  /*299e0*/  IADD3 R20, P5, R29, R5, RZ ;  /* 0x000000051d147210 */ /* 0x000fca0007fbe0ff */
[----:B------:R-:W-:Y:S04]  /*299f0*/  STL [R1+0xccc], R20 ;  /* 0x000ccc1401007387 */ /* 0x000fe80000100800 */
[----:B------:R0:W-:Y:S02]  /*29a00*/  STL [R1+0xc98], R19 ;  /* 0x000c981301007387 */ /* 0x0001e40000100800 */
[----:B0-----:R-:W-:Y:S02]  /*29a10*/  LEA.HI.X.SX32 R19, R17, R3, 0x1, P3 ;  /* 0x0000000311137211 */ /* 0x001fe400018f0eff */
        /* <DEDUP_REMOVED lines=1688> */
[----:B------:R0:W-:Y:S01]  /*303a0*/  STL [R1+0x1728], R19 ;  /* 0x0017281301007387 */ /* 0x0001e20000100800 */
[----:B------:R-:W-:-:S02]  /*303b0*/  LEA.HI.X.SX32 R18, R18, R3, 0x1, P0 ;  /* 0x0000000312127211 */ /* 0x000fc400000f0eff */
[----:B0-----:R-:W-:Y:S02]  /*303c0*/  LEA.HI.X.SX32 R19, R6, R3, 0x1, P1 ;  /* 0x0000000306137211 */ /* 0x001fe400008f0eff */
[----:B------:R-:W2:Y:S01]  /*303d0*/  LDL.LU R6, [R1+0xfc] ;  /* 0x0000fc0001067983 */ /* 0x000ea20000300800 */
[----:B------:R-:W-:-:S05]  /*303e0*/  IADD3 R20, P2, R2, R5, RZ ;  /* 0x0000000502147210 */ /* 0x000fca0007f5e0ff */
[----:B------:R-:W-:Y:S04]  /*303f0*/  STL [R1+0x1764], R20 ;  /* 0x0017641401007387 */ /* 0x000fe80000100800 */
[----:B------:R0:W-:Y:S01]  /*30400*/  STL [R1+0x1730], R19 ;  /* 0x0017301301007387 */ /* 0x0001e20000100800 */
[----:B------:R-:W-:-:S03]  /*30410*/  LEA.HI.X.SX32 R17, R17, R3, 0x1, P6 ;  /* 0x0000000311117211 */ /* 0x000fc600030f0eff */
[----:B0-----:R-:W2:Y:S01]  /*30420*/  LDL.LU R19, [R1+0xf8] ;  /* 0x0000f80001137983 */ /* 0x001ea20000300800 */
[----:B------:R-:W-:-:S05]  /*30430*/  IADD3 R20, P1, R29, R5, RZ ;  /* 0x000000051d147210 */ /* 0x000fca0007f3e0ff */
[----:B------:R-:W-:Y:S04]  /*30440*/  STL [R1+0x176c], R20 ;  /* 0x00176c1401007387 */ /* 0x000fe80000100800 */
[----:B------:R0:W-:Y:S04]  /*30450*/  STL [R1+0x1738], R18 ;  /* 0x0017381201007387 */ /* 0x0001e80000100800 */
[----:B0-----:R-:W2:Y:S01]  /*30460*/  LDL.LU R18, [R1+0xf4] ;  /* 0x0000f40001127983 */ /* 0x001ea20000300800 */
[----:B------:R-:W-:Y:S02]  /*30470*/  LEA.HI.X.SX32 R16, R16, R3, 0x1, P4 ;  /* 0x0000000310107211 */ /* 0x000fe400020f0eff */
[----:B---3--:R-:W-:-:S05]  /*30480*/  IADD3 R20, P0, R15, R5, RZ ;  /* 0x000000050f147210 */ /* 0x008fca0007f1e0ff */
[----:B------:R-:W-:Y:S04]  /*30490*/  STL [R1+0x1774], R20 ;  /* 0x0017741401007387 */ /* 0x000fe80000100800 */
[----:B------:R0:W-:Y:S02]  /*304a0*/  STL [R1+0x1740], R17 ;  /* 0x0017401101007387 */ /* 0x0001e40000100800 */
[----:B0-----:R-:W-:Y:S02]  /*304b0*/  LEA.HI.X.SX32 R17, R7, R3, 0x1, P5 ;  /* 0x0000000307117211 */ /* 0x001fe400028f0eff */
[----:B------:R-:W3:Y:S01]  /*304c0*/  LDL.LU R7, [R1+0xf0] ;  /* 0x0000f00001077983 */ /* 0x000ee20000300800 */
[----:B----4-:R-:W-:-:S05]  /*304d0*/  IADD3 R20, P6, R14, R5, RZ ;  /* 0x000000050e147210 */ /* 0x010fca0007fde0ff */
[----:B------:R-:W-:Y:S04]  /*304e0*/  STL [R1+0x177c], R20 ;  /* 0x00177c1401007387 */ /* 0x000fe80000100800 */
[----:B------:R0:W-:Y:S04]  /*304f0*/  STL [R1+0x1748], R17 ;  /* 0x0017481101007387 */ /* 0x0001e80000100800 */
[----:B0-----:R-:W4:Y:S01]  /*30500*/  LDL.LU R17, [R1+0xe8] ;  /* 0x0000e80001117983 */ /* 0x001f220000300800 */
        /* <DEDUP_REMOVED lines=12> */
[----:B------:R0:W-:Y:S01]  /*305d0*/  STL [R1+0x1760], R16 ;  /* 0x0017601001007387 */ /* 0x0001e20000100800 */
[-C--:B------:R-:W-:Y:S02]  /*305e0*/  LEA.HI.X.SX32 R15, R15, R3.reuse, 0x1, P0 ;  /* 0x000000030f0f7211 */ /* 0x080fe400000f0eff */
[----:B0-----:R-:W-:Y:S02]  /*305f0*/  LEA.HI.X.SX32 R16, R29, R3, 0x1, P1 ;  /* 0x000000031d107211 */ /* 0x001fe400008f0eff */
[----:B------:R-:W5:Y:S01]  /*30600*/  LDL.LU R29, [R1+0xd0] ;  /* 0x0000d000011d7983 */ /* 0x000f620000300800 */
[----:B--2---:R-:W-:-:S05]  /*30610*/  IADD3 R20, P2, R11, R5, RZ ;  /* 0x000000050b147210 */ /* 0x004fca0007f5e0ff */
[----:B------:R-:W-:Y:S04]  /*30620*/  STL [R1+0x179c], R20 ;  /* 0x00179c1401007387 */ /* 0x000fe80000100800 */
[----:B------:R0:W-:Y:S01]  /*30630*/  STL [R1+0x1768], R16 ;  /* 0x0017681001007387 */ /* 0x0001e20000100800 */
[----:B------:R-:W-:-:S03]  /*30640*/  LEA.HI.X.SX32 R14, R14, R3, 0x1, P6 ;  /* 0x000000030e0e7211 */ /* 0x000fc600030f0eff */
[----:B0-----:R-:W2:Y:S01]  /*30650*/  LDL.LU R16, [R1+0xc4] ;  /* 0x0000c40001107983 */ /* 0x001ea20000300800 */
        /* <DEDUP_REMOVED lines=9> */
[----:B------:R-:W-:-:S05]  /*306f0*/  IADD3 R20, P6, R8, R5, RZ ;  /* 0x0000000508147210 */ /* 0x000fca0007fde0ff */
[----:B------:R-:W-:Y:S04]  /*30700*/  STL [R1+0x17b4], R20 ;  /* 0x0017b41401007387 */ /* 0x000fe80000100800 */
[----:B------:R0:W-:Y:S01]  /*30710*/  STL [R1+0x1780], R13 ;  /* 0x0017800d01007387 */ /* 0x0001e20000100800 */
[-C--:B------:R-:W-:Y:S02]  /*30720*/  LEA.HI.X.SX32 R12, R12, R3.reuse, 0x1, P3 ;  /* 0x000000030c0c7211 */ /* 0x080fe400018f0eff */
[----:B0-----:R-:W-:Y:S02]  /*30730*/  LEA.HI.X.SX32 R13, R0, R3, 0x1, P4 ;  /* 0x00000003000d7211 */ /* 0x001fe400020f0eff */
[-C--:B------:R-:W-:Y:S01]  /*30740*/  IADD3 R20, P5, R6, R5.reuse, RZ ;  /* 0x0000000506147210 */ /* 0x080fe20007fbe0ff */
[----:B------:R-:W2:Y:S04]  /*30750*/  LDL.LU R0, [R1+0x8] ;  /* 0x0000080001007983 */ /* 0x000ea80000300800 */
[----:B------:R-:W-:Y:S04]  /*30760*/  STL [R1+0x17bc], R20 ;  /* 0x0017bc1401007387 */ /* 0x000fe80000100800 */
[----:B------:R0:W-:Y:S04]  /*30770*/  STL [R1+0x1788], R13 ;  /* 0x0017880d01007387 */ /* 0x0001e80000100800 */
[----:B0-----:R-:W2:Y:S01]  /*30780*/  LDL.LU R13, [R1+0xac] ;  /* 0x0000ac00010d7983 */ /* 0x001ea20000300800 */
[----:B------:R-:W-:-:S05]  /*30790*/  IADD3 R20, P4, R19, R5, RZ ;  /* 0x0000000513147210 */ /* 0x000fca0007f9e0ff */
[----:B------:R0:W-:Y:S04]  /*307a0*/  STL [R1+0x17c4], R20 ;  /* 0x0017c41401007387 */ /* 0x0001e80000100800 */
[----:B------:R1:W-:Y:S01]  /*307b0*/  STL [R1+0x1790], R12 ;  /* 0x0017900c01007387 */ /* 0x0003e20000100800 */
[----:B0-----:R-:W-:-:S03]  /*307c0*/  LEA.HI.X.SX32 R20, R11, R3, 0x1, P2 ;  /* 0x000000030b147211 */ /* 0x001fc600010f0eff */
[----:B-1----:R-:W2:Y:S01]  /*307d0*/  LDL.LU R12, [R1+0xa8] ;  /* 0x0000a800010c7983 */ /* 0x002ea20000300800 */
[----:B------:R-:W-:-:S05]  /*307e0*/  IADD3 R21, P3, R18, R5, RZ ;  /* 0x0000000512157210 */ /* 0x000fca0007f7e0ff */
[----:B------:R-:W-:Y:S04]  /*307f0*/  STL [R1+0x17cc], R21 ;  /* 0x0017cc1501007387 */ /* 0x000fe80000100800 */
[----:B------:R-:W2:Y:S04]  /*30800*/  LDL.LU R11, [R1+0xa0] ;  /* 0x0000a000010b7983 */ /* 0x000ea80000300800 */
[----:B------:R0:W-:Y:S02]  /*30810*/  STL [R1+0x1798], R20 ;  /* 0x0017981401007387 */ /* 0x0001e40000100800 */
[----:B0-----:R-:W-:-:S02]  /*30820*/  LEA.HI.X.SX32 R20, R10, R3, 0x1, P1 ;  /* 0x000000030a147211 */ /* 0x001fc400008f0eff */
[----:B---3--:R-:W-:-:S05]  /*30830*/  IADD3 R21, P2, R7, R5, RZ ;  /* 0x0000000507157210 */ /* 0x008fca0007f5e0ff */
[----:B------:R4:W-:Y:S04]  /*30840*/  STL [R1+0x17d4], R21 ;  /* 0x0017d41501007387 */ /* 0x0009e80000100800 */
[----:B------:R-:W3:Y:S04]  /*30850*/  LDL.LU R10, [R1+0x9c] ;  /* 0x00009c00010a7983 */ /* 0x000ee80000300800 */
[----:B------:R0:W-:Y:S01]  /*30860*/  STL [R1+0x17a0], R20 ;  /* 0x0017a01401007387 */ /* 0x0001e20000100800 */
[----:B----4-:R-:W-:Y:S02]  /*30870*/  IADD3 R21, P1, R17, R5, RZ ;  /* 0x0000000511157210 */ /* 0x010fe40007f3e0ff */
[----:B0-----:R-:W-:-:S03]  /*30880*/  LEA.HI.X.SX32 R20, R9, R3, 0x1, P0 ;  /* 0x0000000309147211 */ /* 0x001fc600000f0eff */
[----:B------:R-:W-:Y:S04]  /*30890*/  STL [R1+0x17dc], R21 ;  /* 0x0017dc1501007387 */ /* 0x000fe80000100800 */
[----:B------:R-:W4:Y:S04]  /*308a0*/  LDL.LU R9, [R1+0x98] ;  /* 0x0000980001097983 */ /* 0x000f280000300800 */
[----:B------:R0:W-:Y:S02]  /*308b0*/  STL [R1+0x17a8], R20 ;  /* 0x0017a81401007387 */ /* 0x0001e40000100800 */
[----:B0-----:R-:W-:-:S02]  /*308c0*/  LEA.HI.X.SX32 R20, R8, R3, 0x1, P6 ;  /* 0x0000000308147211 */ /* 0x001fc400030f0eff */
[----:B-----5:R-:W-:-:S05]  /*308d0*/  IADD3 R21, P0, R4, R5, RZ ;  /* 0x0000000504157210 */ /* 0x020fca0007f1e0ff */
[----:B------:R0:W-:Y:S04]  /*308e0*/  STL [R1+0x17e4], R21 ;  /* 0x0017e41501007387 */ /* 0x0001e80000100800 */
[----:B------:R-:W5:Y:S04]  /*308f0*/  LDL.LU R8, [R1+0x94] ;  /* 0x0000940001087983 */ /* 0x000f680000300800 */
[----:B------:R1:W-:Y:S01]  /*30900*/  STL [R1+0x17b0], R20 ;  /* 0x0017b01401007387 */ /* 0x0003e20000100800 */
[----:B0-----:R-:W-:Y:S02]  /*30910*/  IADD3 R21, P6, R2, R5, RZ ;  /* 0x0000000502157210 */ /* 0x001fe40007fde0ff */
[----:B-1----:R-:W-:-:S03]  /*30920*/  LEA.HI.X.SX32 R20, R6, R3, 0x1, P5 ;  /* 0x0000000306147211 */ /* 0x002fc600028f0eff */
[----:B------:R0:W-:Y:S04]  /*30930*/  STL [R1+0x17ec], R21 ;  /* 0x0017ec1501007387 */ /* 0x0001e80000100800 */
[----:B------:R-:W5:Y:S04]  /*30940*/  LDL.LU R6, [R1+0x90] ;  /* 0x0000900001067983 */ /* 0x000f680000300800 */
[----:B------:R1:W-:Y:S01]  /*30950*/  STL [R1+0x17b8], R20 ;  /* 0x0017b81401007387 */ /* 0x0003e20000100800 */
[----:B0-----:R-:W-:Y:S02]  /*30960*/  IADD3 R21, P5, R29, R5, RZ ;  /* 0x000000051d157210 */ /* 0x001fe40007fbe0ff */
[----:B-1----:R-:W-:-:S03]  /*30970*/  LEA.HI.X.SX32 R20, R19, R3, 0x1, P4 ;  /* 0x0000000313147211 */ /* 0x002fc600020f0eff */
[----:B------:R0:W-:Y:S04]  /*30980*/  STL [R1+0x17f4], R21 ;  /* 0x0017f41501007387 */ /* 0x0001e80000100800 */
[----:B0-----:R-:W5:Y:S04]  /*30990*/  LDL.LU R21, [R1+0x88] ;  /* 0x0000880001157983 */ /* 0x001f680000300800 */
[----:B------:R0:W-:Y:S01]  /*309a0*/  STL [R1+0x17c0], R20 ;  /* 0x0017c01401007387 */ /* 0x0001e20000100800 */
[----:B--2---:R-:W-:-:S05]  /*309b0*/  IADD3 R19, P4, R16, R5, RZ ;  /* 0x0000000510137210 */ /* 0x004fca0007f9e0ff */
[----:B------:R1:W-:Y:S01]  /*309c0*/  STL [R1+0x17fc], R19 ;  /* 0x0017fc1301007387 */ /* 0x0003e20000100800 */
[----:B0-----:R-:W-:-:S05]  /*309d0*/  LEA.HI.X.SX32 R20, R18, R3, 0x1, P3 ;  /* 0x0000000312147211 */ /* 0x001fca00018f0eff */
[----:B------:R0:W-:Y:S01]  /*309e0*/  STL [R1+0x17c8], R20 ;  /* 0x0017c81401007387 */ /* 0x0001e20000100800 */
[----:B-1----:R-:W-:-:S03]  /*309f0*/  LEA.HI.X.SX32 R19, R7, R3, 0x1, P2 ;  /* 0x0000000307137211 */ /* 0x002fc600010f0eff */
[----:B------:R-:W2:Y:S01]  /*30a00*/  LDL.LU R7, [R1+0x80] ;  /* 0x0000800001077983 */ /* 0x000ea20000300800 */
[----:B------:R-:W-:-:S05]  /*30a10*/  IADD3 R18, P3, R15, R5, RZ ;  /* 0x000000050f127210 */ /* 0x000fca0007f7e0ff */
[----:B------:R1:W-:Y:S04]  /*30a20*/  STL [R1+0x1804], R18 ;  /* 0x0018041201007387 */ /* 0x0003e80000100800 */
[----:B------:R1:W-:Y:S04]  /*30a30*/  STL [R1+0x17d0], R19 ;  /* 0x0017d01301007387 */ /* 0x0003e80000100800 */
[----:B0-----:R-:W2:Y:S01]  /*30a40*/  LDL.LU R20, [R1+0x7c] ;  /* 0x00007c0001147983 */ /* 0x001ea20000300800 */
[----:B-1----:R-:W-:Y:S02]  /*30a50*/  IADD3 R18, P2, R14, R5, RZ ;  /* 0x000000050e127210 */ /* 0x002fe40007f5e0ff */
[----:B------:R-:W-:-:S03]  /*30a60*/  LEA.HI.X.SX32 R19, R17, R3, 0x1, P1 ;  /* 0x0000000311137211 */ /* 0x000fc600008f0eff */
[----:B------:R0:W-:Y:S01]  /*30a70*/  STL [R1+0x18e4], R18 ;  /* 0x0018e41201007387 */ /* 0x0001e20000100800 */
[----:B------:R-:W-:-:S03]  /*30a80*/  LEA.HI.X.SX32 R17, R4, R3, 0x1, P0 ;  /* 0x0000000304117211 */ /* 0x000fc600000f0eff */
[----:B------:R1:W-:Y:S04]  /*30a90*/  STL [R1+0x17d8], R19 ;  /* 0x0017d81301007387 */ /* 0x0003e80000100800 */
[----:B------:R-:W2:Y:S01]  /*30aa0*/  LDL.LU R4, [R1+0x78] ;  /* 0x0000780001047983 */ /* 0x000ea20000300800 */
[----:B0-----:R-:W-:-:S05]  /*30ab0*/  IADD3 R18, P1, R0, R5, RZ ;  /* 0x0000000500127210 */ /* 0x001fca0007f3e0ff */
[----:B------:R-:W-:Y:S04]  /*30ac0*/  STL [R1+0x180c], R18 ;  /* 0x00180c1201007387 */ /* 0x000fe80000100800 */
[----:B------:R0:W-:Y:S01]  /*30ad0*/  STL [R1+0x17e0], R17 ;  /* 0x0017e01101007387 */ /* 0x0001e20000100800 */
[----:B-1----:R-:W-:Y:S02]  /*30ae0*/  IADD3 R19, P0, R13, R5, RZ ;  /* 0x000000050d137210 */ /* 0x002fe40007f1e0ff */
[----:B0-----:R-:W-:-:S03]  /*30af0*/  LEA.HI.X.SX32 R17, R2, R3, 0x1, P6 ;  /* 0x0000000302117211 */ /* 0x001fc600030f0eff */
[----:B------:R-:W-:Y:S04]  /*30b00*/  STL [R1+0x1814], R19 ;  /* 0x0018141301007387 */ /* 0x000fe80000100800 */
[----:B------:R-:W2:Y:S04]  /*30b10*/  LDL.LU R2, [R1+0x74] ;  /* 0x0000740001027983 */ /* 0x000ea80000300800 */
[----:B------:R0:W-:Y:S01]  /*30b20*/  STL [R1+0x17e8], R17 ;  /* 0x0017e81101007387 */ /* 0x0001e20000100800 */
[----:B------:R-:W-:Y:S02]  /*30b30*/  IADD3 R18, P6, R12, R5, RZ ;  /* 0x000000050c127210 */ /* 0x000fe40007fde0ff */
[----:B0-----:R-:W-:-:S03]  /*30b40*/  LEA.HI.X.SX32 R17, R29, R3, 0x1, P5 ;  /* 0x000000031d117211 */ /* 0x001fc600028f0eff */
[----:B------:R0:W-:Y:S04]  /*30b50*/  STL [R1+0x181c], R18 ;  /* 0x00181c1201007387 */ /* 0x0001e80000100800 */
[----:B------:R-:W2:Y:S04]  /*30b60*/  LDL.LU R29, [R1+0x70] ;  /* 0x00007000011d7983 */ /* 0x000ea80000300800 */
[----:B------:R1:W-:Y:S01]  /*30b70*/  STL [R1+0x17f0], R17 ;  /* 0x0017f01101007387 */ /* 0x0003e20000100800 */
[----:B0-----:R-:W-:Y:S02]  /*30b80*/  IADD3 R18, P5, R11, R5, RZ ;  /* 0x000000050b127210 */ /* 0x001fe40007fbe0ff */
[----:B------:R-:W-:-:S02]  /*30b90*/  LEA.HI.X.SX32 R15, R15, R3, 0x1, P3 ;  /* 0x000000030f0f7211 */ /* 0x000fc400018f0eff */
[----:B-1----:R-:W-:Y:S01]  /*30ba0*/  LEA.HI.X.SX32 R17, R16, R3, 0x1, P4 ;  /* 0x0000000310117211 */ /* 0x002fe200020f0eff */
[----:B------:R-:W-:Y:S04]  /*30bb0*/  STL [R1+0x1824], R18 ;  /* 0x0018241201007387 */ /* 0x000fe80000100800 */
[----:B------:R-:W-:Y:S04]  /*30bc0*/  STL [R1+0x17f8], R17 ;  /* 0x0017f81101007387 */ /* 0x000fe80000100800 */
[----:B------:R-:W2:Y:S01]  /*30bd0*/  LDL.LU R19, [R1+0x68] ;  /* 0x0000680001137983 */ /* 0x000ea20000300800 */
[----:B---3--:R-:W-:-:S05]  /*30be0*/  IADD3 R16, P4, R10, R5, RZ ;  /* 0x000000050a107210 */ /* 0x008fca0007f9e0ff */
[----:B------:R0:W-:Y:S04]  /*30bf0*/  STL [R1+0x182c], R16 ;  /* 0x00182c1001007387 */ /* 0x0001e80000100800 */
[----:B------:R1:W-:Y:S04]  /*30c00*/  STL [R1+0x1800], R15 ;  /* 0x0018000f01007387 */ /* 0x0003e80000100800 */
[----:B0-----:R-:W3:Y:S01]  /*30c10*/  LDL.LU R16, [R1+0x60] ;  /* 0x0000600001107983 */ /* 0x001ee20000300800 */
[----:B-1----:R-:W-:Y:S02]  /*30c20*/  LEA.HI.X.SX32 R15, R14, R3, 0x1, P2 ;  /* 0x000000030e0f7211 */ /* 0x002fe400010f0eff */
[----:B----4-:R-:W-:-:S05]  /*30c30*/  IADD3 R17, P3, R9, R5, RZ ;  /* 0x0000000509117210 */ /* 0x010fca0007f7e0ff */
[----:B------:R0:W-:Y:S04]  /*30c40*/  STL [R1+0x1834], R17 ;  /* 0x0018341101007387 */ /* 0x0001e80000100800 */
[----:B------:R1:W-:Y:S01]  /*30c50*/  STL [R1+0x18e0], R15 ;  /* 0x0018e00f01007387 */ /* 0x0003e20000100800 */
[----:B0-----:R-:W-:-:S03]  /*30c60*/  LEA.HI.X.SX32 R17, R0, R3, 0x1, P1 ;  /* 0x0000000300117211 */ /* 0x001fc600008f0eff */
[----:B-1----:R-:W4:Y:S01]  /*30c70*/  LDL.LU R15, [R1+0x5c] ;  /* 0x00005c00010f7983 */ /* 0x002f220000300800 */
[----:B-----5:R-:W-:-:S05]  /*30c80*/  IADD3 R14, P2, R8, R5, RZ ;  /* 0x00000005080e7210 */ /* 0x020fca0007f5e0ff */
[----:B------:R0:W-:Y:S04]  /*30c90*/  STL [R1+0x183c], R14 ;  /* 0x00183c0e01007387 */ /* 0x0001e80000100800 */
[----:B------:R-:W5:Y:S04]  /*30ca0*/  LDL.LU R0, [R1+0x58] ;  /* 0x0000580001007983 */ /* 0x000f680000300800 */
[----:B------:R-:W-:Y:S01]  /*30cb0*/  STL [R1+0x1808], R17 ;  /* 0x0018081101007387 */ /* 0x000fe20000100800 */
[----:B0-----:R-:W-:-:S05]  /*30cc0*/  IADD3 R14, P1, R6, R5, RZ ;  /* 0x00000005060e7210 */ /* 0x001fca0007f3e0ff */
[----:B------:R0:W-:Y:S04]  /*30cd0*/  STL [R1+0x1844], R14 ;  /* 0x0018440e01007387 */ /* 0x0001e80000100800 */
[----:B0-----:R-:W5:Y:S01]  /*30ce0*/  LDL.LU R14, [R1+0x54] ;  /* 0x00005400010e7983 */ /* 0x001f620000300800 */
[----:B------:R-:W-:-:S05]  /*30cf0*/  LEA.HI.X.SX32 R17, R13, R3, 0x1, P0 ;  /* 0x000000030d117211 */ /* 0x000fca00000f0eff */
[----:B------:R0:W-:Y:S01]  /*30d00*/  STL [R1+0x1810], R17 ;  /* 0x0018101101007387 */ /* 0x0001e20000100800 */
[----:B------:R-:W-:Y:S02]  /*30d10*/  IADD3 R13, P0, R21, R5, RZ ;  /* 0x00000005150d7210 */ /* 0x000fe40007f1e0ff */
[----:B0-----:R-:W-:-:S03]  /*30d20*/  LEA.HI.X.SX32 R17, R12, R3, 0x1, P6 ;  /* 0x000000030c117211 */ /* 0x001fc600030f0eff */
[----:B------:R0:W-:Y:S01]  /*30d30*/  STL [R1+0x184c], R13 ;  /* 0x00184c0d01007387 */ /* 0x0001e20000100800 */
[----:B------:R-:W-:-:S03]  /*30d40*/  LEA.HI.X.SX32 R10, R10, R3, 0x1, P4 ;  /* 0x000000030a0a7211 */ /* 0x000fc600020f0eff */
[----:B0-----:R-:W5:Y:S04]  /*30d50*/  LDL.LU R13, [R1+0x50] ;  /* 0x00005000010d7983 */ /* 0x001f680000300800 */
[----:B------:R0:W-:Y:S01]  /*30d60*/  STL [R1+0x1818], R17 ;  /* 0x0018181101007387 */ /* 0x0001e20000100800 */
[----:B--2---:R-:W-:Y:S02]  /*30d70*/  IADD3 R12, P6, R7, R5, RZ ;  /* 0x00000005070c7210 */ /* 0x004fe40007fde0ff */
[----:B0-----:R-:W-:-:S03]  /*30d80*/  LEA.HI.X.SX32 R17, R11, R3, 0x1, P5 ;  /* 0x000000030b117211 */ /* 0x001fc600028f0eff */
[----:B------:R0:W-:Y:S01]  /*30d90*/  STL [R1+0x1854], R12 ;  /* 0x0018540c01007387 */ /* 0x0001e20000100800 */
[----:B------:R-:W-:-:S03]  /*30da0*/  IADD3 R11, P5, R20, R5, RZ ;  /* 0x00000005140b7210 */ /* 0x000fc60007fbe0ff */
[----:B0-----:R-:W2:Y:S04]  /*30db0*/  LDL.LU R12, [R1+0x4c] ;  /* 0x00004c00010c7983 */ /* 0x001ea80000300800 */
[----:B------:R-:W-:Y:S04]  /*30dc0*/  STL [R1+0x1820], R17 ;  /* 0x0018201101007387 */ /* 0x000fe80000100800 */
[----:B------:R0:W-:Y:S01]  /*30dd0*/  STL [R1+0x185c], R11 ;  /* 0x00185c0b01007387 */ /* 0x0001e20000100800 */
[----:B------:R-:W-:-:S03]  /*30de0*/  LEA.HI.X.SX32 R18, R9, R3, 0x1, P3 ;  /* 0x0000000309127211 */ /* 0x000fc600018f0eff */
[----:B0-----:R-:W2:Y:S01]  /*30df0*/  LDL.LU R11, [R1+0x48] ;  /* 0x00004800010b7983 */ /* 0x001ea20000300800 */
[----:B------:R-:W-:-:S03]  /*30e00*/  IADD3 R17, P4, R4, R5, RZ ;  /* 0x0000000504117210 */ /* 0x000fc60007f9e0ff */
[----:B------:R0:W-:Y:S04]  /*30e10*/  STL [R1+0x1828], R10 ;  /* 0x0018280a01007387 */ /* 0x0001e80000100800 */
[----:B0-----:R-:W2:Y:S04]  /*30e20*/  LDL.LU R10, [R1+0x40] ;  /* 0x00004000010a7983 */ /* 0x001ea80000300800 */
[----:B------:R-:W-:Y:S04]  /*30e30*/  STL [R1+0x1864], R17 ;  /* 0x0018641101007387 */ /* 0x000fe80000100800 */
[----:B------:R-:W2:Y:S04]  /*30e40*/  LDL.LU R9, [R1+0x3c] ;  /* 0x00003c0001097983 */ /* 0x000ea80000300800 */
        /* <DEDUP_REMOVED lines=10> */
[----:B------:R0:W-:Y:S04]  /*30ef0*/  STL [R1+0x1874], R17 ;  /* 0x0018741101007387 */ /* 0x0001e80000100800 */
[----:B0-----:R-:W2:Y:S04]  /*30f00*/  LDL.LU R17, [R1+0x30] ;  /* 0x0000300001117983 */ /* 0x001ea80000300800 */
[----:B------:R0:W-:Y:S01]  /*30f10*/  STL [R1+0x1840], R6 ;  /* 0x0018400601007387 */ /* 0x0001e20000100800 */
[----:B------:R-:W-:-:S03]  /*30f20*/  IADD3 R22, P1, R19, R5, RZ ;  /* 0x0000000513167210 */ /* 0x000fc60007f3e0ff */
[----:B0-----:R-:W2:Y:S04]  /*30f30*/  LDL.LU R6, [R1+0x2c] ;  /* 0x00002c0001067983 */ /* 0x001ea80000300800 */
[----:B------:R0:W-:Y:S04]  /*30f40*/  STL [R1+0x187c], R22 ;  /* 0x00187c1601007387 */ /* 0x0001e80000100800 */
[----:B------:R-:W-:Y:S01]  /*30f50*/  STL [R1+0x1848], R21 ;  /* 0x0018481501007387 */ /* 0x000fe20000100800 */
[----:B0-----:R-:W-:Y:S02]  /*30f60*/  LEA.HI.X.SX32 R22, R7, R3, 0x1, P6 ;  /* 0x0000000307167211 */ /* 0x001fe400030f0eff */
[----:B---3--:R-:W-:-:S05]  /*30f70*/  IADD3 R23, P0, R16, R5, RZ ;  /* 0x0000000510177210 */ /* 0x008fca0007f1e0ff */
[----:B------:R-:W-:Y:S04]  /*30f80*/  STL [R1+0x1884], R23 ;  /* 0x0018841701007387 */ /* 0x000fe80000100800 */
[----:B------:R-:W3:Y:S04]  /*30f90*/  LDL.LU R7, [R1+0x24] ;  /* 0x0000240001077983 */ /* 0x000ee80000300800 */
[----:B------:R0:W-:Y:S02]  /*30fa0*/  STL [R1+0x1850], R22 ;  /* 0x0018501601007387 */ /* 0x0001e40000100800 */
[----:B0-----:R-:W-:-:S02]  /*30fb0*/  LEA.HI.X.SX32 R22, R20, R3, 0x1, P5 ;  /* 0x0000000314167211 */ /* 0x001fc400028f0eff */
[----:B----4-:R-:W-:Y:S02]  /*30fc0*/  IADD3 R21, P6, R15, R5, RZ ;  /* 0x000000050f157210 */ /* 0x010fe40007fde0ff */
[----:B------:R-:W-:-:S03]  /*30fd0*/  LEA.HI.X.SX32 R20, R4, R3, 0x1, P4 ;  /* 0x0000000304147211 */ /* 0x000fc600020f0eff */
[----:B------:R5:W-:Y:S04]  /*30fe0*/  STL [R1+0x188c], R21 ;  /* 0x00188c1501007387 */ /* 0x000be80000100800 */
[----:B------:R-:W-:Y:S04]  /*30ff0*/  STL [R1+0x1858], R22 ;  /* 0x0018581601007387 */ /* 0x000fe80000100800 */
[----:B------:R-:W4:Y:S01]  /*31000*/  LDL.LU R4, [R1+0x1c] ;  /* 0x00001c0001047983 */ /* 0x000f220000300800 */
[----:B-----5:R-:W-:-:S05]  /*31010*/  IADD3 R21, P5, R0, R5, RZ ;  /* 0x0000000500157210 */ /* 0x020fca0007fbe0ff */
[----:B------:R0:W-:Y:S04]  /*31020*/  STL [R1+0x1894], R21 ;  /* 0x0018941501007387 */ /* 0x0001e80000100800 */
[----:B------:R-:W-:Y:S01]  /*31030*/  STL [R1+0x1860], R20 ;  /* 0x0018601401007387 */ /* 0x000fe20000100800 */
[----:B0-----:R-:W-:Y:S02]  /*31040*/  LEA.HI.X.SX32 R21, R2, R3, 0x1, P3 ;  /* 0x0000000302157211 */ /* 0x001fe400018f0eff */
[----:B------:R-:W-:-:S05]  /*31050*/  IADD3 R22, P4, R14, R5, RZ ;  /* 0x000000050e167210 */ /* 0x000fca0007f9e0ff */
[----:B------:R-:W-:Y:S04]  /*31060*/  STL [R1+0x189c], R22 ;  /* 0x00189c1601007387 */ /* 0x000fe80000100800 */
[----:B------:R-:W5:Y:S04]  /*31070*/  LDL.LU R2, [R1+0x14] ;  /* 0x0000140001027983 */ /* 0x000f680000300800 */
[----:B------:R0:W-:Y:S02]  /*31080*/  STL [R1+0x1868], R21 ;  /* 0x0018681501007387 */ /* 0x0001e40000100800 */
[----:B0-----:R-:W-:-:S02]  /*31090*/  LEA.HI.X.SX32 R21, R29, R3, 0x1, P2 ;  /* 0x000000031d157211 */ /* 0x001fc400010f0eff */
[----:B------:R-:W-:-:S05]  /*310a0*/  IADD3 R20, P3, R13, R5, RZ ;  /* 0x000000050d147210 */ /* 0x000fca0007f7e0ff */
[----:B------:R-:W-:Y:S04]  /*310b0*/  STL [R1+0x18a4], R20 ;  /* 0x0018a41401007387 */ /* 0x000fe80000100800 */
[----:B------:R-:W5:Y:S04]  /*310c0*/  LDL.LU R29, [R1+0x724] ;  /* 0x00072400011d7983 */ /* 0x000f680000300800 */
[----:B------:R0:W-:Y:S02]  /*310d0*/  STL [R1+0x1870], R21 ;  /* 0x0018701501007387 */ /* 0x0001e40000100800 */
[----:B0-----:R-:W-:-:S02]  /*310e0*/  LEA.HI.X.SX32 R21, R19, R3, 0x1, P1 ;  /* 0x0000000313157211 */ /* 0x001fc400008f0eff */
[----:B--2---:R-:W-:-:S05]  /*310f0*/  IADD3 R20, P2, R12, R5, RZ ;  /* 0x000000050c147210 */ /* 0x004fca0007f5e0ff */
[----:B------:R0:W-:Y:S04]  /*31100*/  STL [R1+0x18ac], R20 ;  /* 0x0018ac1401007387 */ /* 0x0001e80000100800 */
[----:B------:R-:W-:Y:S01]  /*31110*/  STL [R1+0x1878], R21 ;  /* 0x0018781501007387 */ /* 0x000fe20000100800 */
[----:B------:R-:W-:Y:S02]  /*31120*/  IADD3 R19, P1, R11, R5, RZ ;  /* 0x000000050b137210 */ /* 0x000fe40007f3e0ff */
[----:B0-----:R-:W-:-:S03]  /*31130*/  LEA.HI.X.SX32 R20, R16, R3, 0x1, P0 ;  /* 0x0000000310147211 */ /* 0x001fc600000f0eff */
[----:B------:R0:W-:Y:S04]  /*31140*/  STL [R1+0x18b4], R19 ;  /* 0x0018b41301007387 */ /* 0x0001e80000100800 */
[----:B------:R-:W-:Y:S01]  /*31150*/  STL [R1+0x1880], R20 ;  /* 0x0018801401007387 */ /* 0x000fe20000100800 */
[----:B------:R-:W-:Y:S02]  /*31160*/  IADD3 R16, P0, R10, R5, RZ ;  /* 0x000000050a107210 */ /* 0x000fe40007f1e0ff */
[----:B0-----:R-:W-:-:S03]  /*31170*/  LEA.HI.X.SX32 R19, R15, R3, 0x1, P6 ;  /* 0x000000030f137211 */ /* 0x001fc600030f0eff */
[----:B------:R0:W-:Y:S01]  /*31180*/  STL [R1+0x18bc], R16 ;  /* 0x0018bc1001007387 */ /* 0x0001e20000100800 */
[----:B------:R-:W-:-:S03]  /*31190*/  IADD3 R15, P6, R9, R5, RZ ;  /* 0x00000005090f7210 */ /* 0x000fc60007fde0ff */
[----:B------:R-:W-:Y:S01]  /*311a0*/  STL [R1+0x1888], R19 ;  /* 0x0018881301007387 */ /* 0x000fe20000100800 */
[-C--:B------:R-:W-:Y:S02]  /*311b0*/  LEA.HI.X.SX32 R14, R14, R3.reuse, 0x1, P4 ;  /* 0x000000030e0e7211 */ /* 0x080fe400020f0eff */
[----:B0-----:R-:W-:Y:S02]  /*311c0*/  LEA.HI.X.SX32 R16, R0, R3, 0x1, P5 ;  /* 0x0000000300107211 */ /* 0x001fe400028f0eff */
[----:B------:R-:W2:Y:S04]  /*311d0*/  LDL.LU R0, [R1+0xb4] ;  /* 0x0000b40001007983 */ /* 0x000ea80000300800 */
[----:B------:R0:W-:Y:S04]  /*311e0*/  STL [R1+0x18c4], R15 ;  /* 0x0018c40f01007387 */ /* 0x0001e80000100800 */
[----:B------:R1:W-:Y:S01]  /*311f0*/  STL [R1+0x1890], R16 ;  /* 0x0018901001007387 */ /* 0x0003e20000100800 */
[----:B0-----:R-:W-:-:S05]  /*31200*/  IADD3 R15, P5, R8, R5, RZ ;  /* 0x00000005080f7210 */ /* 0x001fca0007fbe0ff */
[----:B------:R0:W-:Y:S04]  /*31210*/  STL [R1+0x18c8], R15 ;  /* 0x0018c80f01007387 */ /* 0x0001e80000100800 */
[----:B------:R0:W-:Y:S01]  /*31220*/  STL [R1+0x1898], R14 ;  /* 0x0018980e01007387 */ /* 0x0001e20000100800 */
[----:B-1----:R-:W-:Y:S02]  /*31230*/  IADD3 R16, P4, R18, R5, RZ ;  /* 0x0000000512107210 */ /* 0x002fe40007f9e0ff */
[-C--:B0-----:R-:W-:Y:S02]  /*31240*/  LEA.HI.X.SX32 R15, R13, R3.reuse, 0x1, P3 ;  /* 0x000000030d0f7211 */ /* 0x081fe400018f0eff */
[-C--:B------:R-:W-:Y:S01]  /*31250*/  LEA.HI.X.SX32 R13, R12, R3.reuse, 0x1, P2 ;  /* 0x000000030c0d7211 */ /* 0x080fe200010f0eff */
[----:B------:R0:W-:Y:S01]  /*31260*/  STL [R1+0x18cc], R16 ;  /* 0x0018cc1001007387 */ /* 0x0001e20000100800 */
[----:B------:R-:W-:-:S03]  /*31270*/  LEA.HI.X.SX32 R11, R11, R3, 0x1, P1 ;  /* 0x000000030b0b7211 */ /* 0x000fc600008f0eff */
[----:B------:R1:W-:Y:S01]  /*31280*/  STL [R1+0x18a0], R15 ;  /* 0x0018a00f01007387 */ /* 0x0003e20000100800 */
[----:B------:R-:W-:-:S05]  /*31290*/  IADD3 R14, P3, R17, R5, RZ ;  /* 0x00000005110e7210 */ /* 0x000fca0007f7e0ff */
[----:B------:R1:W-:Y:S04]  /*312a0*/  STL [R1+0x18d0], R14 ;  /* 0x0018d00e01007387 */ /* 0x0003e80000100800 */
[----:B------:R1:W-:Y:S04]  /*312b0*/  STL [R1+0x18a8], R13 ;  /* 0x0018a80d01007387 */ /* 0x0003e80000100800 */
[----:B0-----:R-:W2:Y:S01]  /*312c0*/  LDL.LU R16, [R1+0x824] ;  /* 0x0008240001107983 */ /* 0x001ea20000300800 */
[----:B------:R-:W-:-:S05]  /*312d0*/  IADD3 R12, P2, R6, R5, RZ ;  /* 0x00000005060c7210 */ /* 0x000fca0007f5e0ff */
[----:B------:R-:W-:Y:S04]  /*312e0*/  STL [R1+0x18d4], R12 ;  /* 0x0018d40c01007387 */ /* 0x000fe80000100800 */
[----:B-1----:R-:W2:Y:S04]  /*312f0*/  LDL.LU R15, [R1+0x828] ;  /* 0x00082800010f7983 */ /* 0x002ea80000300800 */
[----:B------:R0:W-:Y:S04]  /*31300*/  STL [R1+0x18b0], R11 ;  /* 0x0018b00b01007387 */ /* 0x0001e80000100800 */
[----:B------:R-:W2:Y:S04]  /*31310*/  LDL.LU R14, [R1+0x810] ;  /* 0x00081000010e7983 */ /* 0x000ea80000300800 */
[----:B------:R-:W2:Y:S01]  /*31320*/  LDL.LU R13, [R1+0x80c] ;  /* 0x00080c00010d7983 */ /* 0x000ea20000300800 */
[----:B0-----:R-:W-:-:S02]  /*31330*/  LEA.HI.X.SX32 R11, R10, R3, 0x1, P0 ;  /* 0x000000030a0b7211 */ /* 0x001fc400000f0eff */
[----:B------:R-:W-:Y:S02]  /*31340*/  LEA.HI.X.SX32 R9, R9, R3, 0x1, P6 ;  /* 0x0000000309097211 */ /* 0x000fe400030f0eff */
[----:B---3--:R-:W-:-:S05]  /*31350*/  IADD3 R12, P1, R7, R5, RZ ;  /* 0x00000005070c7210 */ /* 0x008fca0007f3e0ff */
[----:B------:R0:W-:Y:S04]  /*31360*/  STL [R1+0x18d8], R12 ;  /* 0x0018d80c01007387 */ /* 0x0001e80000100800 */
[----:B0-----:R-:W3:Y:S04]  /*31370*/  LDL.LU R12, [R1+0x818] ;  /* 0x00081800010c7983 */ /* 0x001ee80000300800 */
[----:B------:R0:W-:Y:S01]  /*31380*/  STL [R1+0x18b8], R11 ;  /* 0x0018b80b01007387 */ /* 0x0001e20000100800 */
[----:B----4-:R-:W-:-:S03]  /*31390*/  IADD3 R10, P0, R4, R5, RZ ;  /* 0x00000005040a7210 */ /* 0x010fc60007f1e0ff */
[----:B0-----:R-:W4:Y:S04]  /*313a0*/  LDL.LU R11, [R1+0x814] ;  /* 0x00081400010b7983 */ /* 0x001f280000300800 */
[----:B------:R0:W-:Y:S04]  /*313b0*/  STL [R1+0x18dc], R10 ;  /* 0x0018dc0a01007387 */ /* 0x0001e80000100800 */
[----:B0-----:R-:W4:Y:S04]  /*313c0*/  LDL.LU R10, [R1+0x81c] ;  /* 0x00081c00010a7983 */ /* 0x001f280000300800 */
[----:B------:R0:W-:Y:S04]  /*313d0*/  STL [R1+0x18c0], R9 ;  /* 0x0018c00901007387 */ /* 0x0001e80000100800 */
[----:B0-----:R-:W4:Y:S01]  /*313e0*/  LDL.LU R9, [R1+0x820] ;  /* 0x0008200001097983 */ /* 0x001f220000300800 */
[----:B-----5:R-:W-:-:S02]  /*313f0*/  IADD3 R19, P6, R2, R5, RZ ;  /* 0x0000000502137210 */ /* 0x020fc40007fde0ff */
[----:B------:R-:W-:-:S03]  /*31400*/  LEA.HI.X.SX32 R5, R8, R3, 0x1, P5 ;  /* 0x0000000308057211 */ /* 0x000fc600028f0eff */
[----:B------:R-:W-:Y:S04]  /*31410*/  STL [R1+0x9f8], R19 ;  /* 0x0009f81301007387 */ /* 0x000fe80000100800 */
[----:B------:R-:W5:Y:S01]  /*31420*/  LDL.LU R8, [R1+0x720] ;  /* 0x0007200001087983 */ /* 0x000f620000300800 */
[-C--:B------:R-:W-:Y:S02]  /*31430*/  LEA.HI.X.SX32 R18, R18, R3.reuse, 0x1, P4 ;  /* 0x0000000312127211 */ /* 0x080fe400020f0eff */
[-C--:B------:R-:W-:Y:S01]  /*31440*/  LEA.HI.X.SX32 R17, R17, R3.reuse, 0x1, P3 ;  /* 0x0000000311117211 */ /* 0x080fe200018f0eff */
[----:B------:R0:W-:Y:S01]  /*31450*/  STL [R1+0x9e0], R5 ;  /* 0x0009e00501007387 */ /* 0x0001e20000100800 */
[----:B------:R-:W-:-:S03]  /*31460*/  LEA.HI.X.SX32 R7, R7, R3, 0x1, P1 ;  /* 0x0000000307077211 */ /* 0x000fc600008f0eff */
[----:B------:R-:W-:Y:S01]  /*31470*/  STL [R1+0x9e4], R18 ;  /* 0x0009e41201007387 */ /* 0x000fe20000100800 */
[-C--:B0-----:R-:W-:Y:S02]  /*31480*/  LEA.HI.X.SX32 R5, R6, R3.reuse, 0x1, P2 ;  /* 0x0000000306057211 */ /* 0x081fe400010f0eff */
[----:B------:R-:W0:Y:S01]  /*31490*/  S2R R6, SR_TID.X ;  /* 0x0000000000067919 */ /* 0x000e220000002100 */
[----:B------:R-:W-:Y:S04]  /*314a0*/  STL [R1+0x9e8], R17 ;  /* 0x0009e81101007387 */ /* 0x000fe80000100800 */
[----:B------:R-:W-:Y:S04]  /*314b0*/  STL [R1+0x9ec], R5 ;  /* 0x0009ec0501007387 */ /* 0x000fe80000100800 */
[----:B------:R1:W-:Y:S02]  /*314c0*/  STL [R1+0x9f0], R7 ;  /* 0x0009f00701007387 */ /* 0x0003e40000100800 */
[----:B-1----:R-:W1:Y:S01]  /*314d0*/  S2R R7, SR_TID.X ;  /* 0x0000000000077919 */ /* 0x002e620000002100 */
[----:B------:R-:W-:-:S02]  /*314e0*/  LEA.HI.X.SX32 R5, R4, R3, 0x1, P0 ;  /* 0x0000000304057211 */ /* 0x000fc400000f0eff */
[----:B0-----:R-:W-:-:S03]  /*314f0*/  SHF.R.U32.HI R6, RZ, 0x4, R6 ;  /* 0x00000004ff067819 */ /* 0x001fc60000011606 */
[----:B------:R0:W-:Y:S02]  /*31500*/  STL [R1+0x9f4], R5 ;  /* 0x0009f40501007387 */ /* 0x0001e40000100800 */
[----:B------:R-:W-:-:S04]  /*31510*/  VIADD R6, R6, 0x78 ;  /* 0x0000007806067836 */ /* 0x000fc80000000000 */
[----:B0-----:R-:W-:Y:S01]  /*31520*/  IMAD R5, R6, UR6, RZ ;  /* 0x0000000606057c24 */ /* 0x001fe2000f8e02ff */
[--C-:B-1----:R-:W-:Y:S02]  /*31530*/  SHF.R.U32.HI R17, RZ, 0x4, R7.reuse ;  /* 0x00000004ff117819 */ /* 0x102fe40000011607 */
[----:B------:R-:W-:Y:S02]  /*31540*/  SHF.R.U32.HI R6, RZ, 0x4, R7 ;  /* 0x00000004ff067819 */ /* 0x000fe40000011607 */
[----:B------:R-:W-:-:S03]  /*31550*/  SGXT.U32 R17, R17, 0x3 ;  /* 0x000000031111781a */ /* 0x000fc60000000000 */
[----:B------:R-:W-:Y:S02]  /*31560*/  VIADD R6, R6, 0x38 ;  /* 0x0000003806067836 */ /* 0x000fe40000000000 */
[C---:B------:R-:W-:Y:S01]  /*31570*/  IMAD R7, R17.reuse, UR6, RZ ;  /* 0x0000000611077c24 */ /* 0x040fe2000f8e02ff */
[----:B------:R-:W-:Y:S01]  /*31580*/  LOP3.LUT R17, R17, 0x70, RZ, 0xfc, !PT ;  /* 0x0000007011117812 */ /* 0x000fe200078efcff */
[----:B------:R-:W-:Y:S01]  /*31590*/  IMAD R6, R6, UR6, RZ ;  /* 0x0000000606067c24 */ /* 0x000fe2000f8e02ff */
[----:B------:R-:W-:Y:S02]  /*315a0*/  LEA.HI.X.SX32 R3, R2, R3, 0x1, P6 ;  /* 0x0000000302037211 */ /* 0x000fe400030f0eff */
[C---:B--2---:R-:W-:Y:S01]  /*315b0*/  IADD3 R2, P0, R0.reuse, UR10, RZ ;  /* 0x0000000a00027c10 */ /* 0x044fe2000ff1e0ff */
[----:B------:R-:W-:Y:S02]  /*315c0*/  IMAD R17, R17, UR4, RZ ;  /* 0x0000000411117c24 */ /* 0x000fe4000f8e02ff */
[----:B------:R0:W-:Y:S01]  /*315d0*/  STL [R1+0x95c], R3 ;  /* 0x00095c0301007387 */ /* 0x0001e20000100800 */
[----:B------:R-:W-:Y:S01]  /*315e0*/  IMAD R4, RZ, RZ, -UR6 ;  /* 0x80000006ff047e24 */ /* 0x000fe2000f8e02ff */
[----:B------:R-:W-:Y:S01]  /*315f0*/  IADD3 R20, P1, R5, R2, RZ ;  /* 0x0000000205147210 */ /* 0x000fe20007f3e0ff */
[----:B------:R-:W-:Y:S01]  /*31600*/  ULDC UR10, c[0x0][0x238] ;  /* 0x00008e00000a7ab9 */ /* 0x000fe20000000800 */
[----:B------:R-:W-:-:S02]  /*31610*/  LEA.HI.X.SX32 R0, R0, UR11, 0x1, P0 ;  /* 0x0000000b00007c11 */ /* 0x000fc400080f0eff */
[-C--:B------:R-:W-:Y:S01]  /*31620*/  IADD3 R18, P6, R6, R2.reuse, RZ ;  /* 0x0000000206127210 */ /* 0x080fe20007fde0ff */
[----:B------:R1:W-:Y:S01]  /*31630*/  STL [R1+0x964], R20 ;  /* 0x0009641401007387 */ /* 0x0003e20000100800 */
[----:B------:R-:W-:Y:S01]  /*31640*/  IADD3 R19, P0, R17, R2, RZ ;  /* 0x0000000211137210 */ /* 0x000fe20007f1e0ff */
[----:B------:R-:W-:Y:S01]  /*31650*/  UMOV UR4, URZ ;  /* 0x0000003f00047c82 */ /* 0x000fe20008000000 */
[----:B0-----:R-:W-:Y:S01]  /*31660*/  IMAD R3, R4, 0x8, R29 ;  /* 0x0000000804037824 */ /* 0x001fe200078e021d */
[----:B------:R0:W-:Y:S01]  /*31670*/  STL [R1+0x9a4], R18 ;  /* 0x0009a41201007387 */ /* 0x0001e20000100800 */
[-C--:B------:R-:W-:Y:S01]  /*31680*/  LEA.HI.X.SX32 R5, R5, R0.reuse, 0x1, P1 ;  /* 0x0000000005057211 */ /* 0x080fe200008f0eff */
[----:B------:R-:W-:Y:S02]  /*31690*/  ULDC UR11, c[0x0][0x23c] ;  /* 0x00008f00000b7ab9 */ /* 0x000fe40000000800 */
[----:B------:R2:W-:Y:S01]  /*316a0*/  STL [R1+0x96c], R19 ;  /* 0x00096c1301007387 */ /* 0x0005e20000100800 */
[----:B------:R-:W-:-:S02]  /*316b0*/  LEA.HI.X.SX32 R6, R6, R0, 0x1, P6 ;  /* 0x0000000006067211 */ /* 0x000fc400030f0eff */
[----:B------:R-:W-:Y:S01]  /*316c0*/  LEA.HI.X.SX32 R17, R17, R0, 0x1, P0 ;  /* 0x0000000011117211 */ /* 0x000fe200000f0eff */
[----:B------:R-:W-:Y:S01]  /*316d0*/  IMAD R4, R4, 0x8, R3 ;  /* 0x0000000804047824 */ /* 0x000fe200078e0203 */
[----:B-1----:R-:W-:-:S05]  /*316e0*/  IADD3 R20, P2, R16, R2, RZ ;  /* 0x0000000210147210 */ /* 0x002fca0007f5e0ff */
[----:B------:R-:W-:Y:S01]  /*316f0*/  STL [R1+0x974], R20 ;  /* 0x0009741401007387 */ /* 0x000fe20000100800 */
[-C--:B0-----:R-:W-:Y:S02]  /*31700*/  IADD3 R18, P5, R15, R2.reuse, RZ ;  /* 0x000000020f127210 */ /* 0x081fe40007fbe0ff */
[----:B--2---:R-:W-:-:S03]  /*31710*/  IADD3 R19, P4, R14, R2, RZ ;  /* 0x000000020e137210 */ /* 0x004fc60007f9e0ff */
[----:B------:R0:W-:Y:S04]  /*31720*/  STL [R1+0x97c], R18 ;  /* 0x00097c1201007387 */ /* 0x0001e80000100800 */
[----:B------:R-:W-:Y:S04]  /*31730*/  STL [R1+0x984], R19 ;  /* 0x0009841301007387 */ /* 0x000fe80000100800 */
[----:B------:R3:W-:Y:S01]  /*31740*/  STL [R1+0x960], R5 ;  /* 0x0009600501007387 */ /* 0x0007e20000100800 */
[----:B0-----:R-:W-:-:S05]  /*31750*/  IADD3 R18, P3, R13, R2, RZ ;  /* 0x000000020d127210 */ /* 0x001fca0007f7e0ff */
[----:B------:R-:W-:Y:S04]  /*31760*/  STL [R1+0x98c], R18 ;  /* 0x00098c1201007387 */ /* 0x000fe80000100800 */
[----:B------:R4:W-:Y:S01]  /*31770*/  STL [R1+0x9a0], R6 ;  /* 0x0009a00601007387 */ /* 0x0009e20000100800 */
[----:B------:R-:W-:Y:S02]  /*31780*/  LEA.HI.X.SX32 R14, R14, R0, 0x1, P4 ;  /* 0x000000000e0e7211 */ /* 0x000fe400020f0eff */
[----:B---3--:R-:W-:-:S05]  /*31790*/  IADD3 R5, P1, R12, R2, RZ ;  /* 0x000000020c057210 */ /* 0x008fca0007f3e0ff */
[----:B------:R0:W-:Y:S04]  /*317a0*/  STL [R1+0x994], R5 ;  /* 0x0009940501007387 */ /* 0x0001e80000100800 */
[----:B------:R-:W-:Y:S01]  /*317b0*/  STL [R1+0x968], R17 ;  /* 0x0009681101007387 */ /* 0x000fe20000100800 */
[----:B----4-:R-:W-:Y:S02]  /*317c0*/  IADD3 R6, P0, R11, R2, RZ ;  /* 0x000000020b067210 */ /* 0x010fe40007f1e0ff */
[----:B0-----:R-:W-:-:S03]  /*317d0*/  LEA.HI.X.SX32 R5, R16, R0, 0x1, P2 ;  /* 0x0000000010057211 */ /* 0x001fc600010f0eff */
[----:B------:R0:W-:Y:S04]  /*317e0*/  STL [R1+0x99c], R6 ;  /* 0x00099c0601007387 */ /* 0x0001e80000100800 */
[----:B------:R1:W-:Y:S01]  /*317f0*/  STL [R1+0x970], R5 ;  /* 0x0009700501007387 */ /* 0x0003e20000100800 */
[----:B------:R-:W-:Y:S02]  /*31800*/  IADD3 R16, P2, R10, R2, RZ ;  /* 0x000000020a107210 */ /* 0x000fe40007f5e0ff */
[----:B0-----:R-:W-:-:S03]  /*31810*/  LEA.HI.X.SX32 R6, R15, R0, 0x1, P5 ;  /* 0x000000000f067211 */ /* 0x001fc600028f0eff */
[----:B------:R-:W-:Y:S04]  /*31820*/  STL [R1+0x9ac], R16 ;  /* 0x0009ac1001007387 */ /* 0x000fe80000100800 */
[----:B------:R-:W-:Y:S01]  /*31830*/  STL [R1+0x978], R6 ;  /* 0x0009780601007387 */ /* 0x000fe20000100800 */
[----:B-1----:R-:W-:-:S05]  /*31840*/  IADD3 R5, P5, R9, R2, RZ ;  /* 0x0000000209057210 */ /* 0x002fca0007fbe0ff */
[----:B------:R0:W-:Y:S04]  /*31850*/  STL [R1+0x9b4], R5 ;  /* 0x0009b40501007387 */ /* 0x0001e80000100800 */
[----:B------:R-:W-:Y:S01]  /*31860*/  STL [R1+0x980], R14 ;  /* 0x0009800e01007387 */ /* 0x000fe20000100800 */
[----:B0-----:R-:W-:Y:S02]  /*31870*/  LEA.HI.X.SX32 R5, R13, R0, 0x1, P3 ;  /* 0x000000000d057211 */ /* 0x001fe400018f0eff */
[----:B------:R-:W-:Y:S02]  /*31880*/  IADD3 R13, P3, R29, R2, RZ ;  /* 0x000000021d0d7210 */ /* 0x000fe40007f7e0ff */
[----:B------:R-:W-:Y:S02]  /*31890*/  LEA.HI.X.SX32 R11, R11, R0, 0x1, P0 ;  /* 0x000000000b0b7211 */ /* 0x000fe400000f0eff */
[----:B-----5:R-:W-:-:S05]  /*318a0*/  IADD3 R6, P4, R8, R2, RZ ;  /* 0x0000000208067210 */ /* 0x020fca0007f9e0ff */
[----:B------:R0:W-:Y:S04]  /*318b0*/  STL [R1+0x9bc], R6 ;  /* 0x0009bc0601007387 */ /* 0x0001e80000100800 */
[----:B------:R1:W-:Y:S01]  /*318c0*/  STL [R1+0x988], R5 ;  /* 0x0009880501007387 */ /* 0x0003e20000100800 */
[----:B0-----:R-:W-:-:S03]  /*318d0*/  LEA.HI.X.SX32 R6, R12, R0, 0x1, P1 ;  /* 0x000000000c067211 */ /* 0x001fc600008f0eff */
[----:B------:R-:W-:Y:S01]  /*318e0*/  STL [R1+0x9c4], R13 ;  /* 0x0009c40d01007387 */ /* 0x000fe20000100800 */
[----:B-1----:R-:W-:-:S03]  /*318f0*/  IADD3 R5, P1, R3, R2, RZ ;  /* 0x0000000203057210 */ /* 0x002fc60007f3e0ff */
[----:B------:R0:W-:Y:S04]  /*31900*/  STL [R1+0x990], R6 ;  /* 0x0009900601007387 */ /* 0x0001e80000100800 */
[----:B------:R1:W-:Y:S01]  /*31910*/  STL [R1+0x9d0], R5 ;  /* 0x0009d00501007387 */ /* 0x0003e20000100800 */
[----:B0-----:R-:W-:-:S03]  /*31920*/  LEA.HI.X.SX32 R6, R10, R0, 0x1, P2 ;  /* 0x000000000a067211 */ /* 0x001fc600010f0eff */
[----:B------:R-:W-:Y:S01]  /*31930*/  STL [R1+0x998], R11 ;  /* 0x0009980b01007387 */ /* 0x000fe20000100800 */
[-C--:B-1----:R-:W-:Y:S02]  /*31940*/  IADD3 R5, P0, R4, R2.reuse, RZ ;  /* 0x0000000204057210 */ /* 0x082fe40007f1e0ff */
[----:B------:R-:W-:Y:S01]  /*31950*/  IADD3 R2, P2, R7, R2, RZ ;  /* 0x0000000207027210 */ /* 0x000fe20007f5e0ff */
[----:B------:R-:W-:Y:S04]  /*31960*/  STL [R1+0x9a8], R6 ;  /* 0x0009a80601007387 */ /* 0x000fe80000100800 */
[----:B------:R-:W-:Y:S04]  /*31970*/  STL [R1+0x9d8], R5 ;  /* 0x0009d80501007387 */ /* 0x000fe80000100800 */
[----:B------:R0:W-:Y:S02]  /*31980*/  STL [R1+0x9dc], R2 ;  /* 0x0009dc0201007387 */ /* 0x0001e40000100800 */
[----:B0-----:R-:W-:-:S02]  /*31990*/  LEA.HI.X.SX32 R2, R29, R0, 0x1, P3 ;  /* 0x000000001d027211 */ /* 0x001fc400018f0eff */
[----:B------:R-:W0:Y:S01]  /*319a0*/  S2R R29, SR_TID.X ;  /* 0x00000000001d7919 */ /* 0x000e220000002100 */
[-C--:B------:R-:W-:Y:S02]  /*319b0*/  LEA.HI.X.SX32 R6, R9, R0.reuse, 0x1, P5 ;  /* 0x0000000009067211 */ /* 0x080fe400028f0eff */
[----:B------:R-:W-:-:S03]  /*319c0*/  LEA.HI.X.SX32 R5, R8, R0, 0x1, P4 ;  /* 0x0000000008057211 */ /* 0x000fc600020f0eff */
[----:B------:R-:W-:Y:S04]  /*319d0*/  STL [R1+0x9b0], R6 ;  /* 0x0009b00601007387 */ /* 0x000fe80000100800 */
[----:B------:R1:W-:Y:S04]  /*319e0*/  STL [R1+0x9b8], R5 ;  /* 0x0009b80501007387 */ /* 0x0003e80000100800 */
[----:B------:R2:W-:Y:S01]  /*319f0*/  STL [R1+0x9c0], R2 ;  /* 0x0009c00201007387 */ /* 0x0005e20000100800 */
[-C--:B-1----:R-:W-:Y:S02]  /*31a00*/  LEA.HI.X.SX32 R5, R3, R0.reuse, 0x1, P1 ;  /* 0x0000000003057211 */ /* 0x082fe400008f0eff */
[----:B------:R-:W-:-:S02]  /*31a10*/  LEA.HI.X.SX32 R3, R4, R0, 0x1, P0 ;  /* 0x0000000004037211 */ /* 0x000fc400000f0eff */
[----:B--2---:R-:W-:Y:S01]  /*31a20*/  LEA.HI.X.SX32 R2, R7, R0, 0x1, P2 ;  /* 0x0000000007027211 */ /* 0x004fe200010f0eff */
[----:B------:R1:W-:Y:S04]  /*31a30*/  STL [R1+0x9cc], R5 ;  /* 0x0009cc0501007387 */ /* 0x0003e80000100800 */
[----:B------:R1:W-:Y:S01]  /*31a40*/  STL [R1+0x9d4], R3 ;  /* 0x0009d40301007387 */ /* 0x0003e20000100800 */
[----:B0-----:R-:W-:-:S03]  /*31a50*/  IMAD.SHL.U32 R0, R29, 0x20, RZ ;  /* 0x000000201d007824 */ /* 0x001fc600078e00ff */
[----:B------:R1:W-:Y:S04]  /*31a60*/  STL [R1+0x9c8], R2 ;  /* 0x0009c80201007387 */ /* 0x0003e80000100800 */
        /* <DEDUP_REMOVED lines=64> */
[----:B------:R1:W-:Y:S02]  /*31e70*/  STL [R1+0xbc], RZ ;  /* 0x0000bcff01007387 */ /* 0x0003e40000100800 */
.L_x_2:
[----:B0-----:R-:W2:Y:S04]  /*31e80*/  LDL R6, [R1+0x9d4] ;  /* 0x0009d40001067983 */ /* 0x001ea80000100800 */
[----:B-1----:R-:W3:Y:S04]  /*31e90*/  LDL R5, [R1+0x9d8] ;  /* 0x0009d80001057983 */ /* 0x002ee80000100800 */
[----:B------:R-:W4:Y:S04]  /*31ea0*/  LDL R10, [R1+0x9cc] ;  /* 0x0009cc00010a7983 */ /* 0x000f280000100800 */
[----:B------:R-:W5:Y:S04]  /*31eb0*/  LDL R9, [R1+0x9d0] ;  /* 0x0009d00001097983 */ /* 0x000f680000100800 */
[----:B------:R-:W4:Y:S04]  /*31ec0*/  LDL R8, [R1+0x9c0] ;  /* 0x0009c00001087983 */ /* 0x000f280000100800 */
[----:B------:R-:W4:Y:S01]  /*31ed0*/  LDL R7, [R1+0x9c4] ;  /* 0x0009c40001077983 */ /* 0x000f220000100800 */
[----:B------:R-:W-:-:S03]  /*31ee0*/  UIMAD UR12, UR4, -0x80, UR7 ;  /* 0xffffff80040c78a4 */ /* 0x000fc6000f8e0207 */
        /* <DEDUP_REMOVED lines=398> */
[----:B------:R-:W-:Y:S01]  /*337d0*/  STL [R1+0x2668], R28 ;  /* 0x0026681c01007387 */ /* 0x000fe20000100800 */
[----:B------:R-:W0:Y:S03]  /*337e0*/  S2R R26, SR_TID.X ;  /* 0x00000000001a7919 */ /* 0x000e260000002100 */
        /* <DEDUP_REMOVED lines=8> */
[----:B0-----:R-:W-:-:S02]  /*33870*/  SHF.R.U32.HI R12, RZ, 0x4, R26 ;  /* 0x00000004ff0c7819 */ /* 0x001fc4000001161a */
[----:B------:R-:W-:Y:S01]  /*33880*/  SHF.R.U32.HI R3, RZ, 0x4, R26 ;  /* 0x00000004ff037819 */ /* 0x000fe2000001161a */
[----:B------:R-:W-:Y:S01]  /*33890*/  STL [R1+0x26b0], R28 ;  /* 0x0026b01c01007387 */ /* 0x000fe20000100800 */
[----:B------:R-:W-:-:S03]  /*338a0*/  SGXT.U32 R12, R12, 0x3 ;  /* 0x000000030c0c781a */ /* 0x000fc60000000000 */
[----:B------:R-:W-:Y:S01]  /*338b0*/  STL [R1+0x26b8], R28 ;  /* 0x0026b81c01007387 */ /* 0x000fe20000100800 */
[C---:B------:R-:W-:Y:S01]  /*338c0*/  LOP3.LUT R0, R12.reuse, 0x8, RZ, 0xfc, !PT ;  /* 0x000000080c007812 */ /* 0x040fe200078efcff */
[C---:B------:R-:W-:Y:S01]  /*338d0*/  VIADD R4, R3.reuse, 0x38 ;  /* 0x0000003803047836 */ /* 0x040fe20000000000 */
[----:B------:R-:W-:Y:S01]  /*338e0*/  LOP3.LUT R2, R12, 0x10, RZ, 0xfc, !PT ;  /* 0x000000100c027812 */ /* 0x000fe200078efcff */
[----:B------:R-:W-:Y:S01]  /*338f0*/  STL [R1+0x26c0], R28 ;  /* 0x0026c01c01007387 */ /* 0x000fe20000100800 */
[----:B------:R-:W-:Y:S02]  /*33900*/  ISETP.GE.AND P5, PT, R0, UR12, PT ;  /* 0x0000000c00007c0c */ /* 0x000fe4000bfa6270 */
[----:B------:R-:W-:Y:S01]  /*33910*/  ISETP.GE.AND P1, PT, R4, UR12, PT ;  /* 0x0000000c04007c0c */ /* 0x000fe2000bf26270 */
[----:B------:R-:W-:Y:S01]  /*33920*/  STL [R1+0x26c8], R28 ;  /* 0x0026c81c01007387 */ /* 0x000fe20000100800 */
[----:B------:R-:W-:Y:S01]  /*33930*/  VIADD R4, R3, 0x78 ;  /* 0x0000007803047836 */ /* 0x000fe20000000000 */
[----:B------:R-:W-:-:S02]  /*33940*/  ISETP.GE.AND P2, PT, R2, UR12, PT ;  /* 0x0000000c02007c0c */ /* 0x000fc4000bf46270 */
[----:B------:R-:W-:Y:S01]  /*33950*/  STL [R1+0x26d0], R28 ;  /* 0x0026d01c01007387 */ /* 0x000fe20000100800 */
[----:B------:R-:W-:Y:S02]  /*33960*/  LOP3.LUT R0, R12, 0x18, RZ, 0xfc, !PT ;  /* 0x000000180c007812 */ /* 0x000fe400078efcff */
[----:B------:R-:W-:Y:S01]  /*33970*/  ISETP.GE.AND P0, PT, R4, UR12, PT ;  /* 0x0000000c04007c0c */ /* 0x000fe2000bf06270 */
[----:B------:R-:W-:Y:S01]  /*33980*/  STL [R1+0x26d8], R28 ;  /* 0x0026d81c01007387 */ /* 0x000fe20000100800 */
[----:B------:R-:W-:Y:S01]  /*33990*/  ISETP.GE.AND P3, PT, R0, UR12, PT ;  /* 0x0000000c00007c0c */ /* 0x000fe2000bf66270 */
[----:B---3--:R-:W-:Y:S01]  /*339a0*/  @!P5 IMAD.MOV.U32 R4, RZ, RZ, R5 ;  /* 0x000000ffff04d224 */ /* 0x008fe200078e0005 */
[----:B------:R-:W-:Y:S01]  /*339b0*/  PRMT R0, RZ, 0x7610, R0 ;  /* 0x00007610ff007816 */ /* 0x000fe20000000000 */
[----:B------:R-:W-:Y:S01]  /*339c0*/  STL [R1+0x26e0], R28 ;  /* 0x0026e01c01007387 */ /* 0x000fe20000100800 */
[C---:B------:R-:W-:Y:S01]  /*339d0*/  LOP3.LUT R2, R12.reuse, 0x28, RZ, 0xfc, !PT ;  /* 0x000000280c027812 */ /* 0x040fe200078efcff */
[----:B--2---:R-:W-:Y:S01]  /*339e0*/  @!P5 IMAD.MOV.U32 R5, RZ, RZ, R6 ;  /* 0x000000ffff05d224 */ /* 0x004fe200078e0006 */
[----:B------:R-:W-:Y:S01]  /*339f0*/  LOP3.LUT R3, R12, 0x20, RZ, 0xfc, !PT ;  /* 0x000000200c037812 */ /* 0x000fe200078efcff */
[----:B------:R-:W-:Y:S01]  /*33a00*/  STL [R1+0x26e8], R28 ;  /* 0x0026e81c01007387 */ /* 0x000fe20000100800 */
[----:B------:R-:W-:-:S02]  /*33a10*/  ISETP.GE.AND P6, PT, R2, UR12, PT ;  /* 0x0000000c02007c0c */ /* 0x000fc4000bfc6270 */
[----:B------:R-:W-:Y:S01]  /*33a20*/  PRMT R2, RZ, 0x7610, R2 ;  /* 0x00007610ff027816 */ /* 0x000fe20000000002 */
[----:B------:R-:W-:Y:S01]  /*33a30*/  STL [R1+0x26f0], R28 ;  /* 0x0026f01c01007387 */ /* 0x000fe20000100800 */
[----:B------:R-:W-:Y:S02]  /*33a40*/  ISETP.GE.AND P4, PT, R3, UR12, PT ;  /* 0x0000000c03007c0c */ /* 0x000fe4000bf86270 */
[C---:B------:R-:W-:Y:S01]  /*33a50*/  LOP3.LUT R3, R12.reuse, 0x30, RZ, 0xfc, !PT ;  /* 0x000000300c037812 */ /* 0x040fe200078efcff */
        /* <DEDUP_REMOVED lines=45> */
[----:B------:R-:W-:-:S03]  /*33d30*/  LOP3.LUT R6, R12, 0x40, RZ, 0xfc, !PT ;  /* 0x000000400c067812 */ /* 0x000fc600078efcff */
[----:B------:R-:W-:Y:S04]  /*33d40*/  STL [R1+0x2860], R28 ;  /* 0x0028601c01007387 */ /* 0x000fe80000100800 */
[----:B------:R5:W2:Y:S04]  /*33d50*/  @!P5 LDG.E.U8 R0, desc[UR8][R4.64] ;  /* 0x000000080400d981 */ /* 0x000aa8000c1e1100 */
[----:B------:R-:W-:Y:S04]  /*33d60*/  STL [R1+0x2868], R28 ;  /* 0x0028681c01007387 */ /* 0x000fe80000100800 */
[----:B------:R-:W-:Y:S01]  /*33d70*/  STL [R1+0x2870], R28 ;  /* 0x0028701c01007387 */ /* 0x000fe20000100800 */
[----:B-----5:R-:W-:-:S02]  /*33d80*/  @!P2 IMAD.MOV.U32 R4, RZ, RZ, R9 ;  /* 0x000000ffff04a224 */ /* 0x020fc400078e0009 */
[----:B----4-:R-:W-:Y:S01]  /*33d90*/  @!P2 IMAD.MOV.U32 R5, RZ, RZ, R10 ;  /* 0x000000ffff05a224 */ /* 0x010fe200078e000a */
[----:B------:R-:W-:Y:S01]  /*33da0*/  STL [R1+0x2878], R28 ;  /* 0x0028781c01007387 */ /* 0x000fe20000100800 */
[----:B------:R-:W-:-:S03]  /*33db0*/  ISETP.GE.AND P5, PT, R3, UR12, PT ;  /* 0x0000000c03007c0c */ /* 0x000fc6000bfa6270 */
[----:B------:R-:W-:Y:S01]  /*33dc0*/  STL [R1+0x2880], R28 ;  /* 0x0028801c01007387 */ /* 0x000fe20000100800 */
[----:B------:R-:W-:-:S03]  /*33dd0*/  PRMT R3, RZ, 0x7610, R3 ;  /* 0x00007610ff037816 */ /* 0x000fc60000000003 */
[----:B------:R-:W-:Y:S04]  /*33de0*/  STL [R1+0x2888], R28 ;  /* 0x0028881c01007387 */ /* 0x000fe80000100800 */
[----:B------:R-:W-:Y:S04]  /*33df0*/  STL [R1+0x2890], R28 ;  /* 0x0028901c01007387 */ /* 0x000fe80000100800 */
[----:B------:R0:W3:Y:S01]  /*33e00*/  @!P2 LDG.E.U8 R2, desc[UR8][R4.64] ;  /* 0x000000080402a981 */ /* 0x0000e2000c1e1100 */
[----:B------:R-:W-:Y:S01]  /*33e10*/  ISETP.GE.AND P2, PT, R6, UR12, PT ;  /* 0x0000000c06007c0c */ /* 0x000fe2000bf46270 */
[----:B------:R-:W-:-:S02]  /*33e20*/  @!P3 IMAD.MOV.U32 R6, RZ, RZ, R7 ;  /* 0x000000ffff06b224 */ /* 0x000fc400078e0007 */
[----:B------:R-:W-:Y:S01]  /*33e30*/  STL [R1+0x2144], R20 ;  /* 0x0021441401007387 */ /* 0x000fe20000100800 */
[----:B------:R-:W-:-:S03]  /*33e40*/  @!P3 IMAD.MOV.U32 R7, RZ, RZ, R8 ;  /* 0x000000ffff07b224 */ /* 0x000fc600078e0008 */
[----:B------:R-:W-:Y:S04]  /*33e50*/  STL [R1+0x2898], R20 ;  /* 0x0028981401007387 */ /* 0x000fe80000100800 */
[----:B------:R-:W-:Y:S04]  /*33e60*/  STL [R1+0x2140], R22 ;  /* 0x0021401601007387 */ /* 0x000fe80000100800 */
[----:B------:R-:W-:Y:S04]  /*33e70*/  STL [R1+0x213c], R19 ;  /* 0x00213c1301007387 */ /* 0x000fe80000100800 */
[----:B------:R-:W-:Y:S04]  /*33e80*/  STL [R1+0x2138], R21 ;  /* 0x0021381501007387 */ /* 0x000fe80000100800 */
[----:B------:R-:W-:Y:S04]  /*33e90*/  STL [R1+0x2134], R23 ;  /* 0x0021341701007387 */ /* 0x000fe80000100800 */
[----:B------:R-:W-:Y:S04]  /*33ea0*/  STL [R1+0x2130], R24 ;  /* 0x0021301801007387 */ /* 0x000fe80000100800 */
[----:B------:R-:W-:Y:S04]  /*33eb0*/  STL [R1+0x212c], R25 ;  /* 0x00212c1901007387 */ /* 0x000fe80000100800 */
[----:B------:R1:W4:Y:S01]  /*33ec0*/  @!P3 LDG.E.U8 R3, desc[UR8][R6.64] ;  /* 0x000000080603b981 */ /* 0x000322000c1e1100 */
[----:B0-----:R-:W-:-:S02]  /*33ed0*/  PRMT R4, RZ, 0x7610, R4 ;  /* 0x00007610ff047816 */ /* 0x001fc40000000004 */
[C---:B------:R-:W-:Y:S01]  /*33ee0*/  LOP3.LUT R8, R12.reuse, 0x50, RZ, 0xfc, !PT ;  /* 0x000000500c087812 */ /* 0x040fe200078efcff */
[----:B------:R-:W5:Y:S04]  /*33ef0*/  LDL R9, [R1+0x9b4] ;  /* 0x0009b40001097983 */ /* 0x000f680000100800 */
[----:B------:R-:W2:Y:S04]  /*33f00*/  LDL R11, [R1+0x998] ;  /* 0x00099800010b7983 */ /* 0x000ea80000100800 */
[----:B------:R-:W1:Y:S04]  /*33f10*/  LDL R6, [R1+0x9b8] ;  /* 0x0009b80001067983 */ /* 0x000e680000100800 */
[----:B------:R-:W1:Y:S04]  /*33f20*/  LDL R7, [R1+0x9bc] ;  /* 0x0009bc0001077983 */ /* 0x000e680000100800 */
[----:B------:R-:W2:Y:S01]  /*33f30*/  LDL R10, [R1+0x99c] ;  /* 0x00099c00010a7983 */ /* 0x000ea20000100800 */
[----:B------:R-:W-:-:S03]  /*33f40*/  LOP3.LUT R5, R12, 0x48, RZ, 0xfc, !PT ;  /* 0x000000480c057812 */ /* 0x000fc600078efcff */
[----:B------:R-:W3:Y:S04]  /*33f50*/  LDL R27, [R1+0x9a8] ;  /* 0x0009a800011b7983 */ /* 0x000ee80000100800 */
[----:B------:R-:W4:Y:S01]  /*33f60*/  LDL R13, [R1+0x9ac] ;  /* 0x0009ac00010d7983 */ /* 0x000f220000100800 */
[----:B-1----:R-:W-:-:S04]  /*33f70*/  @!P4 LOP3.LUT R7, R7, R6, RZ, 0x3c, !PT ;  /* 0x000000060707c212 */ /* 0x002fc800078e3cff */
[----:B------:R-:W-:-:S04]  /*33f80*/  @!P4 LOP3.LUT R6, R7, R6, RZ, 0x3c, !PT ;  /* 0x000000060706c212 */ /* 0x000fc800078e3cff */
[----:B------:R-:W-:-:S05]  /*33f90*/  @!P4 LOP3.LUT R7, R7, R6, RZ, 0x3c, !PT ;  /* 0x000000060707c212 */ /* 0x000fca00078e3cff */
[----:B------:R0:W3:Y:S01]  /*33fa0*/  @!P4 LDG.E.U8 R4, desc[UR8][R6.64] ;  /* 0x000000080604c981 */ /* 0x0000e2000c1e1100 */
[----:B------:R-:W-:-:S03]  /*33fb0*/  ISETP.GE.AND P4, PT, R8, UR12, PT ;  /* 0x0000000c08007c0c */ /* 0x000fc6000bf86270 */
[----:B------:R-:W5:Y:S01]  /*33fc0*/  LDL R8, [R1+0x9b0] ;  /* 0x0009b00001087983 */ /* 0x000f620000100800 */
[----:B------:R-:W-:Y:S02]  /*33fd0*/  ISETP.GE.AND P3, PT, R5, UR12, PT ;  /* 0x0000000c05007c0c */ /* 0x000fe4000bf66270 */
[----:B------:R-:W-:Y:S02]  /*33fe0*/  PRMT R5, RZ, 0x7610, R5 ;  /* 0x00007610ff057816 */ /* 0x000fe40000000005 */
[----:B0-----:R-:W-:Y:S02]  /*33ff0*/  LOP3.LUT R7, R12, 0x58, RZ, 0xfc, !PT ;  /* 0x000000580c077812 */ /* 0x001fe400078efcff */
[----:B-----5:R-:W-:-:S04]  /*34000*/  @!P6 LOP3.LUT R9, R9, R8, RZ, 0x3c, !PT ;  /* 0x000000080909e212 */ /* 0x020fc800078e3cff */
[----:B------:R-:W-:-:S04]  /*34010*/  @!P6 LOP3.LUT R8, R9, R8, RZ, 0x3c, !PT ;  /* 0x000000080908e212 */ /* 0x000fc800078e3cff */
[----:B------:R-:W-:-:S05]  /*34020*/  @!P6 LOP3.LUT R9, R9, R8, RZ, 0x3c, !PT ;  /* 0x000000080909e212 */ /* 0x000fca00078e3cff */
[----:B------:R4:W5:Y:S01]  /*34030*/  @!P6 LDG.E.U8 R5, desc[UR8][R8.64] ;  /* 0x000000080805e981 */ /* 0x000962000c1e1100 */
[----:B------:R-:W-:Y:S02]  /*34040*/  ISETP.GE.AND P6, PT, R7, UR12, PT ;  /* 0x0000000c07007c0c */ /* 0x000fe4000bfc6270 */
[----:B------:R-:W-:-:S06]  /*34050*/  PRMT R7, RZ, 0x7610, R7 ;  /* 0x00007610ff077816 */ /* 0x000fcc0000000007 */
[----:B--2---:R-:W2:Y:S04]  /*34060*/  @!P2 LDG.E.U8 R7, desc[UR8][R10.64] ;  /* 0x000000080a07a981 */ /* 0x004ea8000c1e1100 */
[----:B------:R-:W5:Y:S04]  /*34070*/  LDL R10, [R1+0x990] ;  /* 0x00099000010a7983 */ /* 0x000f680000100800 */
[----:B------:R-:W5:Y:S01]  /*34080*/  LDL R11, [R1+0x994] ;  /* 0x00099400010b7983 */ /* 0x000f620000100800 */
[----:B------:R-:W-:Y:S01]  /*34090*/  PRMT R6, RZ, 0x7610, R6 ;  /* 0x00007610ff067816 */ /* 0x000fe20000000006 */
[----:B----4-:R-:W-:-:S02]  /*340a0*/  @!P5 IMAD.MOV.U32 R8, RZ, RZ, R13 ;  /* 0x000000ffff08d224 */ /* 0x010fc400078e000d */
[----:B---3--:R-:W-:Y:S01]  /*340b0*/  @!P5 IMAD.MOV.U32 R9, RZ, RZ, R27 ;  /* 0x000000ffff09d224 */ /* 0x008fe200078e001b */
[C---:B------:R-:W-:Y:S01]  /*340c0*/  LOP3.LUT R13, R12.reuse, 0x70, RZ, 0xfc, !PT ;  /* 0x000000700c0d7812 */ /* 0x040fe200078efcff */
[----:B------:R-:W3:Y:S04]  /*340d0*/  LDL R27, [R1+0x9a4] ;  /* 0x0009a400011b7983 */ /* 0x000ee80000100800 */
[----:B------:R0:W4:Y:S01]  /*340e0*/  @!P5 LDG.E.U8 R6, desc[UR8][R8.64] ;  /* 0x000000080806d981 */ /* 0x000122000c1e1100 */
[C---:B------:R-:W-:Y:S02]  /*340f0*/  ISETP.GE.AND P5, PT, R12.reuse, UR12, PT ;  /* 0x0000000c0c007c0c */ /* 0x040fe4000bfa6270 */
[----:B0-----:R-:W-:Y:S02]  /*34100*/  PRMT R8, RZ, 0x7610, R8 ;  /* 0x00007610ff087816 */ /* 0x001fe40000000008 */
[----:B------:R-:W-:-:S02]  /*34110*/  LOP3.LUT R9, R12, 0x60, RZ, 0xfc, !PT ;  /* 0x000000600c097812 */ /* 0x000fc400078efcff */
[----:B-----5:R-:W-:-:S04]  /*34120*/  @!P3 LOP3.LUT R11, R11, R10, RZ, 0x3c, !PT ;  /* 0x0000000a0b0bb212 */ /* 0x020fc800078e3cff */
[----:B------:R-:W-:-:S04]  /*34130*/  @!P3 LOP3.LUT R10, R11, R10, RZ, 0x3c, !PT ;  /* 0x0000000a0b0ab212 */ /* 0x000fc800078e3cff */
[----:B------:R-:W-:-:S05]  /*34140*/  @!P3 LOP3.LUT R11, R11, R10, RZ, 0x3c, !PT ;  /* 0x0000000a0b0bb212 */ /* 0x000fca00078e3cff */
[----:B------:R0:W5:Y:S01]  /*34150*/  @!P3 LDG.E.U8 R8, desc[UR8][R10.64] ;  /* 0x000000080a08b981 */ /* 0x000162000c1e1100 */
[----:B------:R-:W-:-:S03]  /*34160*/  ISETP.GE.AND P3, PT, R13, UR12, PT ;  /* 0x0000000c0d007c0c */ /* 0x000fc6000bf66270 */
[----:B------:R-:W2:Y:S01]  /*34170*/  LDL R13, [R1+0x9dc] ;  /* 0x0009dc00010d7983 */ /* 0x000ea20000100800 */
[----:B0-----:R-:W-:-:S03]  /*34180*/  LOP3.LUT R11, R12, 0x68, RZ, 0xfc, !PT ;  /* 0x000000680c0b7812 */ /* 0x001fc600078efcff */
[----:B------:R-:W2:Y:S01]  /*34190*/  LDL R12, [R1+0x9c8] ;  /* 0x0009c800010c7983 */ /* 0x000ea20000100800 */
[----:B------:R-:W-:Y:S02]  /*341a0*/  ISETP.GE.AND P2, PT, R9, UR12, PT ;  /* 0x0000000c09007c0c */ /* 0x000fe4000bf46270 */
[----:B------:R-:W-:Y:S02]  /*341b0*/  PRMT R9, RZ, 0x7610, R9 ;  /* 0x00007610ff097816 */ /* 0x000fe40000000009 */
[----:B--2---:R-:W-:-:S04]  /*341c0*/  @!P5 LOP3.LUT R13, R13, R12, RZ, 0x3c, !PT ;  /* 0x0000000c0d0dd212 */ /* 0x004fc800078e3cff */
[----:B------:R-:W-:-:S04]  /*341d0*/  @!P5 LOP3.LUT R12, R13, R12, RZ, 0x3c, !PT ;  /* 0x0000000c0d0cd212 */ /* 0x000fc800078e3cff */
[----:B------:R-:W-:-:S05]  /*341e0*/  @!P5 LOP3.LUT R13, R13, R12, RZ, 0x3c, !PT ;  /* 0x0000000c0d0dd212 */ /* 0x000fca00078e3cff */
[----:B------:R3:W2:Y:S04]  /*341f0*/  @!P5 LDG.E.U8 R9, desc[UR8][R12.64] ;  /* 0x000000080c09d981 */ /* 0x0006a8000c1e1100 */
[----:B------:R-:W4:Y:S01]  /*34200*/  LDL R13, [R1+0x9a0] ;  /* 0x0009a000010d7983 */ /* 0x000f220000100800 */
[----:B------:R-:W-:Y:S01]  /*34210*/  PRMT R10, RZ, 0x7610, R10 ;  /* 0x00007610ff0a7816 */ /* 0x000fe2000000000a */
[----:B---3--:R-:W-:Y:S01]  /*34220*/  @!P1 IMAD.MOV.U32 R12, RZ, RZ, R27 ;  /* 0x000000ffff0c9224 */ /* 0x008fe200078e001b */
[----:B------:R-:W-:Y:S01]  /*34230*/  ISETP.GE.AND P5, PT, R11, UR12, PT ;  /* 0x0000000c0b007c0c */ /* 0x000fe2000bfa6270 */
[----:B------:R-:W3:Y:S04]  /*34240*/  LDL R27, [R1+0x964] ;  /* 0x00096400011b7983 */ /* 0x000ee80000100800 */
[----:B----4-:R0:W4:Y:S04]  /*34250*/  @!P1 LDG.E.U8 R10, desc[UR8][R12.64] ;  /* 0x000000080c0a9981 */ /* 0x010128000c1e1100 */
[----:B------:R-:W0:Y:S04]  /*34260*/  LDL R12, [R1+0x988] ;  /* 0x00098800010c7983 */ /* 0x000e280000100800 */
[----:B------:R-:W0:Y:S01]  /*34270*/  LDL R13, [R1+0x98c] ;  /* 0x00098c00010d7983 */ /* 0x000e220000100800 */
[----:B------:R-:W-:-:S02]  /*34280*/  PRMT R11, RZ, 0x7610, R11 ;  /* 0x00007610ff0b7816 */ /* 0x000fc4000000000b */
[----:B0-----:R-:W-:-:S04]  /*34290*/  @!P4 LOP3.LUT R13, R13, R12, RZ, 0x3c, !PT ;  /* 0x0000000c0d0dc212 */ /* 0x001fc800078e3cff */
[----:B------:R-:W-:-:S04]  /*342a0*/  @!P4 LOP3.LUT R12, R13, R12, RZ, 0x3c, !PT ;  /* 0x0000000c0d0cc212 */ /* 0x000fc800078e3cff */
[----:B------:R-:W-:-:S05]  /*342b0*/  @!P4 LOP3.LUT R13, R13, R12, RZ, 0x3c, !PT ;  /* 0x0000000c0d0dc212 */ /* 0x000fca00078e3cff */
[----:B------:R0:W5:Y:S04]  /*342c0*/  @!P4 LDG.E.U8 R11, desc[UR8][R12.64] ;  /* 0x000000080c0bc981 */ /* 0x000168000c1e1100 */
[----:B------:R-:W0:Y:S04]  /*342d0*/  LDL R12, [R1+0x978] ;  /* 0x00097800010c7983 */ /* 0x000e280000100800 */
[----:B------:R-:W0:Y:S01]  /*342e0*/  LDL R13, [R1+0x97c] ;  /* 0x00097c00010d7983 */ /* 0x000e220000100800 */
[----:B------:R-:W-:Y:S02]  /*342f0*/  PRMT R14, RZ, 0x7610, R14 ;  /* 0x00007610ff0e7816 */ /* 0x000fe4000000000e */
[----:B0-----:R-:W-:-:S04]  /*34300*/  @!P2 LOP3.LUT R13, R13, R12, RZ, 0x3c, !PT ;  /* 0x0000000c0d0da212 */ /* 0x001fc800078e3cff */
[----:B------:R-:W-:-:S04]  /*34310*/  @!P2 LOP3.LUT R12, R13, R12, RZ, 0x3c, !PT ;  /* 0x0000000c0d0ca212 */ /* 0x000fc800078e3cff */
[----:B------:R-:W-:-:S05]  /*34320*/  @!P2 LOP3.LUT R13, R13, R12, RZ, 0x3c, !PT ;  /* 0x0000000c0d0da212 */ /* 0x000fca00078e3cff */
[----:B------:R0:W4:Y:S04]  /*34330*/  @!P2 LDG.E.U8 R14, desc[UR8][R12.64] ;  /* 0x000000080c0ea981 */ /* 0x000128000c1e1100 */
        /* <DEDUP_REMOVED lines=21> */
[----:B------:R-:W2:Y:S01]  /*34490*/  LDL R13, [R1+0x960] ;  /* 0x00096000010d7983 */ /* 0x000ea20000100800 */
[----:B------:R-:W-:Y:S01]  /*344a0*/  PRMT R18, RZ, 0x7610, R18 ;  /* 0x00007610ff127816 */ /* 0x000fe20000000012 */
[----:B---3--:R-:W-:Y:S01]  /*344b0*/  @!P0 IMAD.MOV.U32 R12, RZ, RZ, R27 ;  /* 0x000000ffff0c8224 */ /* 0x008fe200078e001b */
[----:B------:R-:W0:Y:S01]  /*344c0*/  S2UR UR6, SR_CgaCtaId ;  /* 0x00000000000679c3 */ /* 0x000e220000008800 */
[----:B------:R-:W-:Y:S01]  /*344d0*/  UMOV UR5, 0x400 ;  /* 0x0000040000057882 */ /* 0x000fe20000000000 */
[----:B------:R-:W-:Y:S02]  /*344e0*/  LOP3.LUT R27, R26, 0x7f, RZ, 0xc0, !PT ;  /* 0x0000007f1a1b7812 */ /* 0x000fe400078ec0ff */
[----:B--2---:R-:W2:Y:S01]  /*344f0*/  @!P0 LDG.E.U8 R18, desc[UR8][R12.64] ;  /* 0x000000080c128981 */ /* 0x004ea2000c1e1100 */
[----:B0-----:R-:W-:-:S03]  /*34500*/  ULEA UR5, UR6, UR5, 0x18 ;  /* 0x0000000506057291 */ /* 0x001fc6000f8ec03f */
[----:B------:R-:W-:Y:S06]  /*34510*/  BAR.SYNC.DEFER_BLOCKING 0x0 ;  /* 0x0000000000007b1d */ /* 0x000fec0000010000 */
[----:B------:R-:W-:Y:S04]  /*34520*/  STS.U8 [R27+UR5], R9 ;  /* 0x000000091b007988 */ /* 0x000fe80008000005 */
[----:B------:R0:W-:Y:S04]  /*34530*/  STS.U8 [R27+UR5+0x100], R2 ;  /* 0x000100021b007988 */ /* 0x0001e80008000005 */
[----:B------:R-:W-:Y:S04]  /*34540*/  STS.U8 [R27+UR5+0x200], R4 ;  /* 0x000200041b007988 */ /* 0x000fe80008000005 */
[----:B------:R-:W-:Y:S01]  /*34550*/  STS.U8 [R27+UR5+0x300], R6 ;  /* 0x000300061b007988 */ /* 0x000fe20008000005 */
[----:B0-----:R-:W-:-:S03]  /*34560*/  LOP3.LUT R2, R27, 0x8, RZ, 0x3c, !PT ;  /* 0x000000081b027812 */ /* 0x001fc600078e3cff */
[----:B------:R-:W-:Y:S04]  /*34570*/  STS.U8 [R27+UR5+0x400], R7 ;  /* 0x000400071b007988 */ /* 0x000fe80008000005 */
[----:B-----5:R-:W-:Y:S04]  /*34580*/  STS.U8 [R27+UR5+0x500], R11 ;  /* 0x0005000b1b007988 */ /* 0x020fe80008000005 */
[----:B----4-:R-:W-:Y:S04]  /*34590*/  STS.U8 [R27+UR5+0x600], R14 ;  /* 0x0006000e1b007988 */ /* 0x010fe80008000005 */
[----:B------:R-:W-:Y:S04]  /*345a0*/  STS.U8 [R27+UR5+0x700], R15 ;  /* 0x0007000f1b007988 */ /* 0x000fe80008000005 */
[----:B------:R-:W-:Y:S04]  /*345b0*/  STS.U8 [R2+UR5+0x80], R0 ;  /* 0x0000800002007988 */ /* 0x000fe80008000005 */
[----:B------:R0:W-:Y:S04]  /*345c0*/  STS.U8 [R2+UR5+0x180], R3 ;  /* 0x0001800302007988 */ /* 0x0001e80008000005 */
[----:B------:R1:W-:Y:S04]  /*345d0*/  STS.U8 [R2+UR5+0x280], R5 ;  /* 0x0002800502007988 */ /* 0x0003e80008000005 */
[----:B------:R-:W-:Y:S04]  /*345e0*/  STS.U8 [R2+UR5+0x380], R10 ;  /* 0x0003800a02007988 */ /* 0x000fe80008000005 */
[----:B------:R-:W-:Y:S04]  /*345f0*/  STS.U8 [R2+UR5+0x480], R8 ;  /* 0x0004800802007988 */ /* 0x000fe80008000005 */
[----:B------:R-:W-:Y:S04]  /*34600*/  STS.U8 [R2+UR5+0x580], R16 ;  /* 0x0005801002007988 */ /* 0x000fe80008000005 */
[----:B------:R-:W-:Y:S04]  /*34610*/  STS.U8 [R2+UR5+0x680], R17 ;  /* 0x0006801102007988 */ /* 0x000fe80008000005 */
[----:B0-----:R-:W3:Y:S01]  /*34620*/  LDL R3, [R1+0x19c0] ;  /* 0x0019c00001037983 */ /* 0x001ee20000100800 */
[----:B------:R-:W-:-:S02]  /*34630*/  ISETP.GE.AND P0, PT, R27, UR12, PT ;  /* 0x0000000c1b007c0c */ /* 0x000fc4000bf06270 */
[----:B------:R-:W-:Y:S01]  /*34640*/  PRMT R20, RZ, 0x7610, R20 ;  /* 0x00007610ff147816 */ /* 0x000fe20000000014 */
[----:B------:R-:W4:Y:S04]  /*34650*/  LDL R27, [R1+0x9f4] ;  /* 0x0009f400011b7983 */ /* 0x000f280000100800 */
[----:B------:R-:W5:Y:S04]  /*34660*/  LDL R7, [R1+0x18dc] ;  /* 0x0018dc0001077983 */ /* 0x000f680000100800 */
[----:B------:R-:W4:Y:S04]  /*34670*/  LDL R15, [R1+0x18d8] ;  /* 0x0018d800010f7983 */ /* 0x000f280000100800 */
[----:B-1----:R-:W4:Y:S04]  /*34680*/  LDL R5, [R1+0x9f0] ;  /* 0x0009f00001057983 */ /* 0x002f280000100800 */
[----:B--2---:R0:W-:Y:S04]  /*34690*/  STS.U8 [R2+UR5+0x780], R18 ;  /* 0x0007801202007988 */ /* 0x0041e80008000005 */
[----:B0-----:R-:W3:Y:S01]  /*346a0*/  LDL R2, [R1+0x19b8] ;  /* 0x0019b80001027983 */ /* 0x001ee20000100800 */
[----:B------:R-:W-:Y:S01]  /*346b0*/  BAR.SYNC.DEFER_BLOCKING 0x0 ;  /* 0x0000000000007b1d */ /* 0x000fe20000010000 */
[----:B---3--:R-:W-:-:S04]  /*346c0*/  @!P0 LOP3.LUT R3, R3, R2, RZ, 0x3c, !PT ;  /* 0x0000000203038212 */ /* 0x008fc800078e3cff */
[----:B------:R-:W-:-:S04]  /*346d0*/  @!P0 LOP3.LUT R2, R3, R2, RZ, 0x3c, !PT ;  /* 0x0000000203028212 */ /* 0x000fc800078e3cff */
[----:B------:R-:W-:-:S05]  /*346e0*/  @!P0 LOP3.LUT R3, R3, R2, RZ, 0x3c, !PT ;  /* 0x0000000203038212 */ /* 0x000fca00078e3cff */
[----:B------:R-:W2:Y:S04]  /*346f0*/  @!P0 LDG.E.U8 R20, desc[UR8][R2.64] ;  /* 0x0000000802148981 */ /* 0x000ea8000c1e1100 */
[----:B--2---:R0:W-:Y:S04]  /*34700*/  STL [R1+0x918], R20 ;  /* 0x0009181401007387 */ /* 0x0041e80000100800 */
[----:B0-----:R-:W2:Y:S04]  /*34710*/  LDL.LU R20, [R1+0x2898] ;  /* 0x0028980001147983 */ /* 0x001ea80000300800 */
[----:B------:R-:W3:Y:S04]  /*34720*/  LDL R2, [R1+0x18e0] ;  /* 0x0018e00001027983 */ /* 0x000ee80000100800 */
[----:B------:R-:W3:Y:S01]  /*34730*/  LDL R3, [R1+0x18e4] ;  /* 0x0018e40001037983 */ /* 0x000ee20000100800 */
[----:B------:R-:W-:-:S02]  /*34740*/  PRMT R29, RZ, 0x7610, R29 ;  /* 0x00007610ff1d7816 */ /* 0x000fc4000000001d */
[----:B---3--:R-:W-:-:S04]  /*34750*/  @!P0 LOP3.LUT R3, R3, R2, RZ, 0x3c, !PT ;  /* 0x0000000203038212 */ /* 0x008fc800078e3cff */
[----:B------:R-:W-:-:S04]  /*34760*/  @!P0 LOP3.LUT R2, R3, R2, RZ, 0x3c, !PT ;  /* 0x0000000203028212 */ /* 0x000fc800078e3cff */
[----:B------:R-:W-:-:S05]  /*34770*/  @!P0 LOP3.LUT R3, R3, R2, RZ, 0x3c, !PT ;  /* 0x0000000203038212 */ /* 0x000fca00078e3cff */
[----:B------:R-:W3:Y:S04]  /*34780*/  @!P0 LDG.E.U8 R29, desc[UR8][R2.64] ;  /* 0x00000008021d8981 */ /* 0x000ee8000c1e1100 */
[----:B---3--:R0:W-:Y:S04]  /*34790*/  STL [R1+0x910], R29 ;  /* 0x0009101d01007387 */ /* 0x0081e80000100800 */
[----:B0-----:R-:W3:Y:S04]  /*347a0*/  LDL.LU R29, [R1+0x2894] ;  /* 0x00289400011d7983 */ /* 0x001ee80000300800 */
[----:B------:R-:W5:Y:S04]  /*347b0*/  LDL R2, [R1+0x95c] ;  /* 0x00095c0001027983 */ /* 0x000f680000100800 */
[----:B------:R-:W5:Y:S01]  /*347c0*/  LDL R3, [R1+0x9f8] ;  /* 0x0009f80001037983 */ /* 0x000f620000100800 */
[----:B------:R-:W-:-:S02]  /*347d0*/  PRMT R28, RZ, 0x7610, R28 ;  /* 0x00007610ff1c7816 */ /* 0x000fc4000000001c */
[----:B-----5:R-:W-:-:S04]  /*347e0*/  @!P0 LOP3.LUT R3, R3, R2, RZ, 0x3c, !PT ;  /* 0x0000000203038212 */ /* 0x020fc800078e3cff */
[----:B------:R-:W-:-:S04]  /*347f0*/  @!P0 LOP3.LUT R2, R3, R2, RZ, 0x3c, !PT ;  /* 0x0000000203028212 */ /* 0x000fc800078e3cff */
[----:B------:R-:W-:-:S05]  /*34800*/  @!P0 LOP3.LUT R3, R3, R2, RZ, 0x3c, !PT ;  /* 0x0000000203038212 */ /* 0x000fca00078e3cff */
[----:B------:R-:W5:Y:S01]  /*34810*/  @!P0 LDG.E.U8 R28, desc[UR8][R2.64] ;  /* 0x00000008021c8981 */ /* 0x000f62000c1e1100 */
[----:B---3--:R-:W-:-:S03]  /*34820*/  PRMT R29, RZ, 0x7610, R29 ;  /* 0x00007610ff1d7816 */ /* 0x008fc6000000001d */
[----:B-----5:R0:W-:Y:S04]  /*34830*/  STL [R1+0x914], R28 ;  /* 0x0009141c01007387 */ /* 0x0201e80000100800 */
[----:B0-----:R-:W3:Y:S01]  /*34840*/  LDL.LU R28, [R1+0x2890] ;  /* 0x00289000011c7983 */ /* 0x001ee20000300800 */
[----:B------:R-:W-:Y:S02]  /*34850*/  @!P0 IMAD.MOV.U32 R2, RZ, RZ, R7 ;  /* 0x000000ffff028224 */ /* 0x000fe400078e0007 */
[----:B----4-:R-:W-:Y:S01]  /*34860*/  @!P0 IMAD.MOV.U32 R3, RZ, RZ, R27 ;  /* 0x000000ffff038224 */ /* 0x010fe200078e001b */
[----:B------:R-:W4:Y:S04]  /*34870*/  LDL R7, [R1+0x18c8] ;  /* 0x0018c80001077983 */ /* 0x000f280000100800 */
[----:B------:R0:W5:Y:S04]  /*34880*/  @!P0 LDG.E.U8 R29, desc[UR8][R2.64] ;  /* 0x00000008021d8981 */ /* 0x000168000c1e1100 */
[----:B------:R-:W2:Y:S01]  /*34890*/  LDL R27, [R1+0x9e0] ;  /* 0x0009e000011b7983 */ /* 0x000ea20000100800 */
[----:B0-----:R-:W-:-:S02]  /*348a0*/  @!P0 IMAD.MOV.U32 R2, RZ, RZ, R15 ;  /* 0x000000ffff028224 */ /* 0x001fc400078e000f */
[----:B------:R-:W-:Y:S01]  /*348b0*/  @!P0 IMAD.MOV.U32 R3, RZ, RZ, R5 ;  /* 0x000000ffff038224 */ /* 0x000fe200078e0005 */
[----:B---3--:R-:W-:-:S06]  /*348c0*/  PRMT R28, RZ, 0x7610, R28 ;  /* 0x00007610ff1c7816 */ /* 0x008fcc000000001c */
[----:B------:R-:W3:Y:S04]  /*348d0*/  @!P0 LDG.E.U8 R28, desc[UR8][R2.64] ;  /* 0x00000008021c8981 */ /* 0x000ee8000c1e1100 */
[----:B-----5:R0:W-:Y:S04]  /*348e0*/  STL [R1+0x90c], R29 ;  /* 0x00090c1d01007387 */ /* 0x0201e80000100800 */
[----:B0-----:R-:W5:Y:S04]  /*348f0*/  LDL.LU R29, [R1+0x288c] ;  /* 0x00288c00011d7983 */ /* 0x001f680000300800 */
[----:B------:R-:W2:Y:S04]  /*34900*/  LDL R15, [R1+0x18c0] ;  /* 0x0018c000010f7983 */ /* 0x000ea80000100800 */
[----:B------:R-:W2:Y:S04]  /*34910*/  LDL R5, [R1+0x18c4] ;  /* 0x0018c40001057983 */ /* 0x000ea80000100800 */
[----:B---3--:R0:W-:Y:S04]  /*34920*/  STL [R1+0x908], R28 ;  /* 0x0009081c01007387 */ /* 0x0081e80000100800 */
[----:B0-----:R-:W3:Y:S04]  /*34930*/  LDL.LU R28, [R1+0x2888] ;  /* 0x00288800011c7983 */ /* 0x001ee80000300800 */
[----:B------:R-:W4:Y:S04]  /*34940*/  LDL R2, [R1+0x9ec] ;  /* 0x0009ec0001027983 */ /* 0x000f280000100800 */
[----:B------:R-:W4:Y:S01]  /*34950*/  LDL R3, [R1+0x18d4] ;  /* 0x0018d40001037983 */ /* 0x000f220000100800 */
[----:B-----5:R-:W-:-:S02]  /*34960*/  PRMT R29, RZ, 0x7610, R29 ;  /* 0x00007610ff1d7816 */ /* 0x020fc4000000001d */
[----:B----4-:R-:W-:-:S04]  /*34970*/  @!P0 LOP3.LUT R3, R3, R2, RZ, 0x3c, !PT ;  /* 0x0000000203038212 */ /* 0x010fc800078e3cff */
[----:B------:R-:W-:-:S04]  /*34980*/  @!P0 LOP3.LUT R2, R3, R2, RZ, 0x3c, !PT ;  /* 0x0000000203028212 */ /* 0x000fc800078e3cff */
[----:B------:R-:W-:-:S05]  /*34990*/  @!P0 LOP3.LUT R3, R3, R2, RZ, 0x3c, !PT ;  /* 0x0000000203038212 */ /* 0x000fca00078e3cff */
[----:B------:R-:W4:Y:S04]  /*349a0*/  @!P0 LDG.E.U8 R29, desc[UR8][R2.64] ;  /* 0x00000008021d8981 */ /* 0x000f28000c1e1100 */
[----:B----4-:R0:W-:Y:S04]  /*349b0*/  STL [R1+0x904], R29 ;  /* 0x0009041d01007387 */ /* 0x0101e80000100800 */
[----:B0-----:R-:W4:Y:S04]  /*349c0*/  LDL.LU R29, [R1+0x2884] ;  /* 0x00288400011d7983 */ /* 0x001f280000300800 */
[----:B------:R-:W5:Y:S04]  /*349d0*/  LDL R2, [R1+0x9e8] ;  /* 0x0009e80001027983 */ /* 0x000f680000100800 */
[----:B------:R-:W5:Y:S01]  /*349e0*/  LDL R3, [R1+0x18d0] ;  /* 0x0018d00001037983 */ /* 0x000f620000100800 */
[----:B---3--:R-:W-:-:S02]  /*349f0*/  PRMT R28, RZ, 0x7610, R28 ;  /* 0x00007610ff1c7816 */ /* 0x008fc4000000001c */
[----:B-----5:R-:W-:-:S04]  /*34a00*/  @!P0 LOP3.LUT R3, R3, R2, RZ, 0x3c, !PT ;  /* 0x0000000203038212 */ /* 0x020fc800078e3cff */
[----:B------:R-:W-:-:S04]  /*34a10*/  @!P0 LOP3.LUT R2, R3, R2, RZ, 0x3c, !PT ;  /* 0x0000000203028212 */ /* 0x000fc800078e3cff */
[----:B------:R-:W-:-:S05]  /*34a20*/  @!P0 LOP3.LUT R3, R3, R2, RZ, 0x3c, !PT ;  /* 0x0000000203038212 */ /* 0x000fca00078e3cff */
[----:B------:R-:W3:Y:S04]  /*34a30*/  @!P0 LDG.E.U8 R28, desc[UR8][R2.64] ;  /* 0x00000008021c8981 */ /* 0x000ee8000c1e1100 */
[----:B---3--:R0:W-:Y:S04]  /*34a40*/  STL [R1+0x900], R28 ;  /* 0x0009001c01007387 */ /* 0x0081e80000100800 */
[----:B0-----:R-:W3:Y:S04]  /*34a50*/  LDL.LU R28, [R1+0x2880] ;  /* 0x00288000011c7983 */ /* 0x001ee80000300800 */
[----:B------:R-:W5:Y:S04]  /*34a60*/  LDL R2, [R1+0x9e4] ;  /* 0x0009e40001027983 */ /* 0x000f680000100800 */
[----:B------:R-:W5:Y:S01]  /*34a70*/  LDL R3, [R1+0x18cc] ;  /* 0x0018cc0001037983 */ /* 0x000f620000100800 */
[----:B----4-:R-:W-:-:S02]  /*34a80*/  PRMT R29, RZ, 0x7610, R29 ;  /* 0x00007610ff1d7816 */ /* 0x010fc4000000001d */
[----:B-----5:R-:W-:-:S04]  /*34a90*/  @!P0 LOP3.LUT R3, R3, R2, RZ, 0x3c, !PT ;  /* 0x0000000203038212 */ /* 0x020fc800078e3cff */
[----:B------:R-:W-:-:S04]  /*34aa0*/  @!P0 LOP3.LUT R2, R3, R2, RZ, 0x3c, !PT ;  /* 0x0000000203028212 */ /* 0x000fc800078e3cff */
[----:B------:R-:W-:-:S05]  /*34ab0*/  @!P0 LOP3.LUT R3, R3, R2, RZ, 0x3c, !PT ;  /* 0x0000000203038212 */ /* 0x000fca00078e3cff */
[----:B------:R-:W4:Y:S01]  /*34ac0*/  @!P0 LDG.E.U8 R29, desc[UR8][R2.64] ;  /* 0x00000008021d8981 */ /* 0x000f22000c1e1100 */
[----:B---3--:R-:W-:-:S03]  /*34ad0*/  PRMT R28, RZ, 0x7610, R28 ;  /* 0x00007610ff1c7816 */ /* 0x008fc6000000001c */
[----:B----4-:R0:W-:Y:S04]  /*34ae0*/  STL [R1+0x8fc], R29 ;  /* 0x0008fc1d01007387 */ /* 0x0101e80000100800 */
[----:B0-----:R-:W3:Y:S01]  /*34af0*/  LDL.LU R29, [R1+0x287c] ;  /* 0x00287c00011d7983 */ /* 0x001ee20000300800 */
[----:B------:R-:W-:Y:S02]  /*34b00*/  @!P0 IMAD.MOV.U32 R2, RZ, RZ, R7 ;  /* 0x000000ffff028224 */ /* 0x000fe400078e0007 */
[----:B--2---:R-:W-:Y:S01]  /*34b10*/  @!P0 IMAD.MOV.U32 R3, RZ, RZ, R27 ;  /* 0x000000ffff038224 */ /* 0x004fe200078e001b */
[----:B------:R-:W2:Y:S04]  /*34b20*/  LDL R7, [R1+0x18a4] ;  /* 0x0018a40001077983 */ /* 0x000ea80000100800 */
[----:B------:R0:W4:Y:S04]  /*34b30*/  @!P0 LDG.E.U8 R28, desc[UR8][R2.64] ;  /* 0x00000008021c8981 */ /* 0x000128000c1e1100 */
[----:B------:R-:W5:Y:S01]  /*34b40*/  LDL R27, [R1+0x18a0] ;  /* 0x0018a000011b7983 */ /* 0x000f620000100800 */
[----:B0-----:R-:W-:-:S02]  /*34b50*/  @!P0 IMAD.MOV.U32 R2, RZ, RZ, R5 ;  /* 0x000000ffff028224 */ /* 0x001fc400078e0005 */
[----:B------:R-:W-:Y:S01]  /*34b60*/  @!P0 IMAD.MOV.U32 R3, RZ, RZ, R15 ;  /* 0x000000ffff038224 */ /* 0x000fe200078e000f */
[----:B---3--:R-:W-:-:S06]  /*34b70*/  PRMT R29, RZ, 0x7610, R29 ;  /* 0x00007610ff1d7816 */ /* 0x008fcc000000001d */
[----:B------:R-:W3:Y:S04]  /*34b80*/  @!P0 LDG.E.U8 R29, desc[UR8][R2.64] ;  /* 0x00000008021d8981 */ /* 0x000ee8000c1e1100 */
[----:B----4-:R0:W-:Y:S04]  /*34b90*/  STL [R1+0x8f8], R28 ;  /* 0x0008f81c01007387 */ /* 0x0101e80000100800 */
[----:B0-----:R-:W4:Y:S04]  /*34ba0*/  LDL.LU R28, [R1+0x2878] ;  /* 0x00287800011c7983 */ /* 0x001f280000300800 */
[----:B------:R-:W5:Y:S04]  /*34bb0*/  LDL R15, [R1+0x1898] ;  /* 0x00189800010f7983 */ /* 0x000f680000100800 */
[----:B------:R-:W5:Y:S04]  /*34bc0*/  LDL R5, [R1+0x189c] ;  /* 0x00189c0001057983 */ /* 0x000f680000100800 */
[----:B---3--:R0:W-:Y:S04]  /*34bd0*/  STL [R1+0x8f4], R29 ;  /* 0x0008f41d01007387 */ /* 0x0081e80000100800 */
[----:B0-----:R-:W3:Y:S04]  /*34be0*/  LDL.LU R29, [R1+0x2874] ;  /* 0x00287400011d7983 */ /* 0x001ee80000300800 */
[----:B------:R-:W2:Y:S04]  /*34bf0*/  LDL R2, [R1+0x18b8] ;  /* 0x0018b80001027983 */ /* 0x000ea80000100800 */
[----:B------:R-:W2:Y:S01]  /*34c00*/  LDL R3, [R1+0x18bc] ;  /* 0x0018bc0001037983 */ /* 0x000ea20000100800 */
[----:B----4-:R-:W-:-:S02]  /*34c10*/  PRMT R28, RZ, 0x7610, R28 ;  /* 0x00007610ff1c7816 */ /* 0x010fc4000000001c */
[----:B--2---:R-:W-:-:S04]  /*34c20*/  @!P0 LOP3.LUT R3, R3, R2, RZ, 0x3c, !PT ;  /* 0x0000000203038212 */ /* 0x004fc800078e3cff */
[----:B------:R-:W-:-:S04]  /*34c30*/  @!P0 LOP3.LUT R2, R3, R2, RZ, 0x3c, !PT ;  /* 0x0000000203028212 */ /* 0x000fc800078e3cff */
[----:B------:R-:W-:-:S05]  /*34c40*/  @!P0 LOP3.LUT R3, R3, R2, RZ, 0x3c, !PT ;  /* 0x0000000203038212 */ /* 0x000fca00078e3cff */
[----:B------:R-:W2:Y:S04]  /*34c50*/  @!P0 LDG.E.U8 R28, desc[UR8][R2.64] ;  /* 0x00000008021c8981 */ /* 0x000ea8000c1e1100 */
[----:B--2---:R0:W-:Y:S04]  /*34c60*/  STL [R1+0x8f0], R28 ;  /* 0x0008f01c01007387 */ /* 0x0041e80000100800 */
[----:B0-----:R-:W2:Y:S04]  /*34c70*/  LDL.LU R28, [R1+0x2870] ;  /* 0x00287000011c7983 */ /* 0x001ea80000300800 */
[----:B------:R-:W4:Y:S04]  /*34c80*/  LDL R2, [R1+0x18b0] ;  /* 0x0018b00001027983 */ /* 0x000f280000100800 */
[----:B------:R-:W4:Y:S01]  /*34c90*/  LDL R3, [R1+0x18b4] ;  /* 0x0018b40001037983 */ /* 0x000f220000100800 */
[----:B---3--:R-:W-:-:S02]  /*34ca0*/  PRMT R29, RZ, 0x7610, R29 ;  /* 0x00007610ff1d7816 */ /* 0x008fc4000000001d */
[----:B----4-:R-:W-:-:S04]  /*34cb0*/  @!P0 LOP3.LUT R3, R3, R2, RZ, 0x3c, !PT ;  /* 0x0000000203038212 */ /* 0x010fc800078e3cff */
[----:B------:R-:W-:-:S04]  /*34cc0*/  @!P0 LOP3.LUT R2, R3, R2, RZ, 0x3c, !PT ;  /* 0x0000000203028212 */ /* 0x000fc800078e3cff */
[----:B------:R-:W-:-:S05]  /*34cd0*/  @!P0 LOP3.LUT R3, R3, R2, RZ, 0x3c, !PT ;  /* 0x0000000203038212 */ /* 0x000fca00078e3cff */
[----:B------:R-:W3:Y:S04]  /*34ce0*/  @!P0 LDG.E.U8 R29, desc[UR8][R2.64] ;  /* 0x00000008021d8981 */ /* 0x000ee8000c1e1100 */
[----:B---3--:R0:W-:Y:S04]  /*34cf0*/  STL [R1+0x8ec], R29 ;  /* 0x0008ec1d01007387 */ /* 0x0081e80000100800 */
[----:B0-----:R-:W3:Y:S04]  /*34d00*/  LDL.LU R29, [R1+0x286c] ;  /* 0x00286c00011d7983 */ /* 0x001ee80000300800 */
[----:B------:R-:W4:Y:S04]  /*34d10*/  LDL R2, [R1+0x18a8] ;  /* 0x0018a80001027983 */ /* 0x000f280000100800 */
[----:B------:R-:W4:Y:S01]  /*34d20*/  LDL R3, [R1+0x18ac] ;  /* 0x0018ac0001037983 */ /* 0x000f220000100800 */
[----:B--2---:R-:W-:-:S02]  /*34d30*/  PRMT R28, RZ, 0x7610, R28 ;  /* 0x00007610ff1c7816 */ /* 0x004fc4000000001c */
[----:B----4-:R-:W-:-:S04]  /*34d40*/  @!P0 LOP3.LUT R3, R3, R2, RZ, 0x3c, !PT ;  /* 0x0000000203038212 */ /* 0x010fc800078e3cff */
[----:B------:R-:W-:-:S04]  /*34d50*/  @!P0 LOP3.LUT R2, R3, R2, RZ, 0x3c, !PT ;  /* 0x0000000203028212 */ /* 0x000fc800078e3cff */
[----:B------:R-:W-:-:S05]  /*34d60*/  @!P0 LOP3.LUT R3, R3, R2, RZ, 0x3c, !PT ;  /* 0x0000000203038212 */ /* 0x000fca00078e3cff */
[----:B------:R-:W2:Y:S01]  /*34d70*/  @!P0 LDG.E.U8 R28, desc[UR8][R2.64] ;  /* 0x00000008021c8981 */ /* 0x000ea2000c1e1100 */
[----:B---3--:R-:W-:-:S03]  /*34d80*/  PRMT R29, RZ, 0x7610, R29 ;  /* 0x00007610ff1d7816 */ /* 0x008fc6000000001d */
[----:B--2---:R0:W-:Y:S04]  /*34d90*/  STL [R1+0x8e8], R28 ;  /* 0x0008e81c01007387 */ /* 0x0041e80000100800 */
[----:B0-----:R-:W2:Y:S01]  /*34da0*/  LDL.LU R28, [R1+0x2868] ;  /* 0x00286800011c7983 */ /* 0x001ea20000300800 */
[----:B------:R-:W-:Y:S02]  /*34db0*/  @!P0 IMAD.MOV.U32 R2, RZ, RZ, R7 ;  /* 0x000000ffff028224 */ /* 0x000fe400078e0007 */
[----:B-----5:R-:W-:Y:S01]  /*34dc0*/  @!P0 IMAD.MOV.U32 R3, RZ, RZ, R27 ;  /* 0x000000ffff038224 */ /* 0x020fe200078e001b */
[----:B------:R-:W3:Y:S04]  /*34dd0*/  LDL R7, [R1+0x187c] ;  /* 0x00187c0001077983 */ /* 0x000ee80000100800 */
[----:B------:R0:W4:Y:S04]  /*34de0*/  @!P0 LDG.E.U8 R29, desc[UR8][R2.64] ;  /* 0x00000008021d8981 */ /* 0x000128000c1e1100 */
[----:B------:R-:W5:Y:S01]  /*34df0*/  LDL R27, [R1+0x1878] ;  /* 0x00187800011b7983 */ /* 0x000f620000100800 */
[----:B0-----:R-:W-:-:S02]  /*34e00*/  @!P0 IMAD.MOV.U32 R2, RZ, RZ, R5 ;  /* 0x000000ffff028224 */ /* 0x001fc400078e0005 */
[----:B------:R-:W-:Y:S01]  /*34e10*/  @!P0 IMAD.MOV.U32 R3, RZ, RZ, R15 ;  /* 0x000000ffff038224 */ /* 0x000fe200078e000f */
[----:B--2---:R-:W-:-:S06]  /*34e20*/  PRMT R28, RZ, 0x7610, R28 ;  /* 0x00007610ff1c7816 */ /* 0x004fcc000000001c */
[----:B------:R-:W2:Y:S04]  /*34e30*/  @!P0 LDG.E.U8 R28, desc[UR8][R2.64] ;  /* 0x00000008021c8981 */ /* 0x000ea8000c1e1100 */
[----:B----4-:R0:W-:Y:S04]  /*34e40*/  STL [R1+0x8e4], R29 ;  /* 0x0008e41d01007387 */ /* 0x0101e80000100800 */
[----:B0-----:R-:W4:Y:S04]  /*34e50*/  LDL.LU R29, [R1+0x2864] ;  /* 0x00286400011d7983 */ /* 0x001f280000300800 */
[----:B------:R-:W5:Y:S04]  /*34e60*/  LDL R15, [R1+0x1870] ;  /* 0x00187000010f7983 */ /* 0x000f680000100800 */
[----:B------:R-:W5:Y:S04]  /*34e70*/  LDL R5, [R1+0x1874] ;  /* 0x0018740001057983 */ /* 0x000f680000100800 */
[----:B--2---:R0:W-:Y:S04]  /*34e80*/  STL [R1+0x8e0], R28 ;  /* 0x0008e01c01007387 */ /* 0x0041e80000100800 */
[----:B0-----:R-:W2:Y:S04]  /*34e90*/  LDL.LU R28, [R1+0x2860] ;  /* 0x00286000011c7983 */ /* 0x001ea80000300800 */
[----:B------:R-:W3:Y:S04]  /*34ea0*/  LDL R2, [R1+0x1890] ;  /* 0x0018900001027983 */ /* 0x000ee80000100800 */
[----:B------:R-:W3:Y:S01]  /*34eb0*/  LDL R3, [R1+0x1894] ;  /* 0x0018940001037983 */ /* 0x000ee20000100800 */
[----:B----4-:R-:W-:-:S02]  /*34ec0*/  PRMT R29, RZ, 0x7610, R29 ;  /* 0x00007610ff1d7816 */ /* 0x010fc4000000001d */
[----:B---3--:R-:W-:-:S04]  /*34ed0*/  @!P0 LOP3.LUT R3, R3, R2, RZ, 0x3c, !PT ;  /* 0x0000000203038212 */ /* 0x008fc800078e3cff */
        /* <DEDUP_REMOVED lines=20> */
[----:B------:R-:W3:Y:S01]  /*35020*/  @!P0 LDG.E.U8 R29, desc[UR8][R2.64] ;  /* 0x00000008021d8981 */ /* 0x000ee2000c1e1100 */
[----:B--2---:R-:W-:-:S03]  /*35030*/  PRMT R28, RZ, 0x7610, R28 ;  /* 0x00007610ff1c7816 */ /* 0x004fc6000000001c */
[----:B---3--:R0:W-:Y:S04]  /*35040*/  STL [R1+0x8d4], R29 ;  /* 0x0008d41d01007387 */ /* 0x0081e80000100800 */
        /* <DEDUP_REMOVED lines=1466> */
[----:B------:R-:W4:Y:S04]  /*3abf0*/  LDL R27, [R1+0x1300] ;  /* 0x00130000011b7983 */ /* 0x000f280000100800 */
[----:B------:R0:W5:Y:S02]  /*3ac00*/  @!P0 LDG.E.U8 R28, desc[UR8][R2.64] ;  /* 0x00000008021c8981 */ /* 0x000164000c1e1100 */
[----:B0-----:R-:W-:-:S02]  /*3ac10*/  @!P0 IMAD.MOV.U32 R2, RZ, RZ, R5 ;  /* 0x000000ffff028224 */ /* 0x001fc400078e0005 */
[----:B------:R-:W-:Y:S01]  /*3ac20*/  @!P0 IMAD.MOV.U32 R3, RZ, RZ, R15 ;  /* 0x000000ffff038224 */ /* 0x000fe200078e000f */
[----:B--2---:R-:W-:-:S06]  /*3ac30*/  PRMT R29, RZ, 0x7610, R29 ;  /* 0x00007610ff1d7816 */ /* 0x004fcc000000001d */
[----:B------:R-:W2:Y:S04]  /*3ac40*/  @!P0 LDG.E.U8 R29, desc[UR8][R2.64] ;  /* 0x00000008021d8981 */ /* 0x000ea8000c1e1100 */
[----:B-----5:R0:W-:Y:S04]  /*3ac50*/  STL [R1+0x608], R28 ;  /* 0x0006081c01007387 */ /* 0x0201e80000100800 */
[----:B0-----:R-:W5:Y:S04]  /*3ac60*/  LDL.LU R28, [R1+0x25a8] ;  /* 0x0025a800011c7983 */ /* 0x001f680000300800 */
[----:B------:R-:W4:Y:S04]  /*3ac70*/  LDL R15, [R1+0x12f8] ;  /* 0x0012f800010f7983 */ /* 0x000f280000100800 */
[----:B------:R-:W4:Y:S04]  /*3ac80*/  LDL R5, [R1+0x12fc] ;  /* 0x0012fc0001057983 */ /* 0x000f280000100800 */
[----:B--2---:R0:W-:Y:S04]  /*3ac90*/  STL [R1+0x604], R29 ;  /* 0x0006041d01007387 */ /* 0x0041e80000100800 */
[----:B0-----:R-:W2:Y:S04]  /*3aca0*/  LDL.LU R29, [R1+0x25a4] ;  /* 0x0025a400011d7983 */ /* 0x001ea80000300800 */
[----:B------:R-:W3:Y:S04]  /*3acb0*/  LDL R2, [R1+0x1318] ;  /* 0x0013180001027983 */ /* 0x000ee80000100800 */
[----:B------:R-:W3:Y:S01]  /*3acc0*/  LDL R3, [R1+0x131c] ;  /* 0x00131c0001037983 */ /* 0x000ee20000100800 */
[----:B-----5:R-:W-:-:S02]  /*3acd0*/  PRMT R28, RZ, 0x7610, R28 ;  /* 0x00007610ff1c7816 */ /* 0x020fc4000000001c */
        /* <DEDUP_REMOVED lines=8> */
[----:B--2---:R-:W-:-:S02]  /*3ad60*/  PRMT R29, RZ, 0x7610, R29 ;  /* 0x00007610ff1d7816 */ /* 0x004fc4000000001d */
[----:B-----5:R-:W-:-:S04]  /*3ad70*/  @!P0 LOP3.LUT R3, R3, R2, RZ, 0x3c, !PT ;  /* 0x0000000203038212 */ /* 0x020fc800078e3cff */
[----:B------:R-:W-:-:S04]  /*3ad80*/  @!P0 LOP3.LUT R2, R3, R2, RZ, 0x3c, !PT ;  /* 0x0000000203028212 */ /* 0x000fc800078e3cff */
[----:B------:R-:W-:-:S05]  /*3ad90*/  @!P0 LOP3.LUT R3, R3, R2, RZ, 0x3c, !PT ;  /* 0x0000000203038212 */ /* 0x000fca00078e3cff */
[----:B------:R-:W2:Y:S04]  /*3ada0*/  @!P0 LDG.E.U8 R29, desc[UR8][R2.64] ;  /* 0x00000008021d8981 */ /* 0x000ea8000c1e1100 */
[----:B--2---:R0:W-:Y:S04]  /*3adb0*/  STL [R1+0x5fc], R29 ;  /* 0x0005fc1d01007387 */ /* 0x0041e80000100800 */
[----:B0-----:R-:W2:Y:S04]  /*3adc0*/  LDL.LU R29, [R1+0x259c] ;  /* 0x00259c00011d7983 */ /* 0x001ea80000300800 */
[----:B------:R-:W5:Y:S04]  /*3add0*/  LDL R2, [R1+0x1308] ;  /* 0x0013080001027983 */ /* 0x000f680000100800 */
[----:B------:R-:W5:Y:S01]  /*3ade0*/  LDL R3, [R1+0x130c] ;  /* 0x00130c0001037983 */ /* 0x000f620000100800 */
[----:B---3--:R-:W-:-:S02]  /*3adf0*/  PRMT R28, RZ, 0x7610, R28 ;  /* 0x00007610ff1c7816 */ /* 0x008fc4000000001c */
[----:B-----5:R-:W-:-:S04]  /*3ae00*/  @!P0 LOP3.LUT R3, R3, R2, RZ, 0x3c, !PT ;  /* 0x0000000203038212 */ /* 0x020fc800078e3cff */
[----:B------:R-:W-:-:S04]  /*3ae10*/  @!P0 LOP3.LUT R2, R3, R2, RZ, 0x3c, !PT ;  /* 0x0000000203028212 */ /* 0x000fc800078e3cff */
[----:B------:R-:W-:-:S05]  /*3ae20*/  @!P0 LOP3.LUT R3, R3, R2, RZ, 0x3c, !PT ;  /* 0x0000000203038212 */ /* 0x000fca00078e3cff */
[----:B------:R-:W3:Y:S01]  /*3ae30*/  @!P0 LDG.E.U8 R28, desc[UR8][R2.64] ;  /* 0x00000008021c8981 */ /* 0x000ee2000c1e1100 */
[----:B--2---:R-:W-:-:S03]  /*3ae40*/  PRMT R29, RZ, 0x7610, R29 ;  /* 0x00007610ff1d7816 */ /* 0x004fc6000000001d */
[----:B---3--:R0:W-:Y:S04]  /*3ae50*/  STL [R1+0x5f8], R28 ;  /* 0x0005f81c01007387 */ /* 0x0081e80000100800 */
[----:B0-----:R-:W2:Y:S01]  /*3ae60*/  LDL.LU R28, [R1+0x2598] ;  /* 0x00259800011c7983 */ /* 0x001ea20000300800 */
[----:B------:R-:W-:Y:S02]  /*3ae70*/  @!P0 IMAD.MOV.U32 R2, RZ, RZ, R7 ;  /* 0x000000ffff028224 */ /* 0x000fe400078e0007 */
[----:B----4-:R-:W-:Y:S01]  /*3ae80*/  @!P0 IMAD.MOV.U32 R3, RZ, RZ, R27 ;  /* 0x000000ffff038224 */ /* 0x010fe200078e001b */
        /* <DEDUP_REMOVED lines=2356> */
[----:B------:R-:W-:Y:S02]  /*441d0*/  PRMT R20, RZ, 0x7610, R20 ;  /* 0x00007610ff147816 */ /* 0x000fe40000000014 */
[----:B-----5:R-:W-:-:S04]  /*441e0*/  @!P0 LOP3.LUT R3, R3, R2, RZ, 0x3c, !PT ;  /* 0x0000000203038212 */ /* 0x020fc800078e3cff */
[----:B------:R-:W-:-:S04]  /*441f0*/  @!P0 LOP3.LUT R2, R3, R2, RZ, 0x3c, !PT ;  /* 0x0000000203028212 */ /* 0x000fc800078e3cff */
[----:B------:R-:W-:Y:S02]  /*44200*/  @!P0 LOP3.LUT R3, R3, R2, RZ, 0x3c, !PT ;  /* 0x0000000203038212 */ /* 0x000fe400078e3cff */
[----:B--2---:R-:W-:-:S03]  /*44210*/  PRMT R28, RZ, 0x7610, R28 ;  /* 0x00007610ff1c7816 */ /* 0x004fc6000000001c */
[----:B------:R0:W2:Y:S02]  /*44220*/  @!P0 LDG.E.U8 R29, desc[UR8][R2.64] ;  /* 0x00000008021d8981 */ /* 0x0000a4000c1e1100 */
[----:B0-----:R-:W-:Y:S02]  /*44230*/  @!P0 IMAD.MOV.U32 R2, RZ, RZ, R7 ;  /* 0x000000ffff028224 */ /* 0x001fe400078e0007 */
[----:B----4-:R-:W-:-:S05]  /*44240*/  @!P0 IMAD.MOV.U32 R3, RZ, RZ, R27 ;  /* 0x000000ffff038224 */ /* 0x010fca00078e001b */
[----:B------:R0:W3:Y:S02]  /*44250*/  @!P0 LDG.E.U8 R28, desc[UR8][R2.64] ;  /* 0x00000008021c8981 */ /* 0x0000e4000c1e1100 */
[----:B0-----:R-:W-:Y:S02]  /*44260*/  @!P0 IMAD.MOV.U32 R2, RZ, RZ, R5 ;  /* 0x000000ffff028224 */ /* 0x001fe400078e0005 */
[----:B------:R-:W-:-:S05]  /*44270*/  @!P0 IMAD.MOV.U32 R3, RZ, RZ, R15 ;  /* 0x000000ffff038224 */ /* 0x000fca00078e000f */
[----:B------:R-:W4:Y:S04]  /*44280*/  @!P0 LDG.E.U8 R20, desc[UR8][R2.64] ;  /* 0x0000000802148981 */ /* 0x000f28000c1e1100 */
[----:B--2---:R0:W-:Y:S04]  /*44290*/  STL [R1+0xc0], R29 ;  /* 0x0000c01d01007387 */ /* 0x0041e80000100800 */
[----:B0-----:R-:W2:Y:S04]  /*442a0*/  LDL.LU R29, [R1+0x214c] ;  /* 0x00214c00011d7983 */ /* 0x001ea80000300800 */
[----:B------:R-:W5:Y:S04]  /*442b0*/  LDL R27, [R1+0xa40] ;  /* 0x000a4000011b7983 */ /* 0x000f680000100800 */
[----:B------:R-:W2:Y:S04]  /*442c0*/  LDL R7, [R1+0xa44] ;  /* 0x000a440001077983 */ /* 0x000ea80000100800 */
[----:B---3--:R0:W-:Y:S04]  /*442d0*/  STL [R1+0x5c], R28 ;  /* 0x00005c1c01007387 */ /* 0x0081e80000100800 */
[----:B0-----:R-:W3:Y:S04]  /*442e0*/  LDL.LU R28, [R1+0x2148] ;  /* 0x00214800011c7983 */ /* 0x001ee80000300800 */
[----:B------:R-:W3:Y:S04]  /*442f0*/  LDL R15, [R1+0xa38] ;  /* 0x000a3800010f7983 */ /* 0x000ee80000100800 */
[----:B------:R-:W3:Y:S04]  /*44300*/  LDL R5, [R1+0xa3c] ;  /* 0x000a3c0001057983 */ /* 0x000ee80000100800 */
[----:B----4-:R0:W-:Y:S04]  /*44310*/  STL [R1+0x54], R20 ;  /* 0x0000541401007387 */ /* 0x0101e80000100800 */
[----:B0-----:R-:W4:Y:S04]  /*44320*/  LDL.LU R20, [R1+0x2144] ;  /* 0x0021440001147983 */ /* 0x001f280000300800 */
[----:B------:R-:W5:Y:S04]  /*44330*/  LDL R2, [R1+0xa58] ;  /* 0x000a580001027983 */ /* 0x000f680000100800 */
[----:B------:R-:W5:Y:S01]  /*44340*/  LDL R3, [R1+0xa5c] ;  /* 0x000a5c0001037983 */ /* 0x000f620000100800 */
[----:B------:R-:W-:-:S02]  /*44350*/  PRMT R22, RZ, 0x7610, R22 ;  /* 0x00007610ff167816 */ /* 0x000fc40000000016 */
[----:B-----5:R-:W-:-:S04]  /*44360*/  @!P0 LOP3.LUT R3, R3, R2, RZ, 0x3c, !PT ;  /* 0x0000000203038212 */ /* 0x020fc800078e3cff */
[----:B------:R-:W-:-:S04]  /*44370*/  @!P0 LOP3.LUT R2, R3, R2, RZ, 0x3c, !PT ;  /* 0x0000000203028212 */ /* 0x000fc800078e3cff */
[----:B------:R-:W-:-:S05]  /*44380*/  @!P0 LOP3.LUT R3, R3, R2, RZ, 0x3c, !PT ;  /* 0x0000000203038212 */ /* 0x000fca00078e3cff */
[----:B------:R-:W5:Y:S04]  /*44390*/  @!P0 LDG.E.U8 R22, desc[UR8][R2.64] ;  /* 0x0000000802168981 */ /* 0x000f68000c1e1100 */
[----:B-----5:R0:W-:Y:S04]  /*443a0*/  STL [R1+0x4c], R22 ;  /* 0x00004c1601007387 */ /* 0x0201e80000100800 */
[----:B0-----:R-:W5:Y:S04]  /*443b0*/  LDL.LU R22, [R1+0x2140] ;  /* 0x0021400001167983 */ /* 0x001f680000300800 */
[----:B------:R-:W2:Y:S04]  /*443c0*/  LDL R2, [R1+0xa50] ;  /* 0x000a500001027983 */ /* 0x000ea80000100800 */
[----:B------:R-:W2:Y:S01]  /*443d0*/  LDL R3, [R1+0xa54] ;  /* 0x000a540001037983 */ /* 0x000ea20000100800 */
[----:B------:R-:W-:-:S02]  /*443e0*/  PRMT R19, RZ, 0x7610, R19 ;  /* 0x00007610ff137816 */ /* 0x000fc40000000013 */
[----:B--2---:R-:W-:-:S04]  /*443f0*/  @!P0 LOP3.LUT R3, R3, R2, RZ, 0x3c, !PT ;  /* 0x0000000203038212 */ /* 0x004fc800078e3cff */
        /* <DEDUP_REMOVED lines=8> */
[----:B------:R-:W-:Y:S02]  /*44480*/  PRMT R23, RZ, 0x7610, R23 ;  /* 0x00007610ff177816 */ /* 0x000fe40000000017 */
[----:B------:R-:W-:Y:S02]  /*44490*/  PRMT R24, RZ, 0x7610, R24 ;  /* 0x00007610ff187816 */ /* 0x000fe40000000018 */
[----:B---3--:R-:W-:-:S04]  /*444a0*/  @!P0 LOP3.LUT R3, R3, R2, RZ, 0x3c, !PT ;  /* 0x0000000203038212 */ /* 0x008fc800078e3cff */
[----:B------:R-:W-:-:S04]  /*444b0*/  @!P0 LOP3.LUT R2, R3, R2, RZ, 0x3c, !PT ;  /* 0x0000000203028212 */ /* 0x000fc800078e3cff */
[----:B------:R-:W-:-:S05]  /*444c0*/  @!P0 LOP3.LUT R3, R3, R2, RZ, 0x3c, !PT ;  /* 0x0000000203038212 */ /* 0x000fca00078e3cff */
[----:B------:R0:W3:Y:S02]  /*444d0*/  @!P0 LDG.E.U8 R21, desc[UR8][R2.64] ;  /* 0x0000000802158981 */ /* 0x0000e4000c1e1100 */
[----:B0-----:R-:W-:Y:S02]  /*444e0*/  @!P0 IMAD.MOV.U32 R2, RZ, RZ, R7 ;  /* 0x000000ffff028224 */ /* 0x001fe400078e0007 */
[----:B------:R-:W-:-:S05]  /*444f0*/  @!P0 IMAD.MOV.U32 R3, RZ, RZ, R27 ;  /* 0x000000ffff038224 */ /* 0x000fca00078e001b */
[----:B------:R0:W4:Y:S02]  /*44500*/  @!P0 LDG.E.U8 R23, desc[UR8][R2.64] ;  /* 0x0000000802178981 */ /* 0x000124000c1e1100 */
[----:B0-----:R-:W-:Y:S02]  /*44510*/  @!P0 IMAD.MOV.U32 R2, RZ, RZ, R5 ;  /* 0x000000ffff028224 */ /* 0x001fe400078e0005 */
[----:B------:R-:W-:-:S05]  /*44520*/  @!P0 IMAD.MOV.U32 R3, RZ, RZ, R15 ;  /* 0x000000ffff038224 */ /* 0x000fca00078e000f */
[----:B------:R-:W5:Y:S04]  /*44530*/  @!P0 LDG.E.U8 R24, desc[UR8][R2.64] ;  /* 0x0000000802188981 */ /* 0x000f68000c1e1100 */
[----:B---3--:R0:W-:Y:S04]  /*44540*/  STL [R1+0x44], R21 ;  /* 0x0000441501007387 */ /* 0x0081e80000100800 */
[----:B0-----:R-:W3:Y:S04]  /*44550*/  LDL.LU R21, [R1+0x2138] ;  /* 0x0021380001157983 */ /* 0x001ee80000300800 */
[----:B------:R-:W2:Y:S04]  /*44560*/  LDL R27, [R1+0xa18] ;  /* 0x000a1800011b7983 */ /* 0x000ea80000100800 */
[----:B------:R-:W3:Y:S04]  /*44570*/  LDL R7, [R1+0xa1c] ;  /* 0x000a1c0001077983 */ /* 0x000ee80000100800 */
[----:B----4-:R0:W-:Y:S04]  /*44580*/  STL [R1+0x38], R23 ;  /* 0x0000381701007387 */ /* 0x0101e80000100800 */
[----:B0-----:R-:W4:Y:S04]  /*44590*/  LDL.LU R23, [R1+0x2134] ;  /* 0x0021340001177983 */ /* 0x001f280000300800 */
[----:B------:R-:W4:Y:S04]  /*445a0*/  LDL R15, [R1+0xa14] ;  /* 0x000a1400010f7983 */ /* 0x000f280000100800 */
[----:B------:R-:W4:Y:S04]  /*445b0*/  LDL R5, [R1+0x18ec] ;  /* 0x0018ec0001057983 */ /* 0x000f280000100800 */
        /* <DEDUP_REMOVED lines=17> */
[----:B------:R0:W3:Y:S04]  /*446d0*/  @!P0 LDG.E.U8 R9, desc[UR8][R2.64] ;  /* 0x0000000802098981 */ /* 0x0000e8000c1e1100 */
[----:B------:R-:W0:Y:S04]  /*446e0*/  LDL R2, [R1+0xa20] ;  /* 0x000a200001027983 */ /* 0x000e280000100800 */
[----:B------:R-:W0:Y:S01]  /*446f0*/  LDL R3, [R1+0xa24] ;  /* 0x000a240001037983 */ /* 0x000e220000100800 */
[----:B------:R-:W-:Y:S02]  /*44700*/  PRMT R26, RZ, 0x7610, R26 ;  /* 0x00007610ff1a7816 */ /* 0x000fe4000000001a */
[----:B------:R-:W-:-:S02]  /*44710*/  PRMT R6, RZ, 0x7610, R6 ;  /* 0x00007610ff067816 */ /* 0x000fc40000000006 */
[----:B0-----:R-:W-:-:S04]  /*44720*/  @!P0 LOP3.LUT R3, R3, R2, RZ, 0x3c, !PT ;  /* 0x0000000203038212 */ /* 0x001fc800078e3cff */
[----:B------:R-:W-:-:S04]  /*44730*/  @!P0 LOP3.LUT R2, R3, R2, RZ, 0x3c, !PT ;  /* 0x0000000203028212 */ /* 0x000fc800078e3cff */
[----:B------:R-:W-:-:S05]  /*44740*/  @!P0 LOP3.LUT R3, R3, R2, RZ, 0x3c, !PT ;  /* 0x0000000203038212 */ /* 0x000fca00078e3cff */
[----:B------:R0:W5:Y:S02]  /*44750*/  @!P0 LDG.E.U8 R26, desc[UR8][R2.64] ;  /* 0x00000008021a8981 */ /* 0x000164000c1e1100 */
[----:B0-----:R-:W-:Y:S02]  /*44760*/  @!P0 IMAD.MOV.U32 R2, RZ, RZ, R7 ;  /* 0x000000ffff028224 */ /* 0x001fe400078e0007 */
[----:B------:R-:W-:-:S05]  /*44770*/  @!P0 IMAD.MOV.U32 R3, RZ, RZ, R27 ;  /* 0x000000ffff038224 */ /* 0x000fca00078e001b */
[----:B------:R4:W2:Y:S01]  /*44780*/  @!P0 LDG.E.U8 R6, desc[UR8][R2.64] ;  /* 0x0000000802068981 */ /* 0x0008a2000c1e1100 */
[----:B------:R-:W-:-:S03]  /*44790*/  PRMT R4, RZ, 0x7610, R4 ;  /* 0x00007610ff047816 */ /* 0x000fc60000000004 */
[----:B---3--:R0:W-:Y:S01]  /*447a0*/  STL [R1+0x2c], R9 ;  /* 0x00002c0901007387 */ /* 0x0081e20000100800 */
[----:B----4-:R-:W-:Y:S02]  /*447b0*/  @!P0 IMAD.MOV.U32 R2, RZ, RZ, R5 ;  /* 0x000000ffff028224 */ /* 0x010fe400078e0005 */
[----:B------:R-:W-:Y:S01]  /*447c0*/  @!P0 IMAD.MOV.U32 R3, RZ, RZ, R15 ;  /* 0x000000ffff038224 */ /* 0x000fe200078e000f */
[----:B0-----:R-:W3:Y:S04]  /*447d0*/  LDL R9, [R1+0x18f4] ;  /* 0x0018f40001097983 */ /* 0x001ee80000100800 */
[----:B------:R3:W4:Y:S04]  /*447e0*/  @!P0 LDG.E.U8 R4, desc[UR8][R2.64] ;  /* 0x0000000802048981 */ /* 0x000728000c1e1100 */
[----:B-----5:R-:W-:Y:S04]  /*447f0*/  STL [R1+0x28], R26 ;  /* 0x0000281a01007387 */ /* 0x020fe80000100800 */
[----:B------:R-:W5:Y:S04]  /*44800*/  LDL R7, [R1+0xa08] ;  /* 0x000a080001077983 */ /* 0x000f680000100800 */
[----:B--2---:R0:W-:Y:S04]  /*44810*/  STL [R1+0x24], R6 ;  /* 0x0000240601007387 */ /* 0x0041e80000100800 */
[----:B------:R-:W2:Y:S01]  /*44820*/  LDL R3, [R1+0xa10] ;  /* 0x000a100001037983 */ /* 0x000ea20000100800 */
[----:B------:R-:W-:-:S03]  /*44830*/  PRMT R8, RZ, 0x7610, R8 ;  /* 0x00007610ff087816 */ /* 0x000fc60000000008 */
[----:B------:R-:W5:Y:S04]  /*44840*/  LDL R27, [R1+0xa04] ;  /* 0x000a0400011b7983 */ /* 0x000f680000100800 */
[----:B------:R-:W5:Y:S04]  /*44850*/  LDL R15, [R1+0x190c] ;  /* 0x00190c00010f7983 */ /* 0x000f680000100800 */
[----:B------:R-:W5:Y:S04]  /*44860*/  LDL R5, [R1+0xa00] ;  /* 0x000a000001057983 */ /* 0x000f680000100800 */
[----:B0-----:R-:W5:Y:S01]  /*44870*/  LDL R6, [R1+0x1904] ;  /* 0x0019040001067983 */ /* 0x001f620000100800 */
[----:B---3--:R-:W-:-:S03]  /*44880*/  @!P0 IMAD.MOV.U32 R2, RZ, RZ, R9 ;  /* 0x000000ffff028224 */ /* 0x008fc600078e0009 */
[----:B----4-:R0:W-:Y:S04]  /*44890*/  STL [R1+0x20], R4 ;  /* 0x0000200401007387 */ /* 0x0101e80000100800 */
[----:B------:R-:W3:Y:S04]  /*448a0*/  LDL R9, [R1+0x1900] ;  /* 0x0019000001097983 */ /* 0x000ee80000100800 */
[----:B0-----:R-:W4:Y:S04]  /*448b0*/  LDL R4, [R1+0x1914] ;  /* 0x0019140001047983 */ /* 0x001f280000100800 */
[----:B--2---:R-:W2:Y:S04]  /*448c0*/  @!P0 LDG.E.U8 R8, desc[UR8][R2.64] ;  /* 0x0000000802088981 */ /* 0x004ea8000c1e1100 */
[----:B------:R-:W5:Y:S04]  /*448d0*/  LDL R2, [R1+0xa0c] ;  /* 0x000a0c0001027983 */ /* 0x000f680000100800 */
[----:B------:R-:W5:Y:S01]  /*448e0*/  LDL R3, [R1+0x18fc] ;  /* 0x0018fc0001037983 */ /* 0x000f620000100800 */
[----:B------:R-:W-:-:S02]  /*448f0*/  PRMT R29, RZ, 0x7610, R29 ;  /* 0x00007610ff1d7816 */ /* 0x000fc4000000001d */
[----:B------:R-:W-:Y:S02]  /*44900*/  PRMT R28, RZ, 0x7610, R28 ;  /* 0x00007610ff1c7816 */ /* 0x000fe4000000001c */
[----:B------:R-:W-:Y:S01]  /*44910*/  PRMT R13, RZ, 0x7610, R13 ;  /* 0x00007610ff0d7816 */ /* 0x000fe2000000000d */
[----:B--2---:R0:W-:Y:S04]  /*44920*/  STL [R1+0x1c], R8 ;  /* 0x00001c0801007387 */ /* 0x0041e80000100800 */
[----:B0-----:R-:W2:Y:S01]  /*44930*/  LDL R8, [R1+0x193c] ;  /* 0x00193c0001087983 */ /* 0x001ea20000100800 */
[----:B-----5:R-:W-:-:S04]  /*44940*/  @!P0 LOP3.LUT R3, R3, R2, RZ, 0x3c, !PT ;  /* 0x0000000203038212 */ /* 0x020fc800078e3cff */
[----:B------:R-:W-:-:S04]  /*44950*/  @!P0 LOP3.LUT R2, R3, R2, RZ, 0x3c, !PT ;  /* 0x0000000203028212 */ /* 0x000fc800078e3cff */
[----:B------:R-:W-:-:S05]  /*44960*/  @!P0 LOP3.LUT R3, R3, R2, RZ, 0x3c, !PT ;  /* 0x0000000203038212 */ /* 0x000fca00078e3cff */
[----:B------:R0:W5:Y:S02]  /*44970*/  @!P0 LDG.E.U8 R29, desc[UR8][R2.64] ;  /* 0x00000008021d8981 */ /* 0x000164000c1e1100 */
[----:B0-----:R-:W-:Y:S02]  /*44980*/  @!P0 IMAD.MOV.U32 R2, RZ, RZ, R6 ;  /* 0x000000ffff028224 */ /* 0x001fe400078e0006 */
[----:B------:R-:W-:Y:S01]  /*44990*/  @!P0 IMAD.MOV.U32 R3, RZ, RZ, R7 ;  /* 0x000000ffff038224 */ /* 0x000fe200078e0007 */
[----:B------:R-:W5:Y:S04]  /*449a0*/  LDL R6, [R1+0x197c] ;  /* 0x00197c0001067983 */ /* 0x000f680000100800 */
[----:B------:R-:W5:Y:S04]  /*449b0*/  LDL R7, [R1+0x1940] ;  /* 0x0019400001077983 */ /* 0x000f680000100800 */
[----:B------:R0:W5:Y:S02]  /*449c0*/  @!P0 LDG.E.U8 R28, desc[UR8][R2.64] ;  /* 0x00000008021c8981 */ /* 0x000164000c1e1100 */
[----:B0-----:R-:W-:-:S02]  /*449d0*/  @!P0 IMAD.MOV.U32 R2, RZ, RZ, R15 ;  /* 0x000000ffff028224 */ /* 0x001fc400078e000f */
[----:B------:R-:W-:Y:S01]  /*449e0*/  @!P0 IMAD.MOV.U32 R3, RZ, RZ, R27 ;  /* 0x000000ffff038224 */ /* 0x000fe200078e001b */
[----:B------:R-:W-:Y:S02]  /*449f0*/  PRMT R12, RZ, 0x7610, R12 ;  /* 0x00007610ff0c7816 */ /* 0x000fe4000000000c */
[----:B------:R-:W-:Y:S02]  /*44a00*/  PRMT R20, RZ, 0x7610, R20 ;  /* 0x00007610ff147816 */ /* 0x000fe40000000014 */
[----:B------:R-:W-:Y:S01]  /*44a10*/  PRMT R0, RZ, 0x7610, R0 ;  /* 0x00007610ff007816 */ /* 0x000fe20000000000 */
[----:B------:R-:W5:Y:S04]  /*44a20*/  LDL R27, [R1+0x9fc] ;  /* 0x0009fc00011b7983 */ /* 0x000f680000100800 */
[----:B------:R4:W5:Y:S04]  /*44a30*/  @!P0 LDG.E.U8 R13, desc[UR8][R2.64] ;  /* 0x00000008020d8981 */ /* 0x000968000c1e1100 */
[----:B------:R-:W5:Y:S01]  /*44a40*/  LDL R15, [R1+0x191c] ;  /* 0x00191c00010f7983 */ /* 0x000f620000100800 */
[----:B----4-:R-:W-:-:S02]  /*44a50*/  @!P0 IMAD.MOV.U32 R2, RZ, RZ, R4 ;  /* 0x000000ffff028224 */ /* 0x010fc400078e0004 */
[----:B------:R-:W-:Y:S01]  /*44a60*/  @!P0 IMAD.MOV.U32 R3, RZ, RZ, R5 ;  /* 0x000000ffff038224 */ /* 0x000fe200078e0005 */
[----:B------:R-:W4:Y:S04]  /*44a70*/  LDL R4, [R1+0x19bc] ;  /* 0x0019bc0001047983 */ /* 0x000f280000100800 */
[----:B------:R-:W4:Y:S04]  /*44a80*/  LDL R5, [R1+0x1980] ;  /* 0x0019800001057983 */ /* 0x000f280000100800 */
[----:B------:R3:W4:Y:S02]  /*44a90*/  @!P0 LDG.E.U8 R12, desc[UR8][R2.64] ;  /* 0x00000008020c8981 */ /* 0x000724000c1e1100 */
[----:B---3--:R-:W-:-:S02]  /*44aa0*/  @!P0 IMAD.MOV.U32 R3, RZ, RZ, R9 ;  /* 0x000000ffff038224 */ /* 0x008fc400078e0009 */
[----:B--2---:R-:W-:-:S05]  /*44ab0*/  @!P0 IMAD.MOV.U32 R2, RZ, RZ, R8 ;  /* 0x000000ffff028224 */ /* 0x004fca00078e0008 */
[----:B------:R5:W2:Y:S02]  /*44ac0*/  @!P0 LDG.E.U8 R20, desc[UR8][R2.64] ;  /* 0x0000000802148981 */ /* 0x000aa4000c1e1100 */
[----:B-----5:R-:W-:Y:S02]  /*44ad0*/  @!P0 IMAD.MOV.U32 R2, RZ, RZ, R6 ;  /* 0x000000ffff028224 */ /* 0x020fe400078e0006 */
[----:B------:R-:W-:-:S05]  /*44ae0*/  @!P0 IMAD.MOV.U32 R3, RZ, RZ, R7 ;  /* 0x000000ffff038224 */ /* 0x000fca00078e0007 */
[----:B------:R0:W3:Y:S02]  /*44af0*/  @!P0 LDG.E.U8 R0, desc[UR8][R2.64] ;  /* 0x0000000802008981 */ /* 0x0000e4000c1e1100 */
[----:B0-----:R-:W-:-:S06]  /*44b00*/  PRMT R2, RZ, 0x7610, R2 ;  /* 0x00007610ff027816 */ /* 0x001fcc0000000002 */
[----:B----4-:R-:W4:Y:S04]  /*44b10*/  @!P0 LDG.E.U8 R2, desc[UR8][R4.64] ;  /* 0x0000000804028981 */ /* 0x010f28000c1e1100 */
[----:B--2---:R-:W-:Y:S04]  /*44b20*/  STL [R1+0x210c], R20 ;  /* 0x00210c1401007387 */ /* 0x004fe80000100800 */
[----:B------:R0:W-:Y:S04]  /*44b30*/  STL [R1+0x10], R13 ;  /* 0x0000100d01007387 */ /* 0x0001e80000100800 */
[----:B0-----:R-:W2:Y:S04]  /*44b40*/  LDL R13, [R1+0x18e8] ;  /* 0x0018e800010d7983 */ /* 0x001ea80000100800 */
[----:B------:R0:W-:Y:S04]  /*44b50*/  STL [R1+0xc], R12 ;  /* 0x00000c0c01007387 */ /* 0x0001e80000100800 */
[----:B------:R-:W5:Y:S04]  /*44b60*/  LDL R9, [R1+0x18f0] ;  /* 0x0018f00001097983 */ /* 0x000f680000100800 */
[----:B------:R-:W5:Y:S04]  /*44b70*/  LDL R8, [R1+0x192c] ;  /* 0x00192c0001087983 */ /* 0x000f680000100800 */
[----:B0-----:R-:W5:Y:S04]  /*44b80*/  LDL R12, [R1+0x1924] ;  /* 0x00192400010c7983 */ /* 0x001f680000100800 */
[----:B---3--:R0:W-:Y:S04]  /*44b90*/  STL [R1+0x2110], R0 ;  /* 0x0021100001007387 */ /* 0x0081e80000100800 */
[----:B------:R-:W-:Y:S04]  /*44ba0*/  STL [R1+0x14], R29 ;  /* 0x0000141d01007387 */ /* 0x000fe80000100800 */
[----:B------:R-:W3:Y:S04]  /*44bb0*/  LDL R7, [R1+0x18f8] ;  /* 0x0018f80001077983 */ /* 0x000ee80000100800 */
[----:B------:R-:W3:Y:S04]  /*44bc0*/  LDL R6, [R1+0x1934] ;  /* 0x0019340001067983 */ /* 0x000ee80000100800 */
[----:B----4-:R1:W-:Y:S04]  /*44bd0*/  STL [R1+0x2114], R2 ;  /* 0x0021140201007387 */ /* 0x0103e80000100800 */
[----:B------:R-:W-:Y:S04]  /*44be0*/  STL [R1+0x18], R28 ;  /* 0x0000181c01007387 */ /* 0x000fe80000100800 */
[----:B0-----:R-:W4:Y:S04]  /*44bf0*/  LDL R0, [R1+0x1944] ;  /* 0x0019440001007983 */ /* 0x001f280000100800 */
[----:B-1----:R-:W4:Y:S01]  /*44c00*/  LDL R2, [R1+0x1908] ;  /* 0x0019080001027983 */ /* 0x002f220000100800 */
[----:B------:R-:W-:Y:S01]  /*44c10*/  PRMT R14, RZ, 0x7610, R14 ;  /* 0x00007610ff0e7816 */ /* 0x000fe2000000000e */
[----:B------:R-:W-:-:S02]  /*44c20*/  @!P0 IMAD.MOV.U32 R4, RZ, RZ, R15 ;  /* 0x000000ffff048224 */ /* 0x000fc400078e000f */
[----:B------:R-:W-:Y:S01]  /*44c30*/  @!P0 IMAD.MOV.U32 R5, RZ, RZ, R27 ;  /* 0x000000ffff058224 */ /* 0x000fe200078e001b */
[----:B------:R-:W-:-:S04]  /*44c40*/  PRMT R11, RZ, 0x7610, R11 ;  /* 0x00007610ff0b7816 */ /* 0x000fc8000000000b */
[----:B------:R2:W4:Y:S01]  /*44c50*/  @!P0 LDG.E.U8 R14, desc[UR8][R4.64] ;  /* 0x00000008040e8981 */ /* 0x000522000c1e1100 */
[----:B------:R-:W-:Y:S02]  /*44c60*/  PRMT R10, RZ, 0x7610, R10 ;  /* 0x00007610ff0a7816 */ /* 0x000fe4000000000a */
[----:B------:R-:W-:Y:S02]  /*44c70*/  PRMT R22, RZ, 0x7610, R22 ;  /* 0x00007610ff167816 */ /* 0x000fe40000000016 */
[----:B------:R-:W-:Y:S01]  /*44c80*/  PRMT R18, RZ, 0x7610, R18 ;  /* 0x00007610ff127816 */ /* 0x000fe20000000012 */
[----:B--2---:R-:W-:Y:S02]  /*44c90*/  @!P0 IMAD.MOV.U32 R5, RZ, RZ, R13 ;  /* 0x000000ffff058224 */ /* 0x004fe400078e000d */
[----:B-----5:R-:W-:-:S05]  /*44ca0*/  @!P0 IMAD.MOV.U32 R4, RZ, RZ, R12 ;  /* 0x000000ffff048224 */ /* 0x020fca00078e000c */
[----:B------:R0:W2:Y:S02]  /*44cb0*/  @!P0 LDG.E.U8 R11, desc[UR8][R4.64] ;  /* 0x00000008040b8981 */ /* 0x0000a4000c1e1100 */
[----:B0-----:R-:W-:Y:S02]  /*44cc0*/  @!P0 IMAD.MOV.U32 R4, RZ, RZ, R8 ;  /* 0x000000ffff048224 */ /* 0x001fe400078e0008 */
[----:B------:R-:W-:Y:S01]  /*44cd0*/  @!P0 IMAD.MOV.U32 R5, RZ, RZ, R9 ;  /* 0x000000ffff058224 */ /* 0x000fe200078e0009 */
[----:B------:R-:W5:Y:S04]  /*44ce0*/  LDL R8, [R1+0x194c] ;  /* 0x00194c0001087983 */ /* 0x000f680000100800 */
[----:B------:R-:W5:Y:S04]  /*44cf0*/  LDL R9, [R1+0x1910] ;  /* 0x0019100001097983 */ /* 0x000f680000100800 */
[----:B------:R3:W5:Y:S02]  /*44d00*/  @!P0 LDG.E.U8 R10, desc[UR8][R4.64] ;  /* 0x00000008040a8981 */ /* 0x000764000c1e1100 */
[----:B---3--:R-:W-:-:S02]  /*44d10*/  @!P0 IMAD.MOV.U32 R4, RZ, RZ, R6 ;  /* 0x000000ffff048224 */ /* 0x008fc400078e0006 */
[----:B------:R-:W-:-:S05]  /*44d20*/  @!P0 IMAD.MOV.U32 R5, RZ, RZ, R7 ;  /* 0x000000ffff058224 */ /* 0x000fca00078e0007 */
[----:B------:R4:W3:Y:S02]  /*44d30*/  @!P0 LDG.E.U8 R22, desc[UR8][R4.64] ;  /* 0x0000000804168981 */ /* 0x0008e4000c1e1100 */
[----:B----4-:R-:W-:Y:S02]  /*44d40*/  @!P0 IMAD.MOV.U32 R4, RZ, RZ, R0 ;  /* 0x000000ffff048224 */ /* 0x010fe400078e0000 */
[----:B------:R-:W-:-:S05]  /*44d50*/  @!P0 IMAD.MOV.U32 R5, RZ, RZ, R2 ;  /* 0x000000ffff058224 */ /* 0x000fca00078e0002 */
[----:B------:R0:W4:Y:S04]  /*44d60*/  @!P0 LDG.E.U8 R18, desc[UR8][R4.64] ;  /* 0x0000000804128981 */ /* 0x000128000c1e1100 */
[----:B--2---:R1:W-:Y:S04]  /*44d70*/  STL [R1+0x4], R11 ;  /* 0x0000040b01007387 */ /* 0x0043e80000100800 */
[----:B-1----:R-:W2:Y:S04]  /*44d80*/  LDL R11, [R1+0x1918] ;  /* 0x00191800010b7983 */ /* 0x002ea80000100800 */
[----:B-----5:R1:W-:Y:S04]  /*44d90*/  STL [R1], R10 ;  /* 0x0000000a01007387 */ /* 0x0203e80000100800 */
[----:B-1----:R-:W5:Y:S04]  /*44da0*/  LDL R10, [R1+0x1954] ;  /* 0x00195400010a7983 */ /* 0x002f680000100800 */
[----:B---3--:R-:W-:Y:S04]  /*44db0*/  STL [R1+0x2038], R22 ;  /* 0x0020381601007387 */ /* 0x008fe80000100800 */
[----:B------:R-:W3:Y:S04]  /*44dc0*/  LDL R7, [R1+0x1920] ;  /* 0x0019200001077983 */ /* 0x000ee80000100800 */
[----:B------:R-:W3:Y:S04]  /*44dd0*/  LDL R6, [R1+0x195c] ;  /* 0x00195c0001067983 */ /* 0x000ee80000100800 */
[----:B------:R-:W3:Y:S04]  /*44de0*/  LDL R2, [R1+0x1928] ;  /* 0x0019280001027983 */ /* 0x000ee80000100800 */
[----:B------:R-:W3:Y:S01]  /*44df0*/  LDL R0, [R1+0x1964] ;  /* 0x0019640001007983 */ /* 0x000ee20000100800 */
[----:B0-----:R-:W-:-:S02]  /*44e00*/  @!P0 IMAD.MOV.U32 R4, RZ, RZ, R8 ;  /* 0x000000ffff048224 */ /* 0x001fc400078e0008 */
[----:B------:R-:W-:Y:S01]  /*44e10*/  @!P0 IMAD.MOV.U32 R5, RZ, RZ, R9 ;  /* 0x000000ffff058224 */ /* 0x000fe200078e0009 */
[----:B----4-:R-:W-:Y:S04]  /*44e20*/  STL [R1+0x20ec], R18 ;  /* 0x0020ec1201007387 */ /* 0x010fe80000100800 */
[----:B------:R-:W4:Y:S04]  /*44e30*/  LDL R9, [R1+0x1948] ;  /* 0x0019480001097983 */ /* 0x000f280000100800 */
[----:B------:R-:W4:Y:S01]  /*44e40*/  LDL R8, [R1+0x1984] ;  /* 0x0019840001087983 */ /* 0x000f220000100800 */
[----:B------:R-:W-:-:S02]  /*44e50*/  PRMT R16, RZ, 0x7610, R16 ;  /* 0x00007610ff107816 */ /* 0x000fc40000000010 */
[----:B------:R-:W-:-:S04]  /*44e60*/  PRMT R3, RZ, 0x7610, R3 ;  /* 0x00007610ff037816 */ /* 0x000fc80000000003 */
[----:B------:R2:W4:Y:S02]  /*44e70*/  @!P0 LDG.E.U8 R16, desc[UR8][R4.64] ;  /* 0x0000000804108981 */ /* 0x000524000c1e1100 */
[----:B--2---:R-:W-:Y:S02]  /*44e80*/  @!P0 IMAD.MOV.U32 R5, RZ, RZ, R11 ;  /* 0x000000ffff058224 */ /* 0x004fe400078e000b */
[----:B-----5:R-:W-:-:S05]  /*44e90*/  @!P0 IMAD.MOV.U32 R4, RZ, RZ, R10 ;  /* 0x000000ffff048224 */ /* 0x020fca00078e000a */
[----:B------:R0:W2:Y:S02]  /*44ea0*/  @!P0 LDG.E.U8 R3, desc[UR8][R4.64] ;  /* 0x0000000804038981 */ /* 0x0000a4000c1e1100 */
[----:B0-----:R-:W-:-:S06]  /*44eb0*/  PRMT R4, RZ, 0x7610, R4 ;  /* 0x00007610ff047816 */ /* 0x001fcc0000000004 */
[----:B---3--:R0:W3:Y:S01]  /*44ec0*/  @!P0 LDG.E.U8 R4, desc[UR8][R6.64] ;  /* 0x0000000806048981 */ /* 0x0080e2000c1e1100 */
[----:B------:R-:W-:Y:S01]  /*44ed0*/  PRMT R5, RZ, 0x7610, R5 ;  /* 0x00007610ff057816 */ /* 0x000fe20000000005 */
[----:B0-----:R-:W-:Y:S02]  /*44ee0*/  @!P0 IMAD.MOV.U32 R6, RZ, RZ, R0 ;  /* 0x000000ffff068224 */ /* 0x001fe400078e0000 */
[----:B------:R-:W-:-:S05]  /*44ef0*/  @!P0 IMAD.MOV.U32 R7, RZ, RZ, R2 ;  /* 0x000000ffff078224 */ /* 0x000fca00078e0002 */
[----:B------:R0:W5:Y:S02]  /*44f00*/  @!P0 LDG.E.U8 R5, desc[UR8][R6.64] ;  /* 0x0000000806058981 */ /* 0x000164000c1e1100 */
[----:B0-----:R-:W-:-:S06]  /*44f10*/  PRMT R6, RZ, 0x7610, R6 ;  /* 0x00007610ff067816 */ /* 0x001fcc0000000006 */
[----:B----4-:R-:W4:Y:S04]  /*44f20*/  @!P0 LDG.E.U8 R6, desc[UR8][R8.64] ;  /* 0x0000000808068981 */ /* 0x010f28000c1e1100 */
[----:B------:R-:W-:Y:S04]  /*44f30*/  STL [R1+0x20cc], R16 ;  /* 0x0020cc1001007387 */ /* 0x000fe80000100800 */
[----:B------:R0:W-:Y:S04]  /*44f40*/  STL [R1+0x8], R14 ;  /* 0x0000080e01007387 */ /* 0x0001e80000100800 */
[----:B------:R-:W4:Y:S04]  /*44f50*/  LDL R11, [R1+0x1988] ;  /* 0x00198800010b7983 */ /* 0x000f280000100800 */
[----:B------:R-:W4:Y:S04]  /*44f60*/  LDL R10, [R1+0x19d8] ;  /* 0x0019d800010a7983 */ /* 0x000f280000100800 */
[----:B--2---:R-:W-:Y:S04]  /*44f70*/  STL [R1+0x20ac], R3 ;  /* 0x0020ac0301007387 */ /* 0x004fe80000100800 */
[----:B---3--:R-:W-:Y:S04]  /*44f80*/  STL [R1+0x208c], R4 ;  /* 0x00208c0401007387 */ /* 0x008fe80000100800 */
[----:B------:R-:W2:Y:S04]  /*44f90*/  LDL R2, [R1+0x1930] ;  /* 0x0019300001027983 */ /* 0x000ea80000100800 */
[----:B------:R-:W3:Y:S04]  /*44fa0*/  LDL R0, [R1+0x196c] ;  /* 0x00196c0001007983 */ /* 0x000ee80000100800 */
[----:B-----5:R1:W-:Y:S04]  /*44fb0*/  STL [R1+0x206c], R5 ;  /* 0x00206c0501007387 */ /* 0x0203e80000100800 */
[----:B0-----:R-:W5:Y:S04]  /*44fc0*/  LDL R14, [R1+0x1938] ;  /* 0x00193800010e7983 */ /* 0x001f680000100800 */
[----:B-1----:R-:W5:Y:S04]  /*44fd0*/  LDL R5, [R1+0x1974] ;  /* 0x0019740001057983 */ /* 0x002f680000100800 */
[----:B----4-:R0:W-:Y:S04]  /*44fe0*/  STL [R1+0x20f0], R6 ;  /* 0x0020f00601007387 */ /* 0x0101e80000100800 */
[----:B------:R-:W4:Y:S04]  /*44ff0*/  LDL R13, [R1+0x1950] ;  /* 0x00195000010d7983 */ /* 0x000f280000100800 */
[----:B------:R-:W4:Y:S01]  /*45000*/  LDL R12, [R1+0x198c] ;  /* 0x00198c00010c7983 */ /* 0x000f220000100800 */
[----:B------:R-:W-:Y:S01]  /*45010*/  PRMT R7, RZ, 0x7610, R7 ;  /* 0x00007610ff077816 */ /* 0x000fe20000000007 */
[----:B------:R-:W-:-:S02]  /*45020*/  @!P0 IMAD.MOV.U32 R8, RZ, RZ, R10 ;  /* 0x000000ffff088224 */ /* 0x000fc400078e000a */
[----:B------:R-:W-:Y:S01]  /*45030*/  @!P0 IMAD.MOV.U32 R9, RZ, RZ, R11 ;  /* 0x000000ffff098224 */ /* 0x000fe200078e000b */
[----:B------:R-:W4:Y:S04]  /*45040*/  LDL R4, [R1+0x1958] ;  /* 0x0019580001047983 */ /* 0x000f280000100800 */
[----:B------:R-:W4:Y:S04]  /*45050*/  LDL R3, [R1+0x1994] ;  /* 0x0019940001037983 */ /* 0x000f280000100800 */
[----:B------:R1:W4:Y:S02]  /*45060*/  @!P0 LDG.E.U8 R7, desc[UR8][R8.64] ;  /* 0x0000000808078981 */ /* 0x000324000c1e1100 */
[----:B-1----:R-:W-:-:S02]  /*45070*/  PRMT R8, RZ, 0x7610, R8 ;  /* 0x00007610ff087816 */ /* 0x002fc40000000008 */
[----:B------:R-:W-:Y:S01]  /*45080*/  PRMT R9, RZ, 0x7610, R9 ;  /* 0x00007610ff097816 */ /* 0x000fe20000000009 */
[----:B--2---:R-:W-:Y:S02]  /*45090*/  @!P0 IMAD.MOV.U32 R11, RZ, RZ, R2 ;  /* 0x000000ffff0b8224 */ /* 0x004fe400078e0002 */
[----:B---3--:R-:W-:-:S05]  /*450a0*/  @!P0 IMAD.MOV.U32 R10, RZ, RZ, R0 ;  /* 0x000000ffff0a8224 */ /* 0x008fca00078e0000 */
[----:B------:R5:W2:Y:S02]  /*450b0*/  @!P0 LDG.E.U8 R8, desc[UR8][R10.64] ;  /* 0x000000080a088981 */ /* 0x000aa4000c1e1100 */
[----:B-----5:R-:W-:Y:S02]  /*450c0*/  @!P0 IMAD.MOV.U32 R11, RZ, RZ, R14 ;  /* 0x000000ffff0b8224 */ /* 0x020fe400078e000e */
[----:B------:R-:W-:-:S05]  /*450d0*/  @!P0 IMAD.MOV.U32 R10, RZ, RZ, R5 ;  /* 0x000000ffff0a8224 */ /* 0x000fca00078e0005 */
[----:B------:R1:W3:Y:S02]  /*450e0*/  @!P0 LDG.E.U8 R9, desc[UR8][R10.64] ;  /* 0x000000080a098981 */ /* 0x0002e4000c1e1100 */
[----:B-1----:R-:W-:-:S06]  /*450f0*/  PRMT R10, RZ, 0x7610, R10 ;  /* 0x00007610ff0a7816 */ /* 0x002fcc000000000a */
[----:B----4-:R1:W4:Y:S04]  /*45100*/  @!P0 LDG.E.U8 R10, desc[UR8][R12.64] ;  /* 0x000000080c0a8981 */ /* 0x010328000c1e1100 */
[----:B------:R-:W-:Y:S04]  /*45110*/  STL [R1+0x20f4], R7 ;  /* 0x0020f40701007387 */ /* 0x000fe80000100800 */
[----:B------:R-:W5:Y:S04]  /*45120*/  LDL R2, [R1+0x1960] ;  /* 0x0019600001027983 */ /* 0x000f680000100800 */
[----:B------:R-:W5:Y:S01]  /*45130*/  LDL R0, [R1+0x199c] ;  /* 0x00199c0001007983 */ /* 0x000f620000100800 */
[----:B------:R-:W-:Y:S01]  /*45140*/  PRMT R11, RZ, 0x7610, R11 ;  /* 0x00007610ff0b7816 */ /* 0x000fe2000000000b */
[----:B-1----:R-:W-:-:S02]  /*45150*/  @!P0 IMAD.MOV.U32 R12, RZ, RZ, R3 ;  /* 0x000000ffff0c8224 */ /* 0x002fc400078e0003 */
[----:B------:R-:W-:-:S05]  /*45160*/  @!P0 IMAD.MOV.U32 R13, RZ, RZ, R4 ;  /* 0x000000ffff0d8224 */ /* 0x000fca00078e0004 */
[----:B------:R1:W5:Y:S04]  /*45170*/  @!P0 LDG.E.U8 R11, desc[UR8][R12.64] ;  /* 0x000000080c0b8981 */ /* 0x000368000c1e1100 */
[----:B--2---:R-:W-:Y:S04]  /*45180*/  STL [R1+0x204c], R8 ;  /* 0x00204c0801007387 */ /* 0x004fe80000100800 */
[----:B0-----:R-:W2:Y:S04]  /*45190*/  LDL R6, [R1+0x1968] ;  /* 0x0019680001067983 */ /* 0x001ea80000100800 */
[----:B------:R-:W2:Y:S04]  /*451a0*/  LDL R5, [R1+0x19a4] ;  /* 0x0019a40001057983 */ /* 0x000ea80000100800 */
[----:B---3--:R-:W-:Y:S04]  /*451b0*/  STL [R1+0x203c], R9 ;  /* 0x00203c0901007387 */ /* 0x008fe80000100800 */
[----:B----4-:R0:W-:Y:S04]  /*451c0*/  STL [R1+0x20d0], R10 ;  /* 0x0020d00a01007387 */ /* 0x0101e80000100800 */
[----:B------:R-:W3:Y:S04]  /*451d0*/  LDL R4, [R1+0x1970] ;  /* 0x0019700001047983 */ /* 0x000ee80000100800 */
[----:B------:R-:W4:Y:S01]  /*451e0*/  LDL R3, [R1+0x19ac] ;  /* 0x0019ac0001037983 */ /* 0x000f220000100800 */
[----:B-1----:R-:W-:Y:S01]  /*451f0*/  PRMT R12, RZ, 0x7610, R12 ;  /* 0x00007610ff0c7816 */ /* 0x002fe2000000000c */
[----:B-----5:R-:W-:-:S02]  /*45200*/  @!P0 IMAD.MOV.U32 R14, RZ, RZ, R0 ;  /* 0x000000ffff0e8224 */ /* 0x020fc400078e0000 */
[----:B------:R-:W-:-:S05]  /*45210*/  @!P0 IMAD.MOV.U32 R15, RZ, RZ, R2 ;  /* 0x000000ffff0f8224 */ /* 0x000fca00078e0002 */
[----:B------:R2:W5:Y:S01]  /*45220*/  @!P0 LDG.E.U8 R12, desc[UR8][R14.64] ;  /* 0x000000080e0c8981 */ /* 0x000562000c1e1100 */
[----:B------:R-:W-:Y:S02]  /*45230*/  PRMT R13, RZ, 0x7610, R13 ;  /* 0x00007610ff0d7816 */ /* 0x000fe4000000000d */
[----:B------:R-:W-:Y:S01]  /*45240*/  PRMT R17, RZ, 0x7610, R17 ;  /* 0x00007610ff117816 */ /* 0x000fe20000000011 */
[----:B------:R-:W-:Y:S04]  /*45250*/  STL [R1+0x20b0], R11 ;  /* 0x0020b00b01007387 */ /* 0x000fe80000100800 */
[----:B------:R-:W5:Y:S04]  /*45260*/  LDL R2, [R1+0x1978] ;  /* 0x0019780001027983 */ /* 0x000f680000100800 */
[----:B------:R-:W5:Y:S01]  /*45270*/  LDL R0, [R1+0x19b4] ;  /* 0x0019b40001007983 */ /* 0x000f620000100800 */
[----:B--2---:R-:W-:-:S02]  /*45280*/  @!P0 IMAD.MOV.U32 R15, RZ, RZ, R6 ;  /* 0x000000ffff0f8224 */ /* 0x004fc400078e0006 */
[----:B------:R-:W-:-:S05]  /*45290*/  @!P0 IMAD.MOV.U32 R14, RZ, RZ, R5 ;  /* 0x000000ffff0e8224 */ /* 0x000fca00078e0005 */
[----:B------:R3:W2:Y:S02]  /*452a0*/  @!P0 LDG.E.U8 R13, desc[UR8][R14.64] ;  /* 0x000000080e0d8981 */ /* 0x0006a4000c1e1100 */
[----:B---3--:R-:W-:Y:S02]  /*452b0*/  @!P0 IMAD.MOV.U32 R15, RZ, RZ, R4 ;  /* 0x000000ffff0f8224 */ /* 0x008fe400078e0004 */
[----:B----4-:R-:W-:-:S05]  /*452c0*/  @!P0 IMAD.MOV.U32 R14, RZ, RZ, R3 ;  /* 0x000000ffff0e8224 */ /* 0x010fca00078e0003 */
[----:B------:R1:W3:Y:S04]  /*452d0*/  @!P0 LDG.E.U8 R17, desc[UR8][R14.64] ;  /* 0x000000080e118981 */ /* 0x0002e8000c1e1100 */
[----:B-----5:R-:W-:Y:S04]  /*452e0*/  STL [R1+0x2090], R12 ;  /* 0x0020900c01007387 */ /* 0x020fe80000100800 */
[----:B0-----:R-:W4:Y:S04]  /*452f0*/  LDL R10, [R1+0x1990] ;  /* 0x00199000010a7983 */ /* 0x001f280000100800 */
[----:B------:R-:W5:Y:S04]  /*45300*/  LDL R9, [R1+0x19d4] ;  /* 0x0019d40001097983 */ /* 0x000f680000100800 */
[----:B------:R-:W4:Y:S04]  /*45310*/  LDL R8, [R1+0x1998] ;  /* 0x0019980001087983 */ /* 0x000f280000100800 */
[----:B------:R-:W4:Y:S01]  /*45320*/  LDL R7, [R1+0x19d0] ;  /* 0x0019d00001077983 */ /* 0x000f220000100800 */
[----:B-1----:R-:W-:-:S02]  /*45330*/  @!P0 IMAD.MOV.U32 R15, RZ, RZ, R2 ;  /* 0x000000ffff0f8224 */ /* 0x002fc400078e0002 */
[----:B------:R-:W-:Y:S01]  /*45340*/  @!P0 IMAD.MOV.U32 R14, RZ, RZ, R0 ;  /* 0x000000ffff0e8224 */ /* 0x000fe200078e0000 */
[----:B--2---:R-:W-:Y:S04]  /*45350*/  STL [R1+0x2070], R13 ;  /* 0x0020700d01007387 */ /* 0x004fe80000100800 */
[----:B------:R-:W2:Y:S04]  /*45360*/  LDL R6, [R1+0x19a0] ;  /* 0x0019a00001067983 */ /* 0x000ea80000100800 */
[----:B------:R-:W2:Y:S04]  /*45370*/  LDL R5, [R1+0x19cc] ;  /* 0x0019cc0001057983 */ /* 0x000ea80000100800 */
[----:B------:R-:W2:Y:S04]  /*45380*/  LDL R4, [R1+0x19a8] ;  /* 0x0019a80001047983 */ /* 0x000ea80000100800 */
[----:B------:R-:W2:Y:S04]  /*45390*/  LDL R3, [R1+0x19c8] ;  /* 0x0019c80001037983 */ /* 0x000ea80000100800 */
[----:B---3--:R-:W-:Y:S04]  /*453a0*/  STL [R1+0x2050], R17 ;  /* 0x0020501101007387 */ /* 0x008fe80000100800 */
[----:B------:R-:W3:Y:S04]  /*453b0*/  LDL R2, [R1+0x19b0] ;  /* 0x0019b00001027983 */ /* 0x000ee80000100800 */
[----:B------:R-:W3:Y:S01]  /*453c0*/  LDL R0, [R1+0x19c4] ;  /* 0x0019c40001007983 */ /* 0x000ee20000100800 */
[----:B------:R-:W0:Y:S01]  /*453d0*/  S2R R26, SR_TID.X ;  /* 0x00000000001a7919 */ /* 0x000e220000002100 */
[----:B------:R-:W-:-:S02]  /*453e0*/  PRMT R19, RZ, 0x7610, R19 ;  /* 0x00007610ff137816 */ /* 0x000fc40000000013 */
[----:B------:R-:W-:-:S04]  /*453f0*/  PRMT R21, RZ, 0x7610, R21 ;  /* 0x00007610ff157816 */ /* 0x000fc80000000015 */
[----:B------:R5:W3:Y:S01]  /*45400*/  @!P0 LDG.E.U8 R19, desc[UR8][R14.64] ;  /* 0x000000080e138981 */ /* 0x000ae2000c1e1100 */
[----:B------:R-:W-:Y:S01]  /*45410*/  PRMT R23, RZ, 0x7610, R23 ;  /* 0x00007610ff177816 */ /* 0x000fe20000000017 */
[----:B-----5:R-:W-:Y:S02]  /*45420*/  @!P0 IMAD.MOV.U32 R14, RZ, RZ, R9 ;  /* 0x000000ffff0e8224 */ /* 0x020fe400078e0009 */
[----:B----4-:R-:W-:-:S05]  /*45430*/  @!P0 IMAD.MOV.U32 R15, RZ, RZ, R10 ;  /* 0x000000ffff0f8224 */ /* 0x010fca00078e000a */
[----:B------:R1:W4:Y:S01]  /*45440*/  @!P0 LDG.E.U8 R21, desc[UR8][R14.64] ;  /* 0x000000080e158981 */ /* 0x000322000c1e1100 */
[----:B------:R-:W-:Y:S01]  /*45450*/  PRMT R24, RZ, 0x7610, R24 ;  /* 0x00007610ff187816 */ /* 0x000fe20000000018 */
[----:B-1----:R-:W-:Y:S02]  /*45460*/  @!P0 IMAD.MOV.U32 R14, RZ, RZ, R7 ;  /* 0x000000ffff0e8224 */ /* 0x002fe400078e0007 */
[----:B------:R-:W-:-:S05]  /*45470*/  @!P0 IMAD.MOV.U32 R15, RZ, RZ, R8 ;  /* 0x000000ffff0f8224 */ /* 0x000fca00078e0008 */
[----:B------:R2:W5:Y:S01]  /*45480*/  @!P0 LDG.E.U8 R23, desc[UR8][R14.64] ;  /* 0x000000080e178981 */ /* 0x000562000c1e1100 */
[----:B------:R-:W-:Y:S01]  /*45490*/  PRMT R25, RZ, 0x7610, R25 ;  /* 0x00007610ff197816 */ /* 0x000fe20000000019 */
[----:B0-----:R-:W-:Y:S01]  /*454a0*/  IMAD.SHL.U32 R27, R26, 0x20, RZ ;  /* 0x000000201a1b7824 */ /* 0x001fe200078e00ff */
[----:B------:R-:W-:-:S04]  /*454b0*/  SHF.R.S32.HI R28, RZ, 0x1, R26 ;  /* 0x00000001ff1c7819 */ /* 0x000fc8000001141a */
[----:B------:R-:W-:Y:S01]  /*454c0*/  LOP3.LUT R27, R27, 0xc00, RZ, 0xc0, !PT ;  /* 0x00000c001b1b7812 */ /* 0x000fe200078ec0ff */
[----:B------:R-:W-:Y:S01]  /*454d0*/  IMAD.SHL.U32 R29, R26, 0x2, RZ ;  /* 0x000000021a1d7824 */ /* 0x000fe200078e00ff */
[----:B------:R-:W-:Y:S01]  /*454e0*/  SGXT R28, R28, 0x1 ;  /* 0x000000011c1c781a */ /* 0x000fe20000000200 */
[----:B--2---:R-:W-:Y:S02]  /*454f0*/  @!P0 IMAD.MOV.U32 R15, RZ, RZ, R6 ;  /* 0x000000ffff0f8224 */ /* 0x004fe400078e0006 */
[----:B------:R-:W-:-:S05]  /*45500*/  @!P0 IMAD.MOV.U32 R14, RZ, RZ, R5 ;  /* 0x000000ffff0e8224 */ /* 0x000fca00078e0005 */
[----:B------:R0:W2:Y:S02]  /*45510*/  @!P0 LDG.E.U8 R24, desc[UR8][R14.64] ;  /* 0x000000080e188981 */ /* 0x0000a4000c1e1100 */
[----:B0-----:R-:W-:Y:S02]  /*45520*/  @!P0 IMAD.MOV.U32 R14, RZ, RZ, R3 ;  /* 0x000000ffff0e8224 */ /* 0x001fe400078e0003 */
[----:B------:R-:W-:-:S05]  /*45530*/  @!P0 IMAD.MOV.U32 R15, RZ, RZ, R4 ;  /* 0x000000ffff0f8224 */ /* 0x000fca00078e0004 */
[----:B------:R0:W2:Y:S02]  /*45540*/  @!P0 LDG.E.U8 R25, desc[UR8][R14.64] ;  /* 0x000000080e198981 */ /* 0x0000a4000c1e1100 */
[----:B0-----:R-:W-:Y:S01]  /*45550*/  SHF.R.U32.HI R14, RZ, 0x2, R26 ;  /* 0x00000002ff0e7819 */ /* 0x001fe2000001161a */
[----:B------:R-:W-:-:S03]  /*45560*/  IMAD.SHL.U32 R15, R26, 0x40, RZ ;  /* 0x000000401a0f7824 */ /* 0x000fc600078e00ff */
[----:B------:R-:W-:-:S04]  /*45570*/  SGXT.U32 R14, R14, 0x3 ;  /* 0x000000030e0e781a */ /* 0x000fc80000000000 */
[----:B------:R-:W-:Y:S02]  /*45580*/  LOP3.LUT R14, R14, 0x40, R15, 0xf8, !PT ;  /* 0x000000400e0e7812 */ /* 0x000fe400078ef80f */
[----:B------:R-:W-:-:S05]  /*45590*/  LOP3.LUT R15, R26, 0x7, RZ, 0xc0, !PT ;  /* 0x000000071a0f7812 */ /* 0x000fca00078ec0ff */
[C---:B------:R-:W-:Y:S02]  /*455a0*/  IMAD R26, R15.reuse, 0x80, R27 ;  /* 0x000000800f1a7824 */ /* 0x040fe400078e021b */
[----:B------:R-:W-:Y:S01]  /*455b0*/  IMAD.SHL.U32 R27, R15, 0x10, RZ ;  /* 0x000000100f1b7824 */ /* 0x000fe200078e00ff */
[----:B------:R-:W-:Y:S01]  /*455c0*/  LOP3.LUT R28, R14, 0x88, R28, 0xf8, !PT ;  /* 0x000000880e1c7812 */ /* 0x000fe200078ef81c */
[----:B---3--:R-:W-:Y:S02]  /*455d0*/  @!P0 IMAD.MOV.U32 R14, RZ, RZ, R0 ;  /* 0x000000ffff0e8224 */ /* 0x008fe400078e0000 */
[----:B------:R-:W-:Y:S01]  /*455e0*/  @!P0 IMAD.MOV.U32 R15, RZ, RZ, R2 ;  /* 0x000000ffff0f8224 */ /* 0x000fe200078e0002 */
[--C-:B------:R-:W-:Y:S02]  /*455f0*/  LOP3.LUT R27, R27, 0x30, R29.reuse, 0x78, !PT ;  /* 0x000000301b1b7812 */ /* 0x100fe400078e781d */
[----:B------:R-:W-:Y:S01]  /*45600*/  PRMT R29, RZ, 0x7610, R29 ;  /* 0x00007610ff1d7816 */ /* 0x000fe2000000001d */
[----:B------:R-:W-:Y:S04]  /*45610*/  STL [R1+0x2040], R19 ;  /* 0x0020401301007387 */ /* 0x000fe80000100800 */
[----:B------:R-:W-:Y:S04]  /*45620*/  LDS.U8 R3, [R28+UR5+0x20] ;  /* 0x000020051c037984 */ /* 0x000fe80008000000 */
[----:B------:R-:W-:Y:S04]  /*45630*/  LDS.U8 R2, [R28+UR5+0x30] ;  /* 0x000030051c027984 */ /* 0x000fe80008000000 */
[----:B------:R0:W3:Y:S01]  /*45640*/  @!P0 LDG.E.U8 R29, desc[UR8][R14.64] ;  /* 0x000000080e1d8981 */ /* 0x0000e2000c1e1100 */
[----:B------:R-:W-:-:S03]  /*45650*/  IMAD.IADD R0, R26, 0x1, R27 ;  /* 0x000000011a007824 */ /* 0x000fc600078e021b */
[----:B------:R-:W1:Y:S04]  /*45660*/  LDS.U8 R26, [R28+UR5] ;  /* 0x000000051c1a7984 */ /* 0x000e680008000000 */
[----:B------:R-:W-:Y:S04]  /*45670*/  LDS.U8 R27, [R28+UR5+0x110] ;  /* 0x000110051c1b7984 */ /* 0x000fe80008000000 */
[----:B----4-:R-:W-:Y:S04]  /*45680*/  STL [R1+0x20d4], R21 ;  /* 0x0020d41501007387 */ /* 0x010fe80000100800 */
[----:B0-----:R-:W0:Y:S04]  /*45690*/  LDS.U8 R15, [R28+UR5+0x10] ;  /* 0x000010051c0f7984 */ /* 0x001e280008000000 */
[----:B-----5:R-:W-:Y:S04]  /*456a0*/  STL [R1+0x20b4], R23 ;  /* 0x0020b41701007387 */ /* 0x020fe80000100800 */
[----:B--2---:R-:W-:Y:S04]  /*456b0*/  STL [R1+0x2094], R24 ;  /* 0x0020941801007387 */ /* 0x004fe80000100800 */
[----:B------:R-:W-:Y:S04]  /*456c0*/  STL [R1+0x2074], R25 ;  /* 0x0020741901007387 */ /* 0x000fe80000100800 */
[----:B---3--:R-:W-:Y:S04]  /*456d0*/  STL [R1+0x2054], R29 ;  /* 0x0020541d01007387 */ /* 0x008fe80000100800 */
[----:B------:R-:W-:Y:S04]  /*456e0*/  STL [R1+0x224], R0 ;  /* 0x0002240001007387 */ /* 0x000fe80000100800 */
[----:B------:R-:W2:Y:S04]  /*456f0*/  LDS.U8 R0, [R28+UR5+0x100] ;  /* 0x000100051c007984 */ /* 0x000ea80008000000 */
[----:B-1----:R-:W-:Y:S04]  /*45700*/  STL [R1+0x2044], R26 ;  /* 0x0020441a01007387 */ /* 0x002fe80000100800 */
[----:B0-----:R-:W-:Y:S04]  /*45710*/  STL [R1+0x2048], R15 ;  /* 0x0020480f01007387 */ /* 0x001fe80000100800 */
[----:B------:R-:W-:Y:S04]  /*45720*/  STL [R1+0x398], R3 ;  /* 0x0003980301007387 */ /* 0x000fe80000100800 */
[----:B------:R-:W-:Y:S04]  /*45730*/  STL [R1+0x394], R2 ;  /* 0x0003940201007387 */ /* 0x000fe80000100800 */
[----:B------:R-:W0:Y:S04]  /*45740*/  LDS.U8 R3, [R28+UR5+0x120] ;  /* 0x000120051c037984 */ /* 0x000e280008000000 */
[----:B------:R-:W-:Y:S04]  /*45750*/  STL [R1+0x2058], R27 ;  /* 0x0020581b01007387 */ /* 0x000fe80000100800 */
[----:B------:R-:W1:Y:S04]  /*45760*/  LDS.U8 R2, [R28+UR5+0x130] ;  /* 0x000130051c027984 */ /* 0x000e680008000000 */
[----:B--2---:R-:W-:Y:S04]  /*45770*/  STL [R1+0x3c], R0 ;  /* 0x00003c0001007387 */ /* 0x004fe80000100800 */
[----:B------:R-:W2:Y:S04]  /*45780*/  LDS.U8 R0, [R28+UR5+0x200] ;  /* 0x000200051c007984 */ /* 0x000ea80008000000 */
[----:B0-----:R-:W-:Y:S04]  /*45790*/  STL [R1+0x3bc], R3 ;  /* 0x0003bc0301007387 */ /* 0x001fe80000100800 */
[----:B------:R-:W0:Y:S04]  /*457a0*/  LDS.U8 R3, [R28+UR5+0x210] ;  /* 0x000210051c037984 */ /* 0x000e280008000000 */
[----:B-1----:R-:W-:Y:S04]  /*457b0*/  STL [R1+0x3b4], R2 ;  /* 0x0003b40201007387 */ /* 0x002fe80000100800 */
        /* <DEDUP_REMOVED lines=38> */
[----:B------:R-:W2:Y:S01]  /*45a20*/  LDS.U8 R0, [R28+UR5+0x710] ;  /* 0x000710051c007984 */ /* 0x000ea20008000000 */
[----:B------:R-:W-:-:S03]  /*45a30*/  LOP3.LUT R14, R28, 0x8, RZ, 0x3c, !PT ;  /* 0x000000081c0e7812 */ /* 0x000fc600078e3cff */
[----:B0-----:R-:W-:Y:S04]  /*45a40*/  STL [R1+0x19fc], R3 ;  /* 0x0019fc0301007387 */ /* 0x001fe80000100800 */
[----:B------:R-:W0:Y:S04]  /*45a50*/  LDS.U8 R3, [R28+UR5+0x720] ;  /* 0x000720051c037984 */ /* 0x000e280008000000 */
[----:B-1----:R-:W-:Y:S04]  /*45a60*/  STL [R1+0x19f0], R2 ;  /* 0x0019f00201007387 */ /* 0x002fe80000100800 */
[----:B------:R-:W1:Y:S04]  /*45a70*/  LDS.U8 R2, [R28+UR5+0x730] ;  /* 0x000730051c027984 */ /* 0x000e680008000000 */
[----:B------:R-:W3:Y:S04]  /*45a80*/  LDS.U8 R28, [R14+UR5+0x10] ;  /* 0x000010050e1c7984 */ /* 0x000ee80008000000 */
[----:B--2---:R-:W-:Y:S04]  /*45a90*/  STL [R1+0x19ec], R0 ;  /* 0x0019ec0001007387 */ /* 0x004fe80000100800 */
[----:B------:R-:W2:Y:S04]  /*45aa0*/  LDS.U8 R0, [R14+UR5] ;  /* 0x000000050e007984 */ /* 0x000ea80008000000 */
[----:B0-----:R-:W-:Y:S04]  /*45ab0*/  STL [R1+0x1a14], R3 ;  /* 0x001a140301007387 */ /* 0x001fe80000100800 */
[----:B-1----:R-:W-:Y:S04]  /*45ac0*/  STL [R1+0x1a04], R2 ;  /* 0x001a040201007387 */ /* 0x002fe80000100800 */
[----:B---3--:R-:W-:Y:S04]  /*45ad0*/  STL [R1+0x205c], R28 ;  /* 0x00205c1c01007387 */ /* 0x008fe80000100800 */
[----:B------:R-:W-:Y:S04]  /*45ae0*/  LDS.U8 R3, [R14+UR5+0x30] ;  /* 0x000030050e037984 */ /* 0x000fe80008000000 */
[----:B------:R-:W-:Y:S04]  /*45af0*/  LDS.U8 R2, [R14+UR5+0x100] ;  /* 0x000100050e027984 */ /* 0x000fe80008000000 */
[----:B--2---:R-:W-:Y:S04]  /*45b00*/  STL [R1+0x40], R0 ;  /* 0x0000400001007387 */ /* 0x004fe80000100800 */
[----:B------:R-:W0:Y:S04]  /*45b10*/  LDS.U8 R0, [R14+UR5+0x20] ;  /* 0x000020050e007984 */ /* 0x000e280008000000 */
[----:B0-----:R-:W-:Y:S04]  /*45b20*/  STL [R1+0x3ac], R0 ;  /* 0x0003ac0001007387 */ /* 0x001fe80000100800 */
[----:B------:R-:W0:Y:S04]  /*45b30*/  LDS.U8 R0, [R14+UR5+0x110] ;  /* 0x000110050e007984 */ /* 0x000e280008000000 */
[----:B------:R-:W-:Y:S04]  /*45b40*/  STL [R1+0x3a4], R3 ;  /* 0x0003a40301007387 */ /* 0x000fe80000100800 */
[----:B------:R-:W1:Y:S04]  /*45b50*/  LDS.U8 R3, [R14+UR5+0x120] ;  /* 0x000120050e037984 */ /* 0x000e680008000000 */
[----:B------:R-:W-:Y:S04]  /*45b60*/  STL [R1+0x58], R2 ;  /* 0x0000580201007387 */ /* 0x000fe80000100800 */
        /* <DEDUP_REMOVED lines=46> */
[----:B--2---:R-:W-:Y:S04]  /*45e50*/  STL [R1+0x19f8], R2 ;  /* 0x0019f80201007387 */ /* 0x004fe80000100800 */
[----:B------:R-:W1:Y:S04]  /*45e60*/  LDS.U8 R2, [R14+UR5+0x720] ;  /* 0x000720050e027984 */ /* 0x000e680008000000 */
[----:B0-----:R-:W-:Y:S04]  /*45e70*/  STL [R1+0x19f4], R0 ;  /* 0x0019f40001007387 */ /* 0x001fe80000100800 */
[----:B------:R0:W2:Y:S01]  /*45e80*/  LDS.U8 R0, [R14+UR5+0x730] ;  /* 0x000730050e007984 */ /* 0x0000a20008000000 */
[----:B------:R-:W3:Y:S01]  /*45e90*/  S2R R9, SR_TID.X ;  /* 0x0000000000097919 */ /* 0x000ee20000002100 */
[----:B------:R-:W-:Y:S06]  /*45ea0*/  BAR.SYNC.DEFER_BLOCKING 0x0 ;  /* 0x0000000000007b1d */ /* 0x000fec0000010000 */
[----:B0-----:R-:W4:Y:S04]  /*45eb0*/  LDL.LU R14, [R1+0x8d4] ;  /* 0x0008d400010e7983 */ /* 0x001f280000300800 */
[----:B-1----:R-:W-:Y:S04]  /*45ec0*/  STL [R1+0x1a18], R2 ;  /* 0x001a180201007387 */ /* 0x002fe80000100800 */
[----:B----4-:R0:W-:Y:S04]  /*45ed0*/  STL [R1+0x2124], R14 ;  /* 0x0021240e01007387 */ /* 0x0101e80000100800 */
[----:B--2---:R-:W-:Y:S04]  /*45ee0*/  STL [R1+0x1a08], R0 ;  /* 0x001a080001007387 */ /* 0x004fe80000100800 */
[----:B0-----:R-:W2:Y:S01]  /*45ef0*/  LDL.LU R14, [R1+0x8f4] ;  /* 0x0008f400010e7983 */ /* 0x001ea20000300800 */
[----:B---3--:R-:W-:-:S03]  /*45f00*/  LOP3.LUT R9, R9, 0x7f, RZ, 0xc0, !PT ;  /* 0x0000007f09097812 */ /* 0x008fc600078ec0ff */
        /* <DEDUP_REMOVED lines=29> */
[----:B--2---:R0:W-:Y:S04]  /*460e0*/  STS.U8 [R9+UR5], R14 ;  /* 0x0000000e09007988 */ /* 0x0041e80008000005 */
[----:B0-----:R-:W2:Y:S04]  /*460f0*/  LDL.LU R14, [R1+0x2128] ;  /* 0x00212800010e7983 */ /* 0x001ea80000300800 */
[----:B--2---:R0:W-:Y:S04]  /*46100*/  STS.U8 [R9+UR5+0x400], R14 ;  /* 0x0004000e09007988 */ /* 0x0041e80008000005 */
[----:B0-----:R-:W2:Y:S04]  /*46110*/  LDL.LU R14, [R1+0x2124] ;  /* 0x00212400010e7983 */ /* 0x001ea80000300800 */
[----:B--2---:R-:W-:Y:S04]  /*46120*/  STS.U8 [R9+UR5+0x800], R14 ;  /* 0x0008000e09007988 */ /* 0x004fe80008000005 */
[----:B---3--:R-:W-:Y:S04]  /*46130*/  STS.U8 [R9+UR5+0xc00], R28 ;  /* 0x000c001c09007988 */ /* 0x008fe80008000005 */
[----:B----4-:R-:W-:Y:S04]  /*46140*/  STS.U8 [R9+UR5+0x1000], R27 ;  /* 0x0010001b09007988 */ /* 0x010fe80008000005 */
[----:B-----5:R-:W-:Y:S04]  /*46150*/  STS.U8 [R9+UR5+0x1400], R15 ;  /* 0x0014000f09007988 */ /* 0x020fe80008000005 */
[----:B------:R-:W-:Y:S04]  /*46160*/  STS.U8 [R9+UR5+0x1800], R26 ;  /* 0x0018001a09007988 */ /* 0x000fe80008000005 */
        /* <DEDUP_REMOVED lines=20> */
[----:B------:R0:W-:Y:S04]  /*462b0*/  STS.U8 [R9+UR5+0x6c00], R2 ;  /* 0x006c000209007988 */ /* 0x0001e80008000005 */
[----:B0-----:R-:W2:Y:S04]  /*462c0*/  LDL.LU R2, [R1+0x4b4] ;  /* 0x0004b40001027983 */ /* 0x001ea80000300800 */
[----:B--2---:R0:W-:Y:S04]  /*462d0*/  STL [R1+0x2118], R2 ;  /* 0x0021180201007387 */ /* 0x0041e80000100800 */
[----:B0-----:R-:W2:Y:S04]  /*462e0*/  LDL.LU R2, [R1+0x4d4] ;  /* 0x0004d40001027983 */ /* 0x001ea80000300800 */
[----:B--2---:R0:W-:Y:S04]  /*462f0*/  STL [R1+0x211c], R2 ;  /* 0x00211c0201007387 */ /* 0x0041e80000100800 */
[----:B0-----:R-:W2:Y:S04]  /*46300*/  LDL.LU R2, [R1+0x4f4] ;  /* 0x0004f40001027983 */ /* 0x001ea80000300800 */
[----:B------:R-:W-:Y:S04]  /*46310*/  STS.U8 [R9+UR5+0x7000], R0 ;  /* 0x0070000009007988 */ /* 0x000fe80008000005 */
[----:B------:R-:W-:Y:S04]  /*46320*/  STS.U8 [R9+UR5+0x7400], R20 ;  /* 0x0074001409007988 */ /* 0x000fe80008000005 */
        /* <DEDUP_REMOVED lines=29> */
[----:B--2---:R0:W-:Y:S04]  /*46500*/  STS.U8 [R9+UR5+0x7800], R2 ;  /* 0x0078000209007988 */ /* 0x0041e80008000005 */
[----:B0-----:R-:W2:Y:S04]  /*46510*/  LDL.LU R2, [R1+0x2120] ;  /* 0x0021200001027983 */ /* 0x001ea80000300800 */
[----:B--2---:R0:W-:Y:S04]  /*46520*/  STS.U8 [R9+UR5+0x7c00], R2 ;  /* 0x007c000209007988 */ /* 0x0041e80008000005 */
[----:B0-----:R-:W2:Y:S04]  /*46530*/  LDL.LU R2, [R1+0x211c] ;  /* 0x00211c0001027983 */ /* 0x001ea80000300800 */
[----:B--2---:R0:W-:Y:S04]  /*46540*/  STS.U8 [R9+UR5+0x8000], R2 ;  /* 0x0080000209007988 */ /* 0x0041e80008000005 */
[----:B0-----:R-:W2:Y:S04]  /*46550*/  LDL.LU R2, [R1+0x2118] ;  /* 0x0021180001027983 */ /* 0x001ea80000300800 */
[----:B--2---:R0:W-:Y:S04]  /*46560*/  STS.U8 [R9+UR5+0x8400], R2 ;  /* 0x0084000209007988 */ /* 0x0041e80008000005 */
[----:B---3--:R1:W-:Y:S04]  /*46570*/  STS.U8 [R9+UR5+0x8800], R0 ;  /* 0x0088000009007988 */ /* 0x0083e80008000005 */
[----:B----4-:R2:W-:Y:S04]  /*46580*/  STS.U8 [R9+UR5+0x8c00], R20 ;  /* 0x008c001409007988 */ /* 0x0105e80008000005 */
[----:B-----5:R3:W-:Y:S04]  /*46590*/  STS.U8 [R9+UR5+0x9000], R14 ;  /* 0x0090000e09007988 */ /* 0x0207e80008000005 */
[----:B0-----:R-:W4:Y:S04]  /*465a0*/  LDL.LU R2, [R1+0x2114] ;  /* 0x0021140001027983 */ /* 0x001f280000300800 */
[----:B-1----:R-:W5:Y:S04]  /*465b0*/  LDL.LU R0, [R1+0x2110] ;  /* 0x0021100001007983 */ /* 0x002f680000300800 */
[----:B--2---:R-:W2:Y:S04]  /*465c0*/  LDL.LU R20, [R1+0x210c] ;  /* 0x00210c0001147983 */ /* 0x004ea80000300800 */
[----:B---3--:R-:W3:Y:S04]  /*465d0*/  LDL.LU R14, [R1+0x870] ;  /* 0x00087000010e7983 */ /* 0x008ee80000300800 */
[----:B---3--:R0:W-:Y:S04]  /*465e0*/  STL [R1+0x2104], R14 ;  /* 0x0021040e01007387 */ /* 0x0081e80000100800 */
[----:B0-----:R-:W3:Y:S04]  /*465f0*/  LDL.LU R14, [R1+0x8f0] ;  /* 0x0008f000010e7983 */ /* 0x001ee80000300800 */
        /* <DEDUP_REMOVED lines=15> */
[----:B---3--:R0:W-:Y:S04]  /*466f0*/  STL [R1+0x2108], R14 ;  /* 0x0021080e01007387 */ /* 0x0081e80000100800 */
[----:B0-----:R-:W3:Y:S04]  /*46700*/  LDL.LU R14, [R1+0x914] ;  /* 0x00091400010e7983 */ /* 0x001ee80000300800 */
[----:B------:R-:W3:Y:S04]  /*46710*/  LDL.LU R28, [R1+0x850] ;  /* 0x00085000011c7983 */ /* 0x000ee80000300800 */
        /* <DEDUP_REMOVED lines=10> */
[----:B------:R0:W-:Y:S04]  /*467c0*/  STS.U8 [R9+UR5+0xd000], R8 ;  /* 0x00d0000809007988 */ /* 0x0001e80008000005 */
        /* <DEDUP_REMOVED lines=8> */
[----:B------:R2:W-:Y:S04]  /*46850*/  STS.U8 [R9+UR5+0xe400], R3 ;  /* 0x00e4000309007988 */ /* 0x0005e80008000005 */
[----:B0-----:R-:W3:Y:S04]  /*46860*/  LDL.LU R8, [R1+0x650] ;  /* 0x0006500001087983 */ /* 0x001ee80000300800 */
[----:B-1----:R-:W3:Y:S04]  /*46870*/  LDL.LU R7, [R1+0x630] ;  /* 0x0006300001077983 */ /* 0x002ee80000300800 */
[----:B------:R0:W-:Y:S04]  /*46880*/  STS.U8 [R9+UR5+0xe800], R16 ;  /* 0x00e8001009007988 */ /* 0x0001e80008000005 */
[----:B----4-:R-:W4:Y:S04]  /*46890*/  LDL.LU R6, [R1+0x610] ;  /* 0x0006100001067983 */ /* 0x010f280000300800 */
[----:B------:R1:W-:Y:S04]  /*468a0*/  STS.U8 [R9+UR5+0xec00], R18 ;  /* 0x00ec001209007988 */ /* 0x0003e80008000005 */
[----:B-----5:R-:W5:Y:S04]  /*468b0*/  LDL.LU R5, [R1+0x5f0] ;  /* 0x0005f00001057983 */ /* 0x020f680000300800 */
[----:B------:R1:W-:Y:S04]  /*468c0*/  STS.U8 [R9+UR5+0xf000], R22 ;  /* 0x00f0001609007988 */ /* 0x0003e80008000005 */
[----:B--2---:R2:W-:Y:S04]  /*468d0*/  STS.U8 [R9+UR5+0xf400], R20 ;  /* 0x00f4001409007988 */ /* 0x0045e80008000005 */
[----:B------:R-:W5:Y:S04]  /*468e0*/  LDL.LU R4, [R1+0x5d0] ;  /* 0x0005d00001047983 */ /* 0x000f680000300800 */
[----:B------:R-:W5:Y:S04]  /*468f0*/  LDL.LU R3, [R1+0x5b0] ;  /* 0x0005b00001037983 */ /* 0x000f680000300800 */
[----:B------:R2:W-:Y:S04]  /*46900*/  STS.U8 [R9+UR5+0xf800], R0 ;  /* 0x00f8000009007988 */ /* 0x0005e80008000005 */
[----:B0-----:R-:W5:Y:S04]  /*46910*/  LDL.LU R16, [R1+0x574] ;  /* 0x0005740001107983 */ /* 0x001f680000300800 */
[----:B-1----:R-:W5:Y:S04]  /*46920*/  LDL.LU R18, [R1+0x550] ;  /* 0x0005500001127983 */ /* 0x002f680000300800 */
[----:B------:R0:W-:Y:S04]  /*46930*/  STS.U8 [R9+UR5+0xfc00], R2 ;  /* 0x00fc000209007988 */ /* 0x0001e80008000005 */
[----:B------:R-:W4:Y:S04]  /*46940*/  LDL.LU R22, [R1+0x530] ;  /* 0x0005300001167983 */ /* 0x000f280000300800 */
[----:B--2---:R-:W2:Y:S01]  /*46950*/  LDL.LU R20, [R1+0x890] ;  /* 0x0008900001147983 */ /* 0x004ea20000300800 */
[----:B------:R-:W-:-:S03]  /*46960*/  LOP3.LUT R0, R9, 0x10, RZ, 0x3c, !PT ;  /* 0x0000001009007812 */ /* 0x000fc600078e3cff */
[----:B0-----:R-:W2:Y:S04]  /*46970*/  LDL.LU R2, [R1+0x8b0] ;  /* 0x0008b00001027983 */ /* 0x001ea80000300800 */
[----:B------:R0:W-:Y:S04]  /*46980*/  STL [R1+0x20f8], R9 ;  /* 0x0020f80901007387 */ /* 0x0001e80000100800 */
[----:B0-----:R-:W5:Y:S04]  /*46990*/  LDL.LU R9, [R1+0x8d0] ;  /* 0x0008d00001097983 */ /* 0x001f680000300800 */
[----:B---3--:R0:W-:Y:S04]  /*469a0*/  STS.U8 [R0+UR5+0x80], R14 ;  /* 0x0000800e00007988 */ /* 0x0081e80008000005 */
[----:B0-----:R-:W3:Y:S04]  /*469b0*/  LDL.LU R14, [R1+0x2108] ;  /* 0x00210800010e7983 */ /* 0x001ee80000300800 */
[----:B----4-:R-:W-:Y:S04]  /*469c0*/  STS.U8 [R0+UR5+0x7480], R22 ;  /* 0x0074801600007988 */ /* 0x010fe80008000005 */
[----:B---3--:R0:W-:Y:S04]  /*469d0*/  STS.U8 [R0+UR5+0x480], R14 ;  /* 0x0004800e00007988 */ /* 0x0081e80008000005 */
[----:B0-----:R-:W3:Y:S04]  /*469e0*/  LDL.LU R14, [R1+0x2104] ;  /* 0x00210400010e7983 */ /* 0x001ee80000300800 */
[----:B------:R-:W4:Y:S04]  /*469f0*/  LDL.LU R22, [R1+0x4f0] ;  /* 0x0004f00001167983 */ /* 0x000f280000300800 */
[----:B-----5:R-:W-:Y:S04]  /*46a00*/  STS.U8 [R0+UR5+0x880], R9 ;  /* 0x0008800900007988 */ /* 0x020fe80008000005 */
[----:B----4-:R0:W-:Y:S04]  /*46a10*/  STL [R1+0x2100], R22 ;  /* 0x0021001601007387 */ /* 0x0101e80000100800 */
[----:B0-----:R-:W4:Y:S04]  /*46a20*/  LDL.LU R22, [R1+0x510] ;  /* 0x0005100001167983 */ /* 0x001f280000300800 */
[----:B------:R-:W5:Y:S04]  /*46a30*/  LDL.LU R9, [R1+0x4b0] ;  /* 0x0004b00001097983 */ /* 0x000f680000300800 */
[----:B------:R-:W-:Y:S04]  /*46a40*/  STS.U8 [R0+UR5+0x5880], R7 ;  /* 0x0058800700007988 */ /* 0x000fe80008000005 */
[----:B------:R-:W-:Y:S04]  /*46a50*/  STS.U8 [R0+UR5+0x5c80], R6 ;  /* 0x005c800600007988 */ /* 0x000fe80008000005 */
[----:B------:R-:W-:Y:S04]  /*46a60*/  STS.U8 [R0+UR5+0x7080], R18 ;  /* 0x0070801200007988 */ /* 0x000fe80008000005 */
[----:B--2---:R-:W-:Y:S04]  /*46a70*/  STS.U8 [R0+UR5+0xc80], R2 ;  /* 0x000c800200007988 */ /* 0x004fe80008000005 */
[----:B------:R-:W-:Y:S04]  /*46a80*/  STS.U8 [R0+UR5+0x1080], R20 ;  /* 0x0010801400007988 */ /* 0x000fe80008000005 */
[----:B---3--:R-:W-:Y:S04]  /*46a90*/  STS.U8 [R0+UR5+0x1480], R14 ;  /* 0x0014800e00007988 */ /* 0x008fe80008000005 */
        /* <DEDUP_REMOVED lines=20> */
[----:B-----5:R0:W-:Y:S04]  /*46be0*/  STL [R1+0x20fc], R9 ;  /* 0x0020fc0901007387 */ /* 0x0201e80000100800 */
[----:B0-----:R-:W2:Y:S04]  /*46bf0*/  LDL.LU R9, [R1+0x4d0] ;  /* 0x0004d00001097983 */ /* 0x001ea80000300800 */
[----:B------:R-:W3:Y:S04]  /*46c00*/  LDL.LU R7, [R1+0x490] ;  /* 0x0004900001077983 */ /* 0x000ee80000300800 */
        /* <DEDUP_REMOVED lines=25> */
[----:B----4-:R0:W-:Y:S04]  /*46da0*/  STS.U8 [R0+UR5+0x7880], R22 ;  /* 0x0078801600007988 */ /* 0x0101e80008000005 */
[----:B0-----:R-:W4:Y:S04]  /*46db0*/  LDL.LU R22, [R1+0x2100] ;  /* 0x0021000001167983 */ /* 0x001f280000300800 */
[----:B--2---:R-:W-:Y:S04]  /*46dc0*/  STS.U8 [R0+UR5+0x8080], R9 ;  /* 0x0080800900007988 */ /* 0x004fe80008000005 */
[----:B----4-:R0:W-:Y:S04]  /*46dd0*/  STS.U8 [R0+UR5+0x7c80], R22 ;  /* 0x007c801600007988 */ /* 0x0101e80008000005 */
[----:B0-----:R-:W2:Y:S04]  /*46de0*/  LDL.LU R22, [R1+0x18] ;  /* 0x0000180001167983 */ /* 0x001ea80000300800 */
[----:B------:R-:W4:Y:S04]  /*46df0*/  LDL.LU R9, [R1+0x20fc] ;  /* 0x0020fc0001097983 */ /* 0x000f280000300800 */
[----:B---3--:R-:W-:Y:S04]  /*46e00*/  STS.U8 [R0+UR5+0x8880], R7 ;  /* 0x0088800700007988 */ /* 0x008fe80008000005 */
[----:B-----5:R-:W-:Y:S04]  /*46e10*/  STS.U8 [R0+UR5+0x8c80], R6 ;  /* 0x008c800600007988 */ /* 0x020fe80008000005 */
[----:B----4-:R0:W-:Y:S04]  /*46e20*/  STS.U8 [R0+UR5+0x8480], R9 ;  /* 0x0084800900007988 */ /* 0x0101e80008000005 */
[----:B0-----:R-:W3:Y:S04]  /*46e30*/  LDL.LU R9, [R1+0x20f8] ;  /* 0x0020f80001097983 */ /* 0x001ee80000300800 */
[----:B------:R-:W4:Y:S04]  /*46e40*/  LDL.LU R7, [R1+0x20f4] ;  /* 0x0020f40001077983 */ /* 0x000f280000300800 */
[----:B------:R-:W5:Y:S04]  /*46e50*/  LDL.LU R6, [R1+0x20f0] ;  /* 0x0020f00001067983 */ /* 0x000f680000300800 */
[----:B------:R0:W-:Y:S04]  /*46e60*/  STS.U8 [R0+UR5+0x9080], R18 ;  /* 0x0090801200007988 */ /* 0x0001e80008000005 */
[----:B------:R3:W-:Y:S04]  /*46e70*/  STS.U8 [R0+UR5+0x9480], R2 ;  /* 0x0094800200007988 */ /* 0x0007e80008000005 */
[----:B0-----:R-:W4:Y:S01]  /*46e80*/  LDL.LU R18, [R1+0x20ec] ;  /* 0x0020ec0001127983 */ /* 0x001f220000300800 */
[----:B---3--:R-:W-:-:S03]  /*46e90*/  LOP3.LUT R2, R9, 0x20, RZ, 0x3c, !PT ;  /* 0x0000002009027812 */ /* 0x008fc600078e3cff */
[----:B------:R0:W-:Y:S04]  /*46ea0*/  STL [R1+0x20d8], R9 ;  /* 0x0020d80901007387 */ /* 0x0001e80000100800 */
[----:B0-----:R-:W3:Y:S04]  /*46eb0*/  LDL.LU R9, [R1+0x84c] ;  /* 0x00084c0001097983 */ /* 0x001ee80000300800 */
        /* <DEDUP_REMOVED lines=32> */
[----:B------:R2:W-:Y:S04]  /*470c0*/  STS.U8 [R0+UR5+0xd480], R11 ;  /* 0x00d4800b00007988 */ /* 0x0005e80008000005 */
[----:B------:R5:W-:Y:S04]  /*470d0*/  STS.U8 [R0+UR5+0xd880], R10 ;  /* 0x00d8800a00007988 */ /* 0x000be80008000005 */
[----:B------:R4:W-:Y:S04]  /*470e0*/  STS.U8 [R0+UR5+0xdc80], R8 ;  /* 0x00dc800800007988 */ /* 0x0009e80008000005 */
[----:B------:R4:W-:Y:S04]  /*470f0*/  STS.U8 [R0+UR5+0xe080], R5 ;  /* 0x00e0800500007988 */ /* 0x0009e80008000005 */
[----:B0-----:R-:W3:Y:S04]  /*47100*/  LDL.LU R13, [R1+0x66c] ;  /* 0x00066c00010d7983 */ /* 0x001ee80000300800 */
[----:B-1----:R-:W3:Y:S04]  /*47110*/  LDL.LU R12, [R1+0x64c] ;  /* 0x00064c00010c7983 */ /* 0x002ee80000300800 */
[----:B--2---:R-:W2:Y:S04]  /*47120*/  LDL.LU R11, [R1+0x62c] ;  /* 0x00062c00010b7983 */ /* 0x004ea80000300800 */
[----:B-----5:R-:W5:Y:S04]  /*47130*/  LDL.LU R10, [R1+0x60c] ;  /* 0x00060c00010a7983 */ /* 0x020f680000300800 */
[----:B----4-:R-:W4:Y:S04]  /*47140*/  LDL.LU R8, [R1+0x5ec] ;  /* 0x0005ec0001087983 */ /* 0x010f280000300800 */
[----:B------:R0:W-:Y:S04]  /*47150*/  STS.U8 [R0+UR5+0xe480], R4 ;  /* 0x00e4800400007988 */ /* 0x0001e80008000005 */
[----:B------:R-:W4:Y:S04]  /*47160*/  LDL.LU R5, [R1+0x5cc] ;  /* 0x0005cc0001057983 */ /* 0x000f280000300800 */
[----:B------:R1:W-:Y:S04]  /*47170*/  STS.U8 [R0+UR5+0xe880], R3 ;  /* 0x00e8800300007988 */ /* 0x0003e80008000005 */
[----:B------:R1:W-:Y:S04]  /*47180*/  STS.U8 [R0+UR5+0xec80], R16 ;  /* 0x00ec801000007988 */ /* 0x0003e80008000005 */
[----:B------:R1:W-:Y:S04]  /*47190*/  STS.U8 [R0+UR5+0xf080], R22 ;  /* 0x00f0801600007988 */ /* 0x0003e80008000005 */
[----:B------:R1:W-:Y:S04]  /*471a0*/  STS.U8 [R0+UR5+0xf480], R18 ;  /* 0x00f4801200007988 */ /* 0x0003e80008000005 */
[----:B------:R1:W-:Y:S04]  /*471b0*/  STS.U8 [R0+UR5+0xf880], R6 ;  /* 0x00f8800600007988 */ /* 0x0003e80008000005 */
[----:B0-----:R-:W4:Y:S04]  /*471c0*/  LDL.LU R4, [R1+0x5ac] ;  /* 0x0005ac0001047983 */ /* 0x001f280000300800 */
[----:B-1----:R-:W4:Y:S04]  /*471d0*/  LDL.LU R3, [R1+0x56c] ;  /* 0x00056c0001037983 */ /* 0x002f280000300800 */
[----:B------:R-:W2:Y:S04]  /*471e0*/  LDL.LU R16, [R1+0x54c] ;  /* 0x00054c0001107983 */ /* 0x000ea80000300800 */
[----:B------:R-:W5:Y:S04]  /*471f0*/  LDL.LU R22, [R1+0x52c] ;  /* 0x00052c0001167983 */ /* 0x000f680000300800 */
[----:B------:R-:W4:Y:S04]  /*47200*/  LDL.LU R18, [R1+0x86c] ;  /* 0x00086c0001127983 */ /* 0x000f280000300800 */
[----:B------:R-:W4:Y:S04]  /*47210*/  LDL.LU R6, [R1+0x88c] ;  /* 0x00088c0001067983 */ /* 0x000f280000300800 */
[----:B------:R0:W-:Y:S04]  /*47220*/  STS.U8 [R0+UR5+0xfc80], R7 ;  /* 0x00fc800700007988 */ /* 0x0001e80008000005 */
[----:B0-----:R-:W4:Y:S04]  /*47230*/  LDL.LU R7, [R1+0x8cc] ;  /* 0x0008cc0001077983 */ /* 0x001f280000300800 */
[----:B------:R-:W4:Y:S04]  /*47240*/  LDL.LU R0, [R1+0x8ac] ;  /* 0x0008ac0001007983 */ /* 0x000f280000300800 */
[----:B---3--:R0:W-:Y:S04]  /*47250*/  STS.U8 [R2+UR5+0x100], R9 ;  /* 0x0001000902007988 */ /* 0x0081e80008000005 */
[----:B0-----:R-:W3:Y:S04]  /*47260*/  LDL.LU R9, [R1+0x20e8] ;  /* 0x0020e80001097983 */ /* 0x001ee80000300800 */
[----:B-----5:R-:W-:Y:S04]  /*47270*/  STS.U8 [R2+UR5+0x7500], R22 ;  /* 0x0075001602007988 */ /* 0x020fe80008000005 */
[----:B---3--:R0:W-:Y:S04]  /*47280*/  STS.U8 [R2+UR5+0x500], R9 ;  /* 0x0005000902007988 */ /* 0x0081e80008000005 */
[----:B0-----:R-:W3:Y:S04]  /*47290*/  LDL.LU R9, [R1+0x20e4] ;  /* 0x0020e40001097983 */ /* 0x001ee80000300800 */
[----:B------:R-:W5:Y:S04]  /*472a0*/  LDL.LU R22, [R1+0x4ec] ;  /* 0x0004ec0001167983 */ /* 0x000f680000300800 */
[----:B---3--:R-:W-:Y:S04]  /*472b0*/  STS.U8 [R2+UR5+0x1900], R9 ;  /* 0x0019000902007988 */ /* 0x008fe80008000005 */
[----:B-----5:R0:W-:Y:S04]  /*472c0*/  STL [R1+0x20e0], R22 ;  /* 0x0020e01601007387 */ /* 0x0201e80000100800 */
[----:B0-----:R-:W3:Y:S04]  /*472d0*/  LDL.LU R22, [R1+0x50c] ;  /* 0x00050c0001167983 */ /* 0x001ee80000300800 */
[----:B------:R-:W5:Y:S04]  /*472e0*/  LDL.LU R9, [R1+0x4ac] ;  /* 0x0004ac0001097983 */ /* 0x000f680000300800 */
[----:B------:R-:W-:Y:S04]  /*472f0*/  STS.U8 [R2+UR5+0x4500], R21 ;  /* 0x0045001502007988 */ /* 0x000fe80008000005 */
[----:B------:R-:W-:Y:S04]  /*47300*/  STS.U8 [R2+UR5+0x5d00], R10 ;  /* 0x005d000a02007988 */ /* 0x000fe80008000005 */
[----:B--2---:R-:W-:Y:S04]  /*47310*/  STS.U8 [R2+UR5+0x7100], R16 ;  /* 0x0071001002007988 */ /* 0x004fe80008000005 */
[----:B----4-:R-:W-:Y:S04]  /*47320*/  STS.U8 [R2+UR5+0x900], R7 ;  /* 0x0009000702007988 */ /* 0x010fe80008000005 */
        /* <DEDUP_REMOVED lines=50> */
[----:B---3--:R0:W-:Y:S04]  /*47650*/  STS.U8 [R2+UR5+0x7900], R22 ;  /* 0x0079001602007988 */ /* 0x0081e80008000005 */
[----:B0-----:R-:W3:Y:S04]  /*47660*/  LDL.LU R22, [R1+0x20e0] ;  /* 0x0020e00001167983 */ /* 0x001ee80000300800 */
[----:B--2---:R-:W-:Y:S04]  /*47670*/  STS.U8 [R2+UR5+0x8100], R9 ;  /* 0x0081000902007988 */ /* 0x004fe80008000005 */
[----:B---3--:R0:W-:Y:S04]  /*47680*/  STS.U8 [R2+UR5+0x7d00], R22 ;  /* 0x007d001602007988 */ /* 0x0081e80008000005 */
[----:B0-----:R-:W2:Y:S04]  /*47690*/  LDL.LU R22, [R1+0x10] ;  /* 0x0000100001167983 */ /* 0x001ea80000300800 */
[----:B------:R-:W3:Y:S04]  /*476a0*/  LDL.LU R9, [R1+0x20dc] ;  /* 0x0020dc0001097983 */ /* 0x000ee80000300800 */
[----:B----4-:R-:W-:Y:S04]  /*476b0*/  STS.U8 [R2+UR5+0x8900], R21 ;  /* 0x0089001502007988 */ /* 0x010fe80008000005 */
[----:B-----5:R-:W-:Y:S04]  /*476c0*/  STS.U8 [R2+UR5+0x8d00], R10 ;  /* 0x008d000a02007988 */ /* 0x020fe80008000005 */
[----:B---3--:R0:W-:Y:S04]  /*476d0*/  STS.U8 [R2+UR5+0x8500], R9 ;  /* 0x0085000902007988 */ /* 0x0081e80008000005 */
        /* <DEDUP_REMOVED lines=51> */
[----:B------:R-:W5:Y:S04]  /*47a10*/  LDL.LU R8, [R1+0x5c8] ;  /* 0x0005c80001087983 */ /* 0x000f680000300800 */
[----:B------:R1:W-:Y:S04]  /*47a20*/  STS.U8 [R2+UR5+0xe900], R4 ;  /* 0x00e9000402007988 */ /* 0x0003e80008000005 */
[----:B------:R1:W-:Y:S04]  /*47a30*/  STS.U8 [R2+UR5+0xed00], R3 ;  /* 0x00ed000302007988 */ /* 0x0003e80008000005 */
[----:B------:R1:W-:Y:S04]  /*47a40*/  STS.U8 [R2+UR5+0xf100], R22 ;  /* 0x00f1001602007988 */ /* 0x0003e80008000005 */
[----:B------:R1:W-:Y:S04]  /*47a50*/  STS.U8 [R2+UR5+0xf500], R16 ;  /* 0x00f5001002007988 */ /* 0x0003e80008000005 */
[----:B------:R1:W-:Y:S04]  /*47a60*/  STS.U8 [R2+UR5+0xf900], R10 ;  /* 0x00f9000a02007988 */ /* 0x0003e80008000005 */
[----:B0-----:R-:W5:Y:S04]  /*47a70*/  LDL.LU R5, [R1+0x5a8] ;  /* 0x0005a80001057983 */ /* 0x001f680000300800 */
[----:B-1----:R-:W5:Y:S04]  /*47a80*/  LDL.LU R4, [R1+0x568] ;  /* 0x0005680001047983 */ /* 0x002f680000300800 */
[----:B------:R-:W2:Y:S04]  /*47a90*/  LDL.LU R3, [R1+0x548] ;  /* 0x0005480001037983 */ /* 0x000ea80000300800 */
[----:B------:R-:W4:Y:S04]  /*47aa0*/  LDL.LU R22, [R1+0x528] ;  /* 0x0005280001167983 */ /* 0x000f280000300800 */
[----:B------:R-:W5:Y:S04]  /*47ab0*/  LDL.LU R16, [R1+0x868] ;  /* 0x0008680001107983 */ /* 0x000f680000300800 */
[----:B------:R-:W5:Y:S04]  /*47ac0*/  LDL.LU R10, [R1+0x888] ;  /* 0x00088800010a7983 */ /* 0x000f680000300800 */
[----:B------:R0:W-:Y:S04]  /*47ad0*/  STS.U8 [R2+UR5+0xfd00], R21 ;  /* 0x00fd001502007988 */ /* 0x0001e80008000005 */
[----:B0-----:R-:W5:Y:S04]  /*47ae0*/  LDL.LU R21, [R1+0x8c8] ;  /* 0x0008c80001157983 */ /* 0x001f680000300800 */
[----:B------:R-:W5:Y:S04]  /*47af0*/  LDL.LU R2, [R1+0x8a8] ;  /* 0x0008a80001027983 */ /* 0x000f680000300800 */
[----:B---3--:R0:W-:Y:S04]  /*47b00*/  STS.U8 [R0+UR5+0x180], R9 ;  /* 0x0001800900007988 */ /* 0x0081e80008000005 */
[----:B0-----:R-:W3:Y:S04]  /*47b10*/  LDL.LU R9, [R1+0x20c8] ;  /* 0x0020c80001097983 */ /* 0x001ee80000300800 */
[----:B----4-:R-:W-:Y:S04]  /*47b20*/  STS.U8 [R0+UR5+0x7580], R22 ;  /* 0x0075801600007988 */ /* 0x010fe80008000005 */
[----:B---3--:R0:W-:Y:S04]  /*47b30*/  STS.U8 [R0+UR5+0x580], R9 ;  /* 0x0005800900007988 */ /* 0x0081e80008000005 */
[----:B0-----:R-:W3:Y:S04]  /*47b40*/  LDL.LU R9, [R1+0x20c4] ;  /* 0x0020c40001097983 */ /* 0x001ee80000300800 */
[----:B------:R-:W4:Y:S04]  /*47b50*/  LDL.LU R22, [R1+0x4e8] ;  /* 0x0004e80001167983 */ /* 0x000f280000300800 */
[----:B---3--:R-:W-:Y:S04]  /*47b60*/  STS.U8 [R0+UR5+0x1980], R9 ;  /* 0x0019800900007988 */ /* 0x008fe80008000005 */
[----:B----4-:R0:W-:Y:S04]  /*47b70*/  STL [R1+0x20c0], R22 ;  /* 0x0020c01601007387 */ /* 0x0101e80000100800 */
[----:B0-----:R-:W3:Y:S04]  /*47b80*/  LDL.LU R22, [R1+0x508] ;  /* 0x0005080001167983 */ /* 0x001ee80000300800 */
[----:B------:R-:W4:Y:S04]  /*47b90*/  LDL.LU R9, [R1+0x4a8] ;  /* 0x0004a80001097983 */ /* 0x000f280000300800 */
[----:B------:R-:W-:Y:S04]  /*47ba0*/  STS.U8 [R0+UR5+0x4d80], R23 ;  /* 0x004d801700007988 */ /* 0x000fe80008000005 */
[----:B------:R-:W-:Y:S04]  /*47bb0*/  STS.U8 [R0+UR5+0x6180], R11 ;  /* 0x0061800b00007988 */ /* 0x000fe80008000005 */
[----:B--2---:R-:W-:Y:S04]  /*47bc0*/  STS.U8 [R0+UR5+0x7180], R3 ;  /* 0x0071800300007988 */ /* 0x004fe80008000005 */
        /* <DEDUP_REMOVED lines=23> */
[----:B----4-:R0:W-:Y:S04]  /*47d40*/  STL [R1+0x20bc], R9 ;  /* 0x0020bc0901007387 */ /* 0x0101e80000100800 */
        /* <DEDUP_REMOVED lines=87> */
[----:B------:R-:W2:Y:S04]  /*482c0*/  LDL.LU R12, [R1+0x5c4] ;  /* 0x0005c400010c7983 */ /* 0x000ea80000300800 */
[----:B------:R1:W-:Y:S04]  /*482d0*/  STS.U8 [R0+UR5+0xe980], R5 ;  /* 0x00e9800500007988 */ /* 0x0003e80008000005 */
[----:B------:R1:W-:Y:S04]  /*482e0*/  STS.U8 [R0+UR5+0xed80], R4 ;  /* 0x00ed800400007988 */ /* 0x0003e80008000005 */
[----:B------:R1:W-:Y:S04]  /*482f0*/  STS.U8 [R0+UR5+0xf180], R22 ;  /* 0x00f1801600007988 */ /* 0x0003e80008000005 */
[----:B------:R1:W-:Y:S04]  /*48300*/  STS.U8 [R0+UR5+0xf580], R3 ;  /* 0x00f5800300007988 */ /* 0x0003e80008000005 */
[----:B------:R1:W-:Y:S04]  /*48310*/  STS.U8 [R0+UR5+0xf980], R11 ;  /* 0x00f9800b00007988 */ /* 0x0003e80008000005 */
[----:B0-----:R-:W4:Y:S04]  /*48320*/  LDL.LU R8, [R1+0x5a4] ;  /* 0x0005a40001087983 */ /* 0x001f280000300800 */
[----:B-1----:R-:W4:Y:S04]  /*48330*/  LDL.LU R5, [R1+0x564] ;  /* 0x0005640001057983 */ /* 0x002f280000300800 */
[----:B------:R-:W5:Y:S04]  /*48340*/  LDL.LU R4, [R1+0x544] ;  /* 0x0005440001047983 */ /* 0x000f680000300800 */
[----:B------:R-:W2:Y:S04]  /*48350*/  LDL.LU R22, [R1+0x524] ;  /* 0x0005240001167983 */ /* 0x000ea80000300800 */
[----:B------:R-:W4:Y:S04]  /*48360*/  LDL.LU R3, [R1+0x864] ;  /* 0x0008640001037983 */ /* 0x000f280000300800 */
[----:B------:R-:W5:Y:S04]  /*48370*/  LDL.LU R11, [R1+0x884] ;  /* 0x00088400010b7983 */ /* 0x000f680000300800 */
[----:B------:R0:W-:Y:S04]  /*48380*/  STS.U8 [R0+UR5+0xfd80], R23 ;  /* 0x00fd801700007988 */ /* 0x0001e80008000005 */
[----:B0-----:R-:W2:Y:S04]  /*48390*/  LDL.LU R23, [R1+0x8c4] ;  /* 0x0008c40001177983 */ /* 0x001ea80000300800 */
[----:B------:R-:W4:Y:S04]  /*483a0*/  LDL.LU R0, [R1+0x8a4] ;  /* 0x0008a40001007983 */ /* 0x000f280000300800 */
[----:B---3--:R0:W-:Y:S04]  /*483b0*/  STS.U8 [R2+UR5+0x200], R9 ;  /* 0x0002000902007988 */ /* 0x0081e80008000005 */
[----:B0-----:R-:W3:Y:S04]  /*483c0*/  LDL.LU R9, [R1+0x20a8] ;  /* 0x0020a80001097983 */ /* 0x001ee80000300800 */
[----:B---3--:R0:W-:Y:S04]  /*483d0*/  STS.U8 [R2+UR5+0x600], R9 ;  /* 0x0006000902007988 */ /* 0x0081e80008000005 */
[----:B0-----:R-:W3:Y:S04]  /*483e0*/  LDL.LU R9, [R1+0x20a4] ;  /* 0x0020a40001097983 */ /* 0x001ee80000300800 */
[----:B--2---:R-:W-:Y:S04]  /*483f0*/  STS.U8 [R2+UR5+0xa00], R23 ;  /* 0x000a001702007988 */ /* 0x004fe80008000005 */
[----:B----4-:R-:W-:Y:S04]  /*48400*/  STS.U8 [R2+UR5+0xe00], R0 ;  /* 0x000e000002007988 */ /* 0x010fe80008000005 */
[----:B-----5:R-:W-:Y:S04]  /*48410*/  STS.U8 [R2+UR5+0x1200], R11 ;  /* 0x0012000b02007988 */ /* 0x020fe80008000005 */
[----:B------:R-:W-:Y:S04]  /*48420*/  STS.U8 [R2+UR5+0x1600], R3 ;  /* 0x0016000302007988 */ /* 0x000fe80008000005 */
[----:B---3--:R-:W-:Y:S04]  /*48430*/  STS.U8 [R2+UR5+0x1a00], R9 ;  /* 0x001a000902007988 */ /* 0x008fe80008000005 */
[----:B------:R-:W-:Y:S04]  /*48440*/  STS.U8 [R2+UR5+0x1e00], R21 ;  /* 0x001e001502007988 */ /* 0x000fe80008000005 */
[----:B------:R0:W-:Y:S04]  /*48450*/  STS.U8 [R2+UR5+0x7600], R22 ;  /* 0x0076001602007988 */ /* 0x0001e80008000005 */
[----:B0-----:R-:W2:Y:S04]  /*48460*/  LDL.LU R22, [R1+0x4e4] ;  /* 0x0004e40001167983 */ /* 0x001ea80000300800 */
[----:B--2---:R0:W-:Y:S04]  /*48470*/  STL [R1+0x20a0], R22 ;  /* 0x0020a01601007387 */ /* 0x0041e80000100800 */
[----:B0-----:R-:W2:Y:S04]  /*48480*/  LDL.LU R22, [R1+0x504] ;  /* 0x0005040001167983 */ /* 0x001ea80000300800 */
[----:B------:R-:W3:Y:S04]  /*48490*/  LDL.LU R9, [R1+0x4a4] ;  /* 0x0004a40001097983 */ /* 0x000ee80000300800 */
        /* <DEDUP_REMOVED lines=51> */
[----:B---3--:R-:W-:Y:S04]  /*487d0*/  STS.U8 [R2+UR5+0x8200], R9 ;  /* 0x0082000902007988 */ /* 0x008fe80008000005 */
[----:B--2---:R0:W-:Y:S04]  /*487e0*/  STS.U8 [R2+UR5+0x7e00], R22 ;  /* 0x007e001602007988 */ /* 0x0041e80008000005 */
        /* <DEDUP_REMOVED lines=62> */
[----:B0-----:R-:W2:Y:S04]  /*48bd0*/  LDL.LU R13, [R1+0x5a0] ;  /* 0x0005a000010d7983 */ /* 0x001ea80000300800 */
[----:B-1----:R-:W4:Y:S04]  /*48be0*/  LDL.LU R8, [R1+0x560] ;  /* 0x0005600001087983 */ /* 0x002f280000300800 */
[----:B------:R-:W4:Y:S04]  /*48bf0*/  LDL.LU R5, [R1+0x540] ;  /* 0x0005400001057983 */ /* 0x000f280000300800 */
        /* <DEDUP_REMOVED lines=84> */
[----:B0-----:R-:W4:Y:S04]  /*49140*/  LDL.LU R5, [R1+0x206c] ;  /* 0x00206c0001057983 */ /* 0x001f280000300800 */
[----:B---3--:R-:W-:Y:S04]  /*49150*/  STL [R1+0x2060], R9 ;  /* 0x0020600901007387 */ /* 0x008fe80000100800 */
[----:B-1----:R-:W3:Y:S04]  /*49160*/  LDL.LU R8, [R1+0x87c] ;  /* 0x00087c0001087983 */ /* 0x002ee80000300800 */
[----:B------:R0:W-:Y:S04]  /*49170*/  STS.U8 [R0+UR5+0x9a80], R2 ;  /* 0x009a800200007988 */ /* 0x0001e80008000005 */
[----:B------:R-:W-:Y:S04]  /*49180*/  STS.U8 [R0+UR5+0x9680], R24 ;  /* 0x0096801800007988 */ /* 0x000fe80008000005 */
[----:B------:R-:W-:Y:S04]  /*49190*/  STS.U8 [R0+UR5+0x9e80], R12 ;  /* 0x009e800c00007988 */ /* 0x000fe80008000005 */
[----:B------:R-:W-:Y:S04]  /*491a0*/  STS.U8 [R0+UR5+0xa280], R4 ;  /* 0x00a2800400007988 */ /* 0x000fe80008000005 */
[----:B------:R-:W-:Y:S04]  /*491b0*/  STS.U8 [R0+UR5+0xa680], R23 ;  /* 0x00a6801700007988 */ /* 0x000fe80008000005 */
[----:B------:R-:W-:Y:S01]  /*491c0*/  STS.U8 [R0+UR5+0xaa80], R11 ;  /* 0x00aa800b00007988 */ /* 0x000fe20008000005 */
[----:B0-----:R-:W-:-:S03]  /*491d0*/  LOP3.LUT R2, R9, 0x60, RZ, 0x3c, !PT ;  /* 0x0000006009027812 */ /* 0x001fc600078e3cff */
        /* <DEDUP_REMOVED lines=36> */
[----:B0-----:R-:W5:Y:S04]  /*49420*/  LDL.LU R15, [R1+0x5fc] ;  /* 0x0005fc00010f7983 */ /* 0x001f680000300800 */
[----:B-1----:R-:W5:Y:S04]  /*49430*/  LDL.LU R26, [R1+0x5dc] ;  /* 0x0005dc00011a7983 */ /* 0x002f680000300800 */
[----:B------:R-:W5:Y:S04]  /*49440*/  LDL.LU R29, [R1+0x5bc] ;  /* 0x0005bc00011d7983 */ /* 0x000f680000300800 */
[----:B------:R-:W4:Y:S04]  /*49450*/  LDL.LU R19, [R1+0x59c] ;  /* 0x00059c0001137983 */ /* 0x000f280000300800 */
[----:B------:R-:W5:Y:S04]  /*49460*/  LDL.LU R17, [R1+0x55c] ;  /* 0x00055c0001117983 */ /* 0x000f680000300800 */
[----:B------:R-:W2:Y:S04]  /*49470*/  LDL.LU R22, [R1+0x53c] ;  /* 0x00053c0001167983 */ /* 0x000ea80000300800 */
[----:B------:R0:W-:Y:S04]  /*49480*/  STS.U8 [R0+UR5+0xf680], R5 ;  /* 0x00f6800500007988 */ /* 0x0001e80008000005 */
[----:B------:R1:W-:Y:S04]  /*49490*/  STS.U8 [R0+UR5+0xfa80], R13 ;  /* 0x00fa800d00007988 */ /* 0x0003e80008000005 */
[----:B------:R1:W-:Y:S04]  /*494a0*/  STS.U8 [R0+UR5+0xfe80], R25 ;  /* 0x00fe801900007988 */ /* 0x0003e80008000005 */
[----:B0-----:R-:W5:Y:S04]  /*494b0*/  LDL.LU R5, [R1+0x85c] ;  /* 0x00085c0001057983 */ /* 0x001f680000300800 */
[----:B-1----:R-:W5:Y:S04]  /*494c0*/  LDL.LU R13, [R1+0x89c] ;  /* 0x00089c00010d7983 */ /* 0x002f680000300800 */
[----:B------:R-:W5:Y:S04]  /*494d0*/  LDL.LU R25, [R1+0x8dc] ;  /* 0x0008dc0001197983 */ /* 0x000f680000300800 */
[----:B------:R-:W5:Y:S04]  /*494e0*/  LDL.LU R0, [R1+0x8bc] ;  /* 0x0008bc0001007983 */ /* 0x000f680000300800 */
[----:B---3--:R0:W-:Y:S04]  /*494f0*/  STS.U8 [R2+UR5+0x300], R8 ;  /* 0x0003000802007988 */ /* 0x0081e80008000005 */
[----:B0-----:R-:W3:Y:S04]  /*49500*/  LDL.LU R8, [R1+0x2068] ;  /* 0x0020680001087983 */ /* 0x001ee80000300800 */
[----:B------:R-:W-:Y:S04]  /*49510*/  STS.U8 [R2+UR5+0x1b00], R9 ;  /* 0x001b000902007988 */ /* 0x000fe80008000005 */
[----:B----4-:R-:W-:Y:S04]  /*49520*/  STS.U8 [R2+UR5+0x6b00], R19 ;  /* 0x006b001302007988 */ /* 0x010fe80008000005 */
[----:B---3--:R0:W-:Y:S04]  /*49530*/  STS.U8 [R2+UR5+0x1300], R8 ;  /* 0x0013000802007988 */ /* 0x0081e80008000005 */
[----:B0-----:R-:W3:Y:S04]  /*49540*/  LDL.LU R8, [R1+0x51c] ;  /* 0x00051c0001087983 */ /* 0x001ee80000300800 */
[----:B------:R-:W4:Y:S04]  /*49550*/  LDL.LU R19, [R1+0x4fc] ;  /* 0x0004fc0001137983 */ /* 0x000f280000300800 */
[----:B------:R-:W3:Y:S04]  /*49560*/  LDL.LU R9, [R1+0x4bc] ;  /* 0x0004bc0001097983 */ /* 0x000ee80000300800 */
[----:B------:R-:W-:Y:S04]  /*49570*/  STS.U8 [R2+UR5+0x5700], R28 ;  /* 0x0057001c02007988 */ /* 0x000fe80008000005 */
[----:B--2---:R-:W-:Y:S04]  /*49580*/  STS.U8 [R2+UR5+0x7300], R22 ;  /* 0x0073001602007988 */ /* 0x004fe80008000005 */
[----:B------:R-:W-:Y:S04]  /*49590*/  STS.U8 [R2+UR5+0x5b00], R27 ;  /* 0x005b001b02007988 */ /* 0x000fe80008000005 */
        /* <DEDUP_REMOVED lines=11> */
[----:B0-----:R-:W2:Y:S04]  /*49650*/  LDL.LU R9, [R1+0x4dc] ;  /* 0x0004dc0001097983 */ /* 0x001ea80000300800 */
[----:B------:R-:W3:Y:S04]  /*49660*/  LDL.LU R28, [R1+0x49c] ;  /* 0x00049c00011c7983 */ /* 0x000ee80000300800 */
[----:B------:R-:W5:Y:S04]  /*49670*/  LDL.LU R22, [R1+0x47c] ;  /* 0x00047c0001167983 */ /* 0x000f680000300800 */
[----:B------:R-:W5:Y:S04]  /*49680*/  LDL.LU R27, [R1+0x45c] ;  /* 0x00045c00011b7983 */ /* 0x000f680000300800 */
[----:B------:R-:W5:Y:S04]  /*49690*/  LDL.LU R29, [R1+0x438] ;  /* 0x00043800011d7983 */ /* 0x000f680000300800 */
[----:B------:R0:W-:Y:S04]  /*496a0*/  STS.U8 [R2+UR5+0x7700], R8 ;  /* 0x0077000802007988 */ /* 0x0001e80008000005 */
[----:B------:R-:W5:Y:S04]  /*496b0*/  LDL.LU R17, [R1+0x418] ;  /* 0x0004180001117983 */ /* 0x000f680000300800 */
[----:B------:R1:W-:Y:S04]  /*496c0*/  STS.U8 [R2+UR5+0x2f00], R11 ;  /* 0x002f000b02007988 */ /* 0x0003e80008000005 */
        /* <DEDUP_REMOVED lines=9> */
[----:B------:R0:W-:Y:S04]  /*49760*/  STS.U8 [R2+UR5+0x3300], R3 ;  /* 0x0033000302007988 */ /* 0x0001e80008000005 */
[----:B-1----:R-:W5:Y:S04]  /*49770*/  LDL.LU R11, [R1+0x210] ;  /* 0x00021000010b7983 */ /* 0x002f680000300800 */
[----:B------:R1:W-:Y:S04]  /*49780*/  STS.U8 [R2+UR5+0x3700], R21 ;  /* 0x0037001502007988 */ /* 0x0003e80008000005 */
[----:B------:R4:W-:Y:S04]  /*49790*/  STS.U8 [R2+UR5+0x3b00], R10 ;  /* 0x003b000a02007988 */ /* 0x0009e80008000005 */
[----:B------:R4:W-:Y:S04]  /*497a0*/  STS.U8 [R2+UR5+0x3f00], R16 ;  /* 0x003f001002007988 */ /* 0x0009e80008000005 */
[----:B------:R4:W-:Y:S04]  /*497b0*/  STS.U8 [R2+UR5+0x4300], R7 ;  /* 0x0043000702007988 */ /* 0x0009e80008000005 */
[----:B------:R4:W-:Y:S04]  /*497c0*/  STS.U8 [R2+UR5+0x4700], R6 ;  /* 0x0047000602007988 */ /* 0x0009e80008000005 */
[----:B0-----:R-:W5:Y:S04]  /*497d0*/  LDL.LU R3, [R1+0x1f0] ;  /* 0x0001f00001037983 */ /* 0x001f680000300800 */
[----:B-1----:R-:W5:Y:S04]  /*497e0*/  LDL.LU R21, [R1+0x1d0] ;  /* 0x0001d00001157983 */ /* 0x002f680000300800 */
[----:B----4-:R-:W4:Y:S04]  /*497f0*/  LDL.LU R10, [R1+0x1b0] ;  /* 0x0001b000010a7983 */ /* 0x010f280000300800 */
[----:B------:R-:W4:Y:S04]  /*49800*/  LDL.LU R16, [R1+0x190] ;  /* 0x0001900001107983 */ /* 0x000f280000300800 */
[----:B------:R-:W4:Y:S04]  /*49810*/  LDL.LU R7, [R1+0x170] ;  /* 0x0001700001077983 */ /* 0x000f280000300800 */
        /* <DEDUP_REMOVED lines=9> */
[----:B------:R-:W4:Y:S04]  /*498b0*/  LDL.LU R14, [R1+0xf0] ;  /* 0x0000f000010e7983 */ /* 0x000f280000300800 */
[----:B------:R-:W4:Y:S04]  /*498c0*/  LDL.LU R15, [R1+0xd0] ;  /* 0x0000d000010f7983 */ /* 0x000f280000300800 */
[----:B------:R-:W4:Y:S04]  /*498d0*/  LDL.LU R26, [R1+0x48] ;  /* 0x00004800011a7983 */ /* 0x000f280000300800 */
[----:B------:R-:W4:Y:S04]  /*498e0*/  LDL.LU R19, [R1+0x20] ;  /* 0x0000200001137983 */ /* 0x000f280000300800 */
[----:B--2---:R0:W-:Y:S04]  /*498f0*/  STS.U8 [R2+UR5+0x7f00], R9 ;  /* 0x007f000902007988 */ /* 0x0041e80008000005 */
[----:B0-----:R-:W2:Y:S04]  /*49900*/  LDL.LU R9, [R1+0x2064] ;  /* 0x0020640001097983 */ /* 0x001ea80000300800 */
[----:B---3--:R-:W-:Y:S04]  /*49910*/  STS.U8 [R2+UR5+0x8700], R28 ;  /* 0x0087001c02007988 */ /* 0x008fe80008000005 */
[----:B-----5:R-:W-:Y:S04]  /*49920*/  STS.U8 [R2+UR5+0x8b00], R22 ;  /* 0x008b001602007988 */ /* 0x020fe80008000005 */
[----:B------:R-:W-:Y:S04]  /*49930*/  STS.U8 [R2+UR5+0x8f00], R27 ;  /* 0x008f001b02007988 */ /* 0x000fe80008000005 */
[----:B------:R-:W-:Y:S04]  /*49940*/  STS.U8 [R2+UR5+0x9300], R29 ;  /* 0x0093001d02007988 */ /* 0x000fe80008000005 */
[----:B------:R-:W-:Y:S04]  /*49950*/  STS.U8 [R2+UR5+0x9700], R17 ;  /* 0x0097001102007988 */ /* 0x000fe80008000005 */
[----:B------:R-:W-:Y:S04]  /*49960*/  STS.U8 [R2+UR5+0x9b00], R8 ;  /* 0x009b000802007988 */ /* 0x000fe80008000005 */
[----:B--2---:R0:W-:Y:S04]  /*49970*/  STS.U8 [R2+UR5+0x8300], R9 ;  /* 0x0083000902007988 */ /* 0x0041e80008000005 */
[----:B0-----:R-:W2:Y:S04]  /*49980*/  LDL.LU R9, [R1+0x2060] ;  /* 0x0020600001097983 */ /* 0x001ea80000300800 */
[----:B------:R-:W3:Y:S04]  /*49990*/  LDL.LU R28, [R1+0x205c] ;  /* 0x00205c00011c7983 */ /* 0x000ee80000300800 */
[----:B------:R-:W5:Y:S04]  /*499a0*/  LDL.LU R22, [R1] ;  /* 0x0000000001167983 */ /* 0x000f680000300800 */
[----:B------:R-:W3:Y:S04]  /*499b0*/  LDL.LU R27, [R1+0x2058] ;  /* 0x00205800011b7983 */ /* 0x000ee80000300800 */
[----:B------:R-:W3:Y:S04]  /*499c0*/  LDL.LU R29, [R1+0x2054] ;  /* 0x00205400011d7983 */ /* 0x000ee80000300800 */
[----:B------:R-:W3:Y:S04]  /*499d0*/  LDL.LU R17, [R1+0x2050] ;  /* 0x0020500001117983 */ /* 0x000ee80000300800 */
[----:B------:R-:W3:Y:S04]  /*499e0*/  LDL.LU R8, [R1+0x204c] ;  /* 0x00204c0001087983 */ /* 0x000ee80000300800 */
[----:B----4-:R0:W-:Y:S04]  /*499f0*/  STS.U8 [R2+UR5+0xe700], R15 ;  /* 0x00e7000f02007988 */ /* 0x0101e80008000005 */
[----:B------:R1:W-:Y:S04]  /*49a00*/  STS.U8 [R2+UR5+0xeb00], R26 ;  /* 0x00eb001a02007988 */ /* 0x0003e80008000005 */
[----:B------:R4:W-:Y:S04]  /*49a10*/  STS.U8 [R2+UR5+0xef00], R19 ;  /* 0x00ef001302007988 */ /* 0x0009e80008000005 */
[----:B------:R2:W-:Y:S04]  /*49a20*/  STS.U8 [R2+UR5+0xa300], R0 ;  /* 0x00a3000002007988 */ /* 0x0005e80008000005 */
[----:B0-----:R-:W3:Y:S04]  /*49a30*/  LDL.LU R15, [R1+0x8f8] ;  /* 0x0008f800010f7983 */ /* 0x001ee80000300800 */
[----:B-1----:R-:W3:Y:S04]  /*49a40*/  LDL.LU R26, [R1+0x8d8] ;  /* 0x0008d800011a7983 */ /* 0x002ee80000300800 */
[----:B----4-:R-:W4:Y:S04]  /*49a50*/  LDL.LU R19, [R1+0x8b8] ;  /* 0x0008b80001137983 */ /* 0x010f280000300800 */
        /* <DEDUP_REMOVED lines=16> */
[----:B------:R-:W-:Y:S01]  /*49b60*/  STS.U8 [R2+UR5+0xe300], R14 ;  /* 0x00e3000e02007988 */ /* 0x000fe20008000005 */
[----:B--2---:R-:W-:-:S03]  /*49b70*/  LOP3.LUT R0, R9, 0x70, RZ, 0x3c, !PT ;  /* 0x0000007009007812 */ /* 0x004fc600078e3cff */
[----:B------:R-:W2:Y:S04]  /*49b80*/  LDL.LU R9, [R1+0x898] ;  /* 0x0008980001097983 */ /* 0x000ea80000300800 */
[----:B-----5:R0:W-:Y:S04]  /*49b90*/  STS.U8 [R2+UR5+0xf300], R22 ;  /* 0x00f3001602007988 */ /* 0x0201e80008000005 */
        /* <DEDUP_REMOVED lines=17> */
[----:B------:R1:W-:Y:S04]  /*49cb0*/  STS.U8 [R2+UR5+0xfb00], R17 ;  /* 0x00fb001102007988 */ /* 0x0003e80008000005 */
[----:B------:R3:W-:Y:S04]  /*49cc0*/  STS.U8 [R2+UR5+0xff00], R29 ;  /* 0x00ff001d02007988 */ /* 0x0007e80008000005 */
[----:B0-----:R-:W5:Y:S04]  /*49cd0*/  LDL.LU R8, [R1+0x7f8] ;  /* 0x0007f80001087983 */ /* 0x001f680000300800 */
[----:B-1----:R-:W5:Y:S04]  /*49ce0*/  LDL.LU R17, [R1+0x838] ;  /* 0x0008380001117983 */ /* 0x002f680000300800 */
[----:B---3--:R-:W3:Y:S04]  /*49cf0*/  LDL.LU R29, [R1+0x878] ;  /* 0x00087800011d7983 */ /* 0x008ee80000300800 */
[----:B------:R-:W3:Y:S04]  /*49d00*/  LDL.LU R2, [R1+0x858] ;  /* 0x0008580001027983 */ /* 0x000ee80000300800 */
[----:B------:R-:W3:Y:S04]  /*49d10*/  LDL.LU R20, [R1+0x5d8] ;  /* 0x0005d80001147983 */ /* 0x000ee80000300800 */
[----:B------:R0:W-:Y:S04]  /*49d20*/  STS.U8 [R0+UR5+0x380], R15 ;  /* 0x0003800f00007988 */ /* 0x0001e80008000005 */
[----:B------:R-:W3:Y:S04]  /*49d30*/  LDL.LU R14, [R1+0x5b8] ;  /* 0x0005b800010e7983 */ /* 0x000ee80000300800 */
[----:B------:R1:W-:Y:S04]  /*49d40*/  STS.U8 [R0+UR5+0x780], R26 ;  /* 0x0007801a00007988 */ /* 0x0003e80008000005 */
[----:B----4-:R4:W-:Y:S04]  /*49d50*/  STS.U8 [R0+UR5+0xb80], R19 ;  /* 0x000b801300007988 */ /* 0x0109e80008000005 */
[----:B0-----:R-:W3:Y:S04]  /*49d60*/  LDL.LU R15, [R1+0x598] ;  /* 0x00059800010f7983 */ /* 0x001ee80000300800 */
[----:B-1----:R-:W3:Y:S04]  /*49d70*/  LDL.LU R26, [R1+0x558] ;  /* 0x00055800011a7983 */ /* 0x002ee80000300800 */
[----:B----4-:R-:W4:Y:S04]  /*49d80*/  LDL.LU R19, [R1+0x538] ;  /* 0x0005380001137983 */ /* 0x010f280000300800 */
[----:B--2---:R0:W-:Y:S04]  /*49d90*/  STS.U8 [R0+UR5+0xf80], R9 ;  /* 0x000f800900007988 */ /* 0x0041e80008000005 */
[----:B0-----:R-:W2:Y:S04]  /*49da0*/  LDL.LU R9, [R1+0x518] ;  /* 0x0005180001097983 */ /* 0x001ea80000300800 */
[----:B-----5:R0:W-:Y:S04]  /*49db0*/  STS.U8 [R0+UR5+0x1f80], R22 ;  /* 0x001f801600007988 */ /* 0x0201e80008000005 */
[----:B0-----:R-:W5:Y:S04]  /*49dc0*/  LDL.LU R22, [R1+0x4f8] ;  /* 0x0004f80001167983 */ /* 0x001f680000300800 */
        /* <DEDUP_REMOVED lines=8> */
[----:B---3--:R-:W-:Y:S04]  /*49e50*/  STS.U8 [R0+UR5+0x1380], R29 ;  /* 0x0013801d00007988 */ /* 0x008fe80008000005 */
[----:B------:R-:W-:Y:S04]  /*49e60*/  STS.U8 [R0+UR5+0x1780], R2 ;  /* 0x0017800200007988 */ /* 0x000fe80008000005 */
[----:B------:R-:W-:Y:S04]  /*49e70*/  STS.U8 [R0+UR5+0x1b80], R17 ;  /* 0x001b801100007988 */ /* 0x000fe80008000005 */
[----:B------:R-:W-:Y:S04]  /*49e80*/  STS.U8 [R0+UR5+0x4380], R11 ;  /* 0x0043800b00007988 */ /* 0x000fe80008000005 */
[----:B------:R0:W-:Y:S04]  /*49e90*/  STS.U8 [R0+UR5+0x5f80], R18 ;  /* 0x005f801200007988 */ /* 0x0001e80008000005 */
[----:B0-----:R-:W3:Y:S04]  /*49ea0*/  LDL.LU R18, [R1+0x4d8] ;  /* 0x0004d80001127983 */ /* 0x001ee80000300800 */
[----:B------:R0:W-:Y:S04]  /*49eb0*/  STS.U8 [R0+UR5+0x4f80], R10 ;  /* 0x004f800a00007988 */ /* 0x0001e80008000005 */
[----:B------:R-:W3:Y:S04]  /*49ec0*/  LDL.LU R23, [R1+0x4b8] ;  /* 0x0004b80001177983 */ /* 0x000ee80000300800 */
[----:B------:R1:W-:Y:S04]  /*49ed0*/  STS.U8 [R0+UR5+0x6380], R20 ;  /* 0x0063801400007988 */ /* 0x0003e80008000005 */
[----:B------:R1:W-:Y:S04]  /*49ee0*/  STS.U8 [R0+UR5+0x6b80], R15 ;  /* 0x006b800f00007988 */ /* 0x0003e80008000005 */
[----:B------:R1:W-:Y:S04]  /*49ef0*/  STS.U8 [R0+UR5+0x6f80], R26 ;  /* 0x006f801a00007988 */ /* 0x0003e80008000005 */
[----:B----4-:R4:W-:Y:S04]  /*49f00*/  STS.U8 [R0+UR5+0x7380], R19 ;  /* 0x0073801300007988 */ /* 0x0109e80008000005 */
[----:B0-----:R-:W3:Y:S04]  /*49f10*/  LDL.LU R10, [R1+0x498] ;  /* 0x00049800010a7983 */ /* 0x001ee80000300800 */
[----:B-1----:R-:W3:Y:S04]  /*49f20*/  LDL.LU R20, [R1+0x478] ;  /* 0x0004780001147983 */ /* 0x002ee80000300800 */
[----:B------:R-:W3:Y:S04]  /*49f30*/  LDL.LU R15, [R1+0x458] ;  /* 0x00045800010f7983 */ /* 0x000ee80000300800 */
[----:B------:R0:W-:Y:S04]  /*49f40*/  STS.U8 [R0+UR5+0x6780], R14 ;  /* 0x0067800e00007988 */ /* 0x0001e80008000005 */
[----:B------:R-:W3:Y:S04]  /*49f50*/  LDL.LU R26, [R1+0x434] ;  /* 0x00043400011a7983 */ /* 0x000ee80000300800 */
[----:B----4-:R-:W4:Y:S04]  /*49f60*/  LDL.LU R19, [R1+0x414] ;  /* 0x0004140001137983 */ /* 0x010f280000300800 */
[----:B0-----:R-:W4:Y:S04]  /*49f70*/  LDL.LU R14, [R1+0x3f4] ;  /* 0x0003f400010e7983 */ /* 0x001f280000300800 */
[----:B------:R-:W-:Y:S04]  /*49f80*/  STS.U8 [R0+UR5+0x4780], R3 ;  /* 0x0047800300007988 */ /* 0x000fe80008000005 */
[----:B------:R-:W-:Y:S04]  /*49f90*/  STS.U8 [R0+UR5+0x4b80], R21 ;  /* 0x004b801500007988 */ /* 0x000fe80008000005 */
[----:B------:R-:W-:Y:S04]  /*49fa0*/  STS.U8 [R0+UR5+0x5380], R16 ;  /* 0x0053801000007988 */ /* 0x000fe80008000005 */
[----:B------:R-:W-:Y:S04]  /*49fb0*/  STS.U8 [R0+UR5+0x5780], R7 ;  /* 0x0057800700007988 */ /* 0x000fe80008000005 */
[----:B------:R-:W-:Y:S04]  /*49fc0*/  STS.U8 [R0+UR5+0x5b80], R6 ;  /* 0x005b800600007988 */ /* 0x000fe80008000005 */
[----:B--2---:R0:W-:Y:S04]  /*49fd0*/  STS.U8 [R0+UR5+0x7780], R9 ;  /* 0x0077800900007988 */ /* 0x0041e80008000005 */
[----:B0-----:R-:W2:Y:S04]  /*49fe0*/  LDL.LU R9, [R1+0x3d4] ;  /* 0x0003d40001097983 */ /* 0x001ea80000300800 */
        /* <DEDUP_REMOVED lines=20> */
[----:B------:R0:W-:Y:S04]  /*4a130*/  STS.U8 [R0+UR5+0x8780], R10 ;  /* 0x0087800a00007988 */ /* 0x0001e80008000005 */
[----:B------:R1:W-:Y:S04]  /*4a140*/  STS.U8 [R0+UR5+0x8b80], R20 ;  /* 0x008b801400007988 */ /* 0x0003e80008000005 */
[----:B------:R1:W-:Y:S04]  /*4a150*/  STS.U8 [R0+UR5+0x8380], R23 ;  /* 0x0083801700007988 */ /* 0x0003e80008000005 */
[----:B------:R1:W-:Y:S04]  /*4a160*/  STS.U8 [R0+UR5+0x8f80], R15 ;  /* 0x008f800f00007988 */ /* 0x0003e80008000005 */
[----:B------:R1:W-:Y:S04]  /*4a170*/  STS.U8 [R0+UR5+0x9380], R26 ;  /* 0x0093801a00007988 */ /* 0x0003e80008000005 */
[----:B----4-:R4:W-:Y:S04]  /*4a180*/  STS.U8 [R0+UR5+0x9780], R19 ;  /* 0x0097801300007988 */ /* 0x0109e80008000005 */
[----:B0-----:R-:W3:Y:S04]  /*4a190*/  LDL.LU R10, [R1+0x44] ;  /* 0x00004400010a7983 */ /* 0x001ee80000300800 */
[----:B-1----:R-:W3:Y:S04]  /*4a1a0*/  LDL.LU R20, [R1+0x1c] ;  /* 0x00001c0001147983 */ /* 0x002ee80000300800 */
[----:B------:R-:W3:Y:S04]  /*4a1b0*/  LDL R23, [R1+0x224] ;  /* 0x0002240001177983 */ /* 0x000ee80000100800 */
[----:B------:R-:W3:Y:S04]  /*4a1c0*/  LDL.LU R15, [R1+0x2048] ;  /* 0x00204800010f7983 */ /* 0x000ee80000300800 */
[----:B------:R-:W3:Y:S04]  /*4a1d0*/  LDL.LU R26, [R1+0x2044] ;  /* 0x00204400011a7983 */ /* 0x000ee80000300800 */
[----:B----4-:R-:W4:Y:S04]  /*4a1e0*/  LDL.LU R19, [R1+0x2040] ;  /* 0x0020400001137983 */ /* 0x010f280000300800 */
[----:B------:R0:W-:Y:S04]  /*4a1f0*/  STS.U8 [R0+UR5+0x9b80], R14 ;  /* 0x009b800e00007988 */ /* 0x0001e80008000005 */
[----:B0-----:R-:W4:Y:S04]  /*4a200*/  LDL.LU R14, [R1+0x918] ;  /* 0x00091800010e7983 */ /* 0x001f280000300800 */
[----:B--2---:R0:W-:Y:S04]  /*4a210*/  STS.U8 [R0+UR5+0x9f80], R9 ;  /* 0x009f800900007988 */ /* 0x0041e80008000005 */
[----:B0-----:R-:W2:Y:S04]  /*4a220*/  LDL.LU R9, [R1+0x203c] ;  /* 0x00203c0001097983 */ /* 0x001ea80000300800 */
[----:B-----5:R0:W-:Y:S04]  /*4a230*/  STS.U8 [R0+UR5+0xa380], R22 ;  /* 0x00a3801600007988 */ /* 0x0201e80008000005 */
[----:B0-----:R-:W5:Y:S04]  /*4a240*/  LDL.LU R22, [R1+0x2038] ;  /* 0x0020380001167983 */ /* 0x001f680000300800 */
[----:B------:R0:W-:Y:S04]  /*4a250*/  STS.U8 [R0+UR5+0xdb80], R16 ;  /* 0x00db801000007988 */ /* 0x0001e80008000005 */
[----:B------:R1:W-:Y:S04]  /*4a260*/  STS.U8 [R0+UR5+0xdf80], R7 ;  /* 0x00df800700007988 */ /* 0x0003e80008000005 */
[----:B------:R1:W-:Y:S04]  /*4a270*/  STS.U8 [R0+UR5+0xe380], R6 ;  /* 0x00e3800600007988 */ /* 0x0003e80008000005 */
[----:B0-----:R-:W5:Y:S04]  /*4a280*/  LDL.LU R16, [R1+0x3c] ;  /* 0x00003c0001107983 */ /* 0x001f680000300800 */
[----:B-1----:R-:W5:Y:S04]  /*4a290*/  LDL.LU R7, [R1+0x40] ;  /* 0x0000400001077983 */ /* 0x002f680000300800 */
[----:B------:R-:W5:Y:S04]  /*4a2a0*/  LDL.LU R6, [R1+0x58] ;  /* 0x0000580001067983 */ /* 0x000f680000300800 */
[----:B---3--:R0:W-:Y:S04]  /*4a2b0*/  STS.U8 [R0+UR5+0xe780], R18 ;  /* 0x00e7801200007988 */ /* 0x0081e80008000005 */
        /* <DEDUP_REMOVED lines=16> */
[----:B----4-:R-:W-:Y:S04]  /*4a3c0*/  STS.U8 [R0+UR5+0xfb80], R19 ;  /* 0x00fb801300007988 */ /* 0x010fe80008000005 */
[----:B------:R-:W-:Y:S04]  /*4a3d0*/  STS.U8 [R0+UR5+0xff80], R14 ;  /* 0x00ff800e00007988 */ /* 0x000fe80008000005 */
[----:B--2---:R-:W-:Y:S04]  /*4a3e0*/  STS.U8 [R0+UR5+0xf780], R9 ;  /* 0x00f7800900007988 */ /* 0x004fe80008000005 */
[----:B-----5:R-:W-:Y:S01]  /*4a3f0*/  STS.U8 [R0+UR5+0xf380], R22 ;  /* 0x00f3801600007988 */ /* 0x020fe20008000005 */
[----:B------:R-:W-:Y:S06]  /*4a400*/  BAR.SYNC.DEFER_BLOCKING 0x0 ;  /* 0x0000000000007b1d */ /* 0x000fec0000010000 */
[----:B------:R-:W0:Y:S04]  /*4a410*/  LDSM.16.M88.4 R8, [R23+UR5] ;  /* 0x000000051708783b */ /* 0x000e280008000200 */
[----:B---3--:R-:W-:Y:S04]  /*4a420*/  STL [R1+0x2034], R18 ;  /* 0x0020341201007387 */ /* 0x008fe80000100800 */
[----:B------:R-:W-:Y:S04]  /*4a430*/  STL [R1+0x2030], R16 ;  /* 0x0020301001007387 */ /* 0x000fe80000100800 */
[----:B------:R-:W1:Y:S04]  /*4a440*/  LDSM.16.M88.4 R16, [R23+UR5+0x1000] ;  /* 0x001000051710783b */ /* 0x000e680008000200 */
[----:B0-----:R0:W-:Y:S04]  /*4a450*/  STL [R1+0x130], R8 ;  /* 0x0001300801007387 */ /* 0x0011e80000100800 */
[----:B------:R-:W-:Y:S01]  /*4a460*/  STL.64 [R1+0x138], R10 ;  /* 0x0001380a01007387 */ /* 0x000fe20000100a00 */
[----:B------:R-:W-:-:S02]  /*4a470*/  IMAD.MOV.U32 R20, RZ, RZ, R8 ;  /* 0x000000ffff147224 */ /* 0x000fc400078e0008 */
[----:B------:R-:W-:Y:S01]  /*4a480*/  IMAD.MOV.U32 R29, RZ, RZ, R9 ;  /* 0x000000ffff1d7224 */ /* 0x000fe200078e0009 */
[----:B-1----:R-:W-:Y:S04]  /*4a490*/  STL.64 [R1+0x140], R16 ;  /* 0x0001401001007387 */ /* 0x002fe80000100a00 */
[----:B------:R-:W-:Y:S01]  /*4a4a0*/  STL.64 [R1+0x148], R18 ;  /* 0x0001481201007387 */ /* 0x000fe20000100a00 */
[----:B0-----:R-:W-:Y:S02]  /*4a4b0*/  IMAD.MOV.U32 R8, RZ, RZ, R16 ;  /* 0x000000ffff087224 */ /* 0x001fe400078e0010 */
[----:B------:R-:W-:Y:S02]  /*4a4c0*/  IMAD.MOV.U32 R9, RZ, RZ, R17 ;  /* 0x000000ffff097224 */ /* 0x000fe400078e0011 */
[----:B------:R-:W0:Y:S04]  /*4a4d0*/  LDSM.16.M88.4 R16, [R23+UR5+0x2000] ;  /* 0x002000051710783b */ /* 0x000e280008000200 */
[----:B0-----:R-:W-:Y:S01]  /*4a4e0*/  STL.64 [R1+0x150], R16 ;  /* 0x0001501001007387 */ /* 0x001fe20000100a00 */
[----:B------:R-:W-:-:S03]  /*4a4f0*/  IMAD.MOV.U32 R25, RZ, RZ, R16 ;  /* 0x000000ffff197224 */ /* 0x000fc600078e0010 */
[----:B------:R-:W-:Y:S01]  /*4a500*/  STL.64 [R1+0x158], R18 ;  /* 0x0001581201007387 */ /* 0x000fe20000100a00 */
[----:B------:R-:W-:-:S03]  /*4a510*/  IMAD.MOV.U32 R24, RZ, RZ, R17 ;  /* 0x000000ffff187224 */ /* 0x000fc600078e0011 */
        /* <DEDUP_REMOVED lines=11> */
[----:B0-----:R-:W-:Y:S04]  /*4a5d0*/  STL.64 [R1+0x180], R16 ;  /* 0x0001801001007387 */ /* 0x001fe80000100a00 */
[----:B------:R0:W-:Y:S04]  /*4a5e0*/  STL.64 [R1+0x188], R18 ;  /* 0x0001881201007387 */ /* 0x0001e80000100a00 */
[----:B0-----:R-:W2:Y:S04]  /*4a5f0*/  LDL.LU R18, [R1+0x2034] ;  /* 0x0020340001127983 */ /* 0x001ea80000300800 */
[----:B------:R-:W3:Y:S01]  /*4a600*/  LDL.LU R16, [R1+0x2030] ;  /* 0x0020300001107983 */ /* 0x000ee20000300800 */
[----:B------:R-:W-:-:S03]  /*4a610*/  IMAD R4, R15, 0x100, R26 ;  /* 0x000001000f047824 */ /* 0x000fc600078e021a */
[----:B------:R-:W-:Y:S01]  /*4a620*/  STL.64 [R1+0x2028], R24 ;  /* 0x0020281801007387 */ /* 0x000fe20000100a00 */
[----:B------:R-:W-:Y:S02]  /*4a630*/  IMAD.MOV.U32 R15, RZ, RZ, R5 ;  /* 0x000000ffff0f7224 */ /* 0x000fe400078e0005 */
[----:B---3--:R-:W-:Y:S02]  /*4a640*/  IMAD R3, R27, 0x100, R16 ;  /* 0x000001001b037824 */ /* 0x008fe400078e0210 */
[----:B------:R-:W0:Y:S01]  /*4a650*/  LDSM.16.M88.4 R24, [R23+UR5+0x6000] ;  /* 0x006000051718783b */ /* 0x000e220008000200 */
[----:B--2---:R-:W-:-:S03]  /*4a660*/  IMAD R0, R18, 0x100, R6 ;  /* 0x0000010012007824 */ /* 0x004fc600078e0206 */
[----:B0-----:R-:W-:Y:S04]  /*4a670*/  STL.64 [R1+0x1b0], R24 ;  /* 0x0001b01801007387 */ /* 0x001fe80000100a00 */
[----:B------:R-:W-:Y:S04]  /*4a680*/  STL.64 [R1+0x1b8], R26 ;  /* 0x0001b81a01007387 */ /* 0x000fe80000100a00 */
[----:B------:R-:W2:Y:S04]  /*4a690*/  LDL.LU.64 R16, [R1+0x310] ;  /* 0x0003100001107983 */ /* 0x000ea80000300a00 */
[----:B------:R-:W2:Y:S04]  /*4a6a0*/  LDL.LU.64 R18, [R1+0x318] ;  /* 0x0003180001127983 */ /* 0x000ea80000300a00 */
[----:B------:R-:W-:Y:S04]  /*4a6b0*/  STL.64 [R1+0x2020], R14 ;  /* 0x0020200e01007387 */ /* 0x000fe80000100a00 */
[----:B------:R0:W-:Y:S04]  /*4a6c0*/  STL.64 [R1+0x2018], R12 ;  /* 0x0020180c01007387 */ /* 0x0001e80000100a00 */
[----:B0-----:R-:W3:Y:S04]  /*4a6d0*/  LDL.LU.64 R12, [R1+0x320] ;  /* 0x00032000010c7983 */ /* 0x001ee80000300a00 */
[----:B------:R-:W3:Y:S01]  /*4a6e0*/  LDL.LU.64 R14, [R1+0x328] ;  /* 0x00032800010e7983 */ /* 0x000ee20000300a00 */
[----:B------:R-:W-:-:S02]  /*4a6f0*/  IMAD.MOV.U32 R11, RZ, RZ, R24 ;  /* 0x000000ffff0b7224 */ /* 0x000fc400078e0018 */
[----:B------:R-:W-:Y:S02]  /*4a700*/  IMAD.MOV.U32 R10, RZ, RZ, R25 ;  /* 0x000000ffff0a7224 */ /* 0x000fe400078e0019 */
[----:B------:R-:W0:Y:S04]  /*4a710*/  LDSM.16.M88.4 R24, [R23+UR5+0x7000] ;  /* 0x007000051718783b */ /* 0x000e280008000200 */
[----:B------:R-:W-:Y:S01]  /*4a720*/  STL [R1+0x1fe8], R29 ;  /* 0x001fe81d01007387 */ /* 0x000fe20000100800 */
[----:B------:R-:W-:Y:S01]  /*4a730*/  IMAD R2, R28, 0x100, R7 ;  /* 0x000001001c027824 */ /* 0x000fe200078e0207 */
[----:B------:R-:W-:Y:S02]  /*4a740*/  F2FP.F16.E4M3.UNPACK_B R6, R3 ;  /* 0x00000003ff06723e */ /* 0x000fe400020006ff */
[----:B------:R-:W-:-:S02]  /*4a750*/  F2FP.F16.E4M3.UNPACK_B R4, R4 ;  /* 0x00000004ff04723e */ /* 0x000fc400020006ff */
[----:B------:R-:W-:Y:S02]  /*4a760*/  F2FP.F16.E4M3.UNPACK_B R7, R0 ;  /* 0x00000000ff07723e */ /* 0x000fe400020006ff */
[----:B------:R-:W-:Y:S02]  /*4a770*/  F2FP.F16.E4M3.UNPACK_B R3, R29 ;  /* 0x0000001dff03723e */ /* 0x000fe400020006ff */
[----:B------:R-:W-:Y:S02]  /*4a780*/  F2FP.F16.E4M3.UNPACK_B R5, R2 ;  /* 0x00000002ff05723e */ /* 0x000fe400020006ff */
[----:B------:R-:W-:Y:S01]  /*4a790*/  F2FP.F16.E4M3.UNPACK_B R2, R20 ;  /* 0x00000014ff02723e */ /* 0x000fe200020006ff */
[----:B0-----:R-:W-:Y:S04]  /*4a7a0*/  STL.64 [R1+0x190], R24 ;  /* 0x0001901801007387 */ /* 0x001fe80000100a00 */
[----:B------:R-:W-:Y:S01]  /*4a7b0*/  STL.64 [R1+0x198], R26 ;  /* 0x0001981a01007387 */ /* 0x000fe20000100a00 */
[----:B------:R-:W-:-:S03]  /*4a7c0*/  IMAD.MOV.U32 R28, RZ, RZ, R25 ;  /* 0x000000ffff1c7224 */ /* 0x000fc600078e0019 */
[----:B------:R-:W0:Y:S04]  /*4a7d0*/  LDSM.16.M88.4 R24, [R23+UR5+0x8000] ;  /* 0x008000051718783b */ /* 0x000e280008000200 */
[----:B0-----:R0:W-:Y:S01]  /*4a7e0*/  STL.64 [R1+0x1a0], R24 ;  /* 0x0001a01801007387 */ /* 0x0011e20000100a00 */
[----:B------:R-:W-:-:S03]  /*4a7f0*/  IMAD.MOV.U32 R20, RZ, RZ, R24 ;  /* 0x000000ffff147224 */ /* 0x000fc600078e0018 */
[----:B------:R-:W-:Y:S01]  /*4a800*/  STL.64 [R1+0x1a8], R26 ;  /* 0x0001a81a01007387 */ /* 0x000fe20000100a00 */
[----:B------:R-:W-:-:S03]  /*4a810*/  IMAD.MOV.U32 R21, RZ, RZ, R25 ;  /* 0x000000ffff157224 */ /* 0x000fc600078e0019 */
[----:B0-----:R-:W4:Y:S01]  /*4a820*/  LDL.LU.64 R24, [R1+0x2028] ;  /* 0x0020280001187983 */ /* 0x001f220000300a00 */
[----:B------:R-:W-:Y:S02]  /*4a830*/  F2FP.F16.E4M3.UNPACK_B R8, R8 ;  /* 0x00000008ff08723e */ /* 0x000fe400020006ff */
[----:B------:R-:W-:Y:S01]  /*4a840*/  F2FP.F16.E4M3.UNPACK_B R9, R9 ;  /* 0x00000009ff09723e */ /* 0x000fe200020006ff */
[----:B---3--:R-:W-:-:S15]  /*4a850*/  HMMA.16816.F32 R12, R4, R2, R12 ;  /* 0x00000002040c723c */ /* 0x008fde000000180c */
[----:B------:R-:W-:-:S08]  /*4a860*/  NOP ;  /* 0x0000000000007918 */ /* 0x000fd00000000000 */
[----:B------:R-:W-:Y:S04]  /*4a870*/  STL.64 [R1+0x10], R12 ;  /* 0x0000100c01007387 */ /* 0x000fe80000100a00 */
[----:B------:R-:W-:Y:S04]  /*4a880*/  STL.64 [R1+0x18], R14 ;  /* 0x0000180e01007387 */ /* 0x000fe80000100a00 */
[----:B------:R-:W0:Y:S04]  /*4a890*/  LDSM.16.M88.4 R12, [R23+UR5+0x9000] ;  /* 0x00900005170c783b */ /* 0x000e280008000200 */
[----:B0-----:R-:W-:Y:S01]  /*4a8a0*/  STL.64 [R1+0x1c0], R12 ;  /* 0x0001c00c01007387 */ /* 0x001fe20000100a00 */
[----:B------:R-:W-:-:S03]  /*4a8b0*/  IMAD.MOV.U32 R22, RZ, RZ, R12 ;  /* 0x000000ffff167224 */ /* 0x000fc600078e000c */
[----:B------:R2:W-:Y:S01]  /*4a8c0*/  STL.64 [R1+0x1c8], R14 ;  /* 0x0001c80e01007387 */ /* 0x0005e20000100a00 */
[----:B------:R-:W-:Y:S02]  /*4a8d0*/  IMAD.MOV.U32 R0, RZ, RZ, R13 ;  /* 0x000000ffff007224 */ /* 0x000fe400078e000d */
[----:B--2---:R-:W-:Y:S01]  /*4a8e0*/  HMMA.16816.F32 R12, R4, R8, R16 ;  /* 0x00000008040c723c */ /* 0x004fe20000001810 */
[----:B------:R-:W2:Y:S04]  /*4a8f0*/  LDL.LU.64 R16, [R1+0x2d0] ;  /* 0x0002d00001107983 */ /* 0x000ea80000300a00 */
[----:B------:R-:W3:-:S15]  /*4a900*/  LDL.LU.64 R18, [R1+0x2d8] ;  /* 0x0002d80001127983 */ /* 0x000ede0000300a00 */
[----:B------:R-:W-:-:S03]  /*4a910*/  NOP ;  /* 0x0000000000007918 */ /* 0x000fc60000000000 */
[----:B------:R-:W-:Y:S04]  /*4a920*/  STL.64 [R1+0x20], R12 ;  /* 0x0000200c01007387 */ /* 0x000fe80000100a00 */
[----:B------:R-:W-:Y:S04]  /*4a930*/  STL.64 [R1+0x28], R14 ;  /* 0x0000280e01007387 */ /* 0x000fe80000100a00 */
[----:B------:R-:W0:Y:S01]  /*4a940*/  LDSM.16.M88.4 R12, [R23+UR5+0xa000] ;  /* 0x00a00005170c783b */ /* 0x000e220008000200 */
[----:B----4-:R-:W-:Y:S02]  /*4a950*/  F2FP.F16.E4M3.UNPACK_B R2, R25 ;  /* 0x00000019ff02723e */ /* 0x010fe400020006ff */
[----:B------:R-:W-:Y:S01]  /*4a960*/  F2FP.F16.E4M3.UNPACK_B R3, R24 ;  /* 0x00000018ff03723e */ /* 0x000fe200020006ff */
[----:B0-----:R-:W-:-:S02]  /*4a970*/  IMAD.MOV.U32 R24, RZ, RZ, R12 ;  /* 0x000000ffff187224 */ /* 0x001fc400078e000c */
[----:B------:R-:W-:Y:S01]  /*4a980*/  IMAD.MOV.U32 R25, RZ, RZ, R13 ;  /* 0x000000ffff197224 */ /* 0x000fe200078e000d */
[----:B---3--:R-:W-:Y:S04]  /*4a990*/  STL.64 [R1+0x2010], R18 ;  /* 0x0020101201007387 */ /* 0x008fe80000100a00 */
[----:B--2---:R0:W-:Y:S04]  /*4a9a0*/  STL.64 [R1+0x2008], R16 ;  /* 0x0020081001007387 */ /* 0x0041e80000100a00 */
[----:B0-----:R-:W2:Y:S04]  /*4a9b0*/  LDL.LU.64 R16, [R1+0x2f0] ;  /* 0x0002f00001107983 */ /* 0x001ea80000300a00 */
[----:B------:R-:W2:Y:S04]  /*4a9c0*/  LDL.LU.64 R18, [R1+0x2f8] ;  /* 0x0002f80001127983 */ /* 0x000ea80000300a00 */
[----:B------:R-:W-:Y:S04]  /*4a9d0*/  STL.64 [R1+0x1d0], R12 ;  /* 0x0001d00c01007387 */ /* 0x000fe80000100a00 */
[----:B------:R0:W-:Y:S04]  /*4a9e0*/  STL.64 [R1+0x1d8], R14 ;  /* 0x0001d80e01007387 */ /* 0x0001e80000100a00 */
[----:B0-----:R-:W3:Y:S04]  /*4a9f0*/  LDL.LU.64 R14, [R1+0x2020] ;  /* 0x00202000010e7983 */ /* 0x001ee80000300a00 */
[----:B------:R-:W4:Y:S04]  /*4aa00*/  LDL.LU.64 R12, [R1+0x2018] ;  /* 0x00201800010c7983 */ /* 0x000f280000300a00 */
[----:B------:R0:W-:Y:S04]  /*4aa10*/  STL.64 [R1+0x2000], R24 ;  /* 0x0020001801007387 */ /* 0x0001e80000100a00 */
[----:B0-----:R-:W5:Y:S04]  /*4aa20*/  LDL.LU.64 R24, [R1+0x300] ;  /* 0x0003000001187983 */ /* 0x001f680000300a00 */
[----:B------:R-:W5:Y:S02]  /*4aa30*/  LDL.LU.64 R26, [R1+0x308] ;  /* 0x00030800011a7983 */ /* 0x000f640000300a00 */
[----:B-----5:R-:W-:Y:S01]  /*4aa40*/  HMMA.16816.F32 R24, R4, R2, R24 ;  /* 0x000000020418723c */ /* 0x020fe20000001818 */
[----:B---3--:R-:W-:-:S02]  /*4aa50*/  F2FP.F16.E4M3.UNPACK_B R8, R15 ;  /* 0x0000000fff08723e */ /* 0x008fc400020006ff */
[----:B------:R-:W-:-:S15]  /*4aa60*/  F2FP.F16.E4M3.UNPACK_B R9, R14 ;  /* 0x0000000eff09723e */ /* 0x000fde00020006ff */
[----:B------:R-:W-:-:S05]  /*4aa70*/  NOP ;  /* 0x0000000000007918 */ /* 0x000fca0000000000 */
[----:B------:R-:W-:Y:S04]  /*4aa80*/  STL.64 [R1+0x30], R24 ;  /* 0x0000301801007387 */ /* 0x000fe80000100a00 */
[----:B------:R-:W-:Y:S04]  /*4aa90*/  STL.64 [R1+0x38], R26 ;  /* 0x0000381a01007387 */ /* 0x000fe80000100a00 */
[----:B------:R-:W0:Y:S01]  /*4aaa0*/  LDSM.16.M88.4 R24, [R23+UR5+0xb000] ;  /* 0x00b000051718783b */ /* 0x000e220008000200 */
[----:B--2---:R-:W-:Y:S01]  /*4aab0*/  HMMA.16816.F32 R16, R4, R8, R16 ;  /* 0x000000080410723c */ /* 0x004fe20000001810 */
[----:B----4-:R-:W-:-:S02]  /*4aac0*/  F2FP.F16.E4M3.UNPACK_B R2, R13 ;  /* 0x0000000dff02723e */ /* 0x010fc400020006ff */
[----:B------:R-:W-:Y:S01]  /*4aad0*/  F2FP.F16.E4M3.UNPACK_B R3, R12 ;  /* 0x0000000cff03723e */ /* 0x000fe200020006ff */
[----:B0-----:R0:W-:Y:S04]  /*4aae0*/  STL.64 [R1+0x1e0], R24 ;  /* 0x0001e01801007387 */ /* 0x0011e80000100a00 */
[----:B------:R1:W-:Y:S04]  /*4aaf0*/  STL.64 [R1+0x1e8], R26 ;  /* 0x0001e81a01007387 */ /* 0x0003e80000100a00 */
[----:B0-----:R-:W2:Y:S04]  /*4ab00*/  LDL.LU.64 R24, [R1+0x330] ;  /* 0x0003300001187983 */ /* 0x001ea80000300a00 */
[----:B-1----:R-:W2:Y:S04]  /*4ab10*/  LDL.LU.64 R26, [R1+0x338] ;  /* 0x00033800011a7983 */ /* 0x002ea80000300a00 */
[----:B------:R-:W3:Y:S04]  /*4ab20*/  LDL.LU.64 R12, [R1+0x2c0] ;  /* 0x0002c000010c7983 */ /* 0x000ee80000300a00 */
[----:B------:R-:W3:Y:S04]  /*4ab30*/  LDL.LU.64 R14, [R1+0x2c8] ;  /* 0x0002c800010e7983 */ /* 0x000ee80000300a00 */
[----:B------:R-:W4:Y:S04]  /*4ab40*/  LDL R8, [R1+0x180] ;  /* 0x0001800001087983 */ /* 0x000f280000100800 */
[----:B------:R-:W5:Y:S04]  /*4ab50*/  LDL R9, [R1+0x184] ;  /* 0x0001840001097983 */ /* 0x000f680000100800 */
[----:B------:R-:W-:Y:S04]  /*4ab60*/  STL.64 [R1+0x40], R16 ;  /* 0x0000401001007387 */ /* 0x000fe80000100a00 */
[----:B------:R-:W-:Y:S04]  /*4ab70*/  STL.64 [R1+0x48], R18 ;  /* 0x0000481201007387 */ /* 0x000fe80000100a00 */
[----:B------:R-:W0:Y:S04]  /*4ab80*/  LDSM.16.M88.4 R16, [R23+UR5+0xc000] ;  /* 0x00c000051710783b */ /* 0x000e280008000200 */
[----:B0-----:R-:W-:Y:S04]  /*4ab90*/  STL.64 [R1+0x1f0], R16 ;  /* 0x0001f01001007387 */ /* 0x001fe80000100a00 */
[----:B------:R0:W-:Y:S04]  /*4aba0*/  STL.64 [R1+0x1f8], R18 ;  /* 0x0001f81201007387 */ /* 0x0001e80000100a00 */
[----:B0-----:R-:W2:Y:S04]  /*4abb0*/  LDL.LU.64 R18, [R1+0x2010] ;  /* 0x0020100001127983 */ /* 0x001ea80000300a00 */
[----:B------:R-:W2:Y:S02]  /*4abc0*/  LDL.LU.64 R16, [R1+0x2008] ;  /* 0x0020080001107983 */ /* 0x000ea40000300a00 */
[----:B--2---:R-:W-:-:S15]  /*4abd0*/  HMMA.16816.F32 R16, R4, R2, R16 ;  /* 0x000000020410723c */ /* 0x004fde0000001810 */
[----:B------:R-:W-:-:S08]  /*4abe0*/  NOP ;  /* 0x0000000000007918 */ /* 0x000fd00000000000 */
[----:B------:R-:W-:Y:S04]  /*4abf0*/  STL.64 [R1], R16 ;  /* 0x0000001001007387 */ /* 0x000fe80000100a00 */
[----:B------:R-:W-:Y:S04]  /*4ac00*/  STL.64 [R1+0x8], R18 ;  /* 0x0000081201007387 */ /* 0x000fe80000100a00 */
[----:B------:R-:W0:Y:S01]  /*4ac10*/  LDSM.16.M88.4 R16, [R23+UR5+0xd000] ;  /* 0x00d000051710783b */ /* 0x000e220008000200 */
[----:B----4-:R-:W-:Y:S02]  /*4ac20*/  F2FP.F16.E4M3.UNPACK_B R8, R8 ;  /* 0x00000008ff08723e */ /* 0x010fe400020006ff */
[----:B-----5:R-:W-:-:S02]  /*4ac30*/  F2FP.F16.E4M3.UNPACK_B R9, R9 ;  /* 0x00000009ff09723e */ /* 0x020fc400020006ff */
[----:B------:R-:W-:Y:S02]  /*4ac40*/  F2FP.F16.E4M3.UNPACK_B R2, R11 ;  /* 0x0000000bff02723e */ /* 0x000fe400020006ff */
[----:B------:R-:W-:-:S03]  /*4ac50*/  F2FP.F16.E4M3.UNPACK_B R3, R10 ;  /* 0x0000000aff03723e */ /* 0x000fc600020006ff */
[----:B------:R-:W-:Y:S01]  /*4ac60*/  HMMA.16816.F32 R8, R4, R8, R24 ;  /* 0x000000080408723c */ /* 0x000fe20000001818 */
[----:B0-----:R-:W-:Y:S04]  /*4ac70*/  STL.64 [R1+0x200], R16 ;  /* 0x0002001001007387 */ /* 0x001fe80000100a00 */
[----:B------:R-:W-:Y:S04]  /*4ac80*/  STL.64 [R1+0x208], R18 ;  /* 0x0002081201007387 */ /* 0x000fe80000100a00 */
[----:B------:R-:W0:Y:S04]  /*4ac90*/  LDSM.16.M88.4 R16, [R23+UR5+0xe000] ;  /* 0x00e000051710783b */ /* 0x000e280008000200 */
[----:B0-----:R0:W-:Y:S04]  /*4aca0*/  STL.64 [R1+0x230], R16 ;  /* 0x0002301001007387 */ /* 0x0011e80000100a00 */
[----:B------:R1:W-:Y:S01]  /*4acb0*/  STL.64 [R1+0x238], R18 ;  /* 0x0002381201007387 */ /* 0x0003e20000100a00 */
[----:B------:R-:W-:-:S03]  /*4acc0*/  IMAD.MOV.U32 R29, RZ, RZ, R17 ;  /* 0x000000ffff1d7224 */ /* 0x000fc600078e0011 */
[----:B0-----:R-:W2:Y:S04]  /*4acd0*/  LDL.LU.64 R16, [R1+0x2e0] ;  /* 0x0002e00001107983 */ /* 0x001ea80000300a00 */
[----:B-1----:R-:W2:Y:S04]  /*4ace0*/  LDL.LU.64 R18, [R1+0x2e8] ;  /* 0x0002e80001127983 */ /* 0x002ea80000300a00 */
[----:B------:R0:W-:Y:S04]  /*4acf0*/  STL.64 [R1+0x1f80], R10 ;  /* 0x001f800a01007387 */ /* 0x0001e80000100a00 */
[----:B0-----:R-:W4:Y:S04]  /*4ad00*/  LDL R11, [R1+0x190] ;  /* 0x00019000010b7983 */ /* 0x001f280000100800 */
[----:B------:R-:W-:Y:S04]  /*4ad10*/  STL.64 [R1+0x1f78], R8 ;  /* 0x001f780801007387 */ /* 0x000fe80000100a00 */
[----:B------:R-:W5:Y:S04]  /*4ad20*/  LDL.LU.64 R24, [R1+0x2b0] ;  /* 0x0002b00001187983 */ /* 0x000f680000300a00 */
[----:B------:R-:W5:Y:S01]  /*4ad30*/  LDL.LU.64 R26, [R1+0x2b8] ;  /* 0x0002b800011a7983 */ /* 0x000f620000300a00 */
[----:B---3--:R-:W-:Y:S07]  /*4ad40*/  HMMA.16816.F32 R12, R4, R2, R12 ;  /* 0x00000002040c723c */ /* 0x008fee000000180c */
[----:B------:R-:W-:-:S02]  /*4ad50*/  F2FP.F16.E4M3.UNPACK_B R3, R28 ;  /* 0x0000001cff03723e */ /* 0x000fc400020006ff */
[----:B------:R-:W-:Y:S02]  /*4ad60*/  F2FP.F16.E4M3.UNPACK_B R20, R20 ;  /* 0x00000014ff14723e */ /* 0x000fe400020006ff */
[----:B------:R-:W-:-:S12]  /*4ad70*/  F2FP.F16.E4M3.UNPACK_B R21, R21 ;  /* 0x00000015ff15723e */ /* 0x000fd800020006ff */
[----:B------:R0:W-:Y:S04]  /*4ad80*/  STL [R1+0x1f74], R15 ;  /* 0x001f740f01007387 */ /* 0x0001e80000100800 */
[----:B0-----:R-:W3:Y:S01]  /*4ad90*/  LDL R15, [R1+0x1e4] ;  /* 0x0001e400010f7983 */ /* 0x001ee20000100800 */
[----:B----4-:R-:W-:-:S03]  /*4ada0*/  F2FP.F16.E4M3.UNPACK_B R2, R11 ;  /* 0x0000000bff02723e */ /* 0x010fc600020006ff */
[----:B------:R5:W0:Y:S04]  /*4adb0*/  LDSM.16.M88.4 R8, [R23+UR5+0xf000] ;  /* 0x00f000051708783b */ /* 0x000a280008000200 */
[----:B--2---:R-:W-:Y:S07]  /*4adc0*/  HMMA.16816.F32 R16, R4, R2, R16 ;  /* 0x000000020410723c */ /* 0x004fee0000001810 */
[----:B------:R-:W-:-:S02]  /*4add0*/  F2FP.F16.E4M3.UNPACK_B R2, R22 ;  /* 0x00000016ff02723e */ /* 0x000fc400020006ff */
[----:B-----5:R-:W-:Y:S01]  /*4ade0*/  HMMA.16816.F32 R20, R4, R20, R24 ;  /* 0x000000140414723c */ /* 0x020fe20000001818 */
[----:B------:R-:W-:Y:S01]  /*4adf0*/  F2FP.F16.E4M3.UNPACK_B R3, R0 ;  /* 0x00000000ff03723e */ /* 0x000fe200020006ff */
[----:B0-----:R0:W-:Y:S04]  /*4ae00*/  STL.64 [R1+0x210], R8 ;  /* 0x0002100801007387 */ /* 0x0011e80000100a00 */
[----:B------:R1:W-:Y:S04]  /*4ae10*/  STL.64 [R1+0x218], R10 ;  /* 0x0002180a01007387 */ /* 0x0003e80000100a00 */
[----:B0-----:R-:W2:Y:S04]  /*4ae20*/  LDL.LU.64 R8, [R1+0x60] ;  /* 0x0000600001087983 */ /* 0x001ea80000300a00 */
[----:B-1----:R-:W2:Y:S04]  /*4ae30*/  LDL.LU.64 R10, [R1+0x68] ;  /* 0x00006800010a7983 */ /* 0x002ea80000300a00 */
[----:B------:R0:W-:Y:S04]  /*4ae40*/  STL [R1+0x1f70], R17 ;  /* 0x001f701101007387 */ /* 0x0001e80000100800 */
[----:B0-----:R-:W4:Y:S04]  /*4ae50*/  LDL R17, [R1+0x1e0] ;  /* 0x0001e00001117983 */ /* 0x001f280000100800 */
[----:B------:R-:W-:Y:S04]  /*4ae60*/  STL [R1+0x1f6c], R18 ;  /* 0x001f6c1201007387 */ /* 0x000fe80000100800 */
[----:B------:R-:W-:Y:S04]  /*4ae70*/  STL [R1+0x1f68], R19 ;  /* 0x001f681301007387 */ /* 0x000fe80000100800 */
[----:B------:R-:W5:Y:S04]  /*4ae80*/  LDL.LU.64 R24, [R1+0x2000] ;  /* 0x0020000001187983 */ /* 0x000f680000300a00 */
[----:B------:R-:W3:Y:S04]  /*4ae90*/  LDL.LU R0, [R1+0x398] ;  /* 0x0003980001007983 */ /* 0x000ee80000300800 */
[----:B------:R-:W3:Y:S04]  /*4aea0*/  LDL.LU R28, [R1+0x394] ;  /* 0x00039400011c7983 */ /* 0x000ee80000300800 */
[----:B------:R-:W3:Y:S04]  /*4aeb0*/  LDL.LU R27, [R1+0x3bc] ;  /* 0x0003bc00011b7983 */ /* 0x000ee80000300800 */
[----:B------:R-:W3:Y:S04]  /*4aec0*/  LDL.LU R26, [R1+0x3b4] ;  /* 0x0003b400011a7983 */ /* 0x000ee80000300800 */
[----:B------:R-:W-:Y:S04]  /*4aed0*/  STL [R1+0x1f64], R20 ;  /* 0x001f641401007387 */ /* 0x000fe80000100800 */
[----:B------:R0:W-:Y:S04]  /*4aee0*/  STL [R1+0x1f60], R21 ;  /* 0x001f601501007387 */ /* 0x0001e80000100800 */
[----:B------:R-:W-:Y:S04]  /*4aef0*/  STL [R1+0x1f5c], R22 ;  /* 0x001f5c1601007387 */ /* 0x000fe80000100800 */
[----:B------:R1:W-:Y:S04]  /*4af00*/  STL [R1+0x1f58], R23 ;  /* 0x001f581701007387 */ /* 0x0003e80000100800 */
[----:B0-----:R-:W4:Y:S04]  /*4af10*/  LDL.LU.64 R20, [R1+0x2a0] ;  /* 0x0002a00001147983 */ /* 0x001f280000300a00 */
[----:B-1----:R-:W4:Y:S01]  /*4af20*/  LDL.LU.64 R22, [R1+0x2a8] ;  /* 0x0002a80001167983 */ /* 0x002f220000300a00 */
[----:B-----5:R-:W-:-:S02]  /*4af30*/  F2FP.F16.E4M3.UNPACK_B R24, R24 ;  /* 0x00000018ff18723e */ /* 0x020fc400020006ff */
[----:B------:R-:W-:-:S07]  /*4af40*/  F2FP.F16.E4M3.UNPACK_B R25, R25 ;  /* 0x00000019ff19723e */ /* 0x000fce00020006ff */
[C---:B--2---:R-:W-:Y:S06]  /*4af50*/  HMMA.16816.F32 R8, R4.reuse, R24, R8 ;  /* 0x000000180408723c */ /* 0x044fec0000001808 */
[----:B----4-:R-:W-:Y:S07]  /*4af60*/  HMMA.16816.F32 R20, R4, R2, R20 ;  /* 0x000000020414723c */ /* 0x010fee0000001814 */
[----:B------:R-:W-:-:S02]  /*4af70*/  F2FP.F16.E4M3.UNPACK_B R2, R17 ;  /* 0x00000011ff02723e */ /* 0x000fc400020006ff */
[----:B---3--:R-:W-:-:S09]  /*4af80*/  F2FP.F16.E4M3.UNPACK_B R3, R15 ;  /* 0x0000000fff03723e */ /* 0x008fd200020006ff */
[----:B------:R-:W-:Y:S02]  /*4af90*/  IMAD.MOV.U32 R15, RZ, RZ, R8 ;  /* 0x000000ffff0f7224 */ /* 0x000fe400078e0008 */
[----:B------:R-:W-:Y:S02]  /*4afa0*/  IMAD.MOV.U32 R17, RZ, RZ, R9 ;  /* 0x000000ffff117224 */ /* 0x000fe400078e0009 */
[----:B------:R-:W-:Y:S02]  /*4afb0*/  IMAD.MOV.U32 R18, RZ, RZ, R10 ;  /* 0x000000ffff127224 */ /* 0x000fe400078e000a */
[----:B------:R-:W-:Y:S01]  /*4afc0*/  IMAD.MOV.U32 R19, RZ, RZ, R11 ;  /* 0x000000ffff137224 */ /* 0x000fe200078e000b */
[----:B------:R0:W-:Y:S04]  /*4afd0*/  STL.64 [R1+0x50], R20 ;  /* 0x0000501401007387 */ /* 0x0001e80000100a00 */
[----:B------:R1:W-:Y:S04]  /*4afe0*/  STL.64 [R1+0x58], R22 ;  /* 0x0000581601007387 */ /* 0x0003e80000100a00 */
[----:B------:R-:W2:Y:S04]  /*4aff0*/  LDL R24, [R1+0x1f0] ;  /* 0x0001f00001187983 */ /* 0x000ea80000100800 */
[----:B------:R-:W3:Y:S04]  /*4b000*/  LDL R25, [R1+0x1f4] ;  /* 0x0001f40001197983 */ /* 0x000ee80000100800 */
[----:B0-----:R-:W4:Y:S04]  /*4b010*/  LDL.LU.64 R20, [R1+0x80] ;  /* 0x0000800001147983 */ /* 0x001f280000300a00 */
[----:B-1----:R-:W4:Y:S04]  /*4b020*/  LDL.LU.64 R22, [R1+0x88] ;  /* 0x0000880001167983 */ /* 0x002f280000300a00 */
[----:B------:R-:W5:Y:S04]  /*4b030*/  LDL.LU.64 R8, [R1+0x90] ;  /* 0x0000900001087983 */ /* 0x000f680000300a00 */
[----:B------:R-:W2:Y:S04]  /*4b040*/  LDL.LU.64 R10, [R1+0x98] ;  /* 0x00009800010a7983 */ /* 0x000ea80000300a00 */
[----:B--2---:R-:W-:Y:S04]  /*4b050*/  STL.64 [R1+0x1ff8], R10 ;  /* 0x001ff80a01007387 */ /* 0x004fe80000100a00 */
[----:B-----5:R4:W-:Y:S02]  /*4b060*/  STL.64 [R1+0x1ff0], R8 ;  /* 0x001ff00801007387 */ /* 0x0209e40000100a00 */
[----:B----4-:R-:W-:Y:S02]  /*4b070*/  HMMA.16816.F32 R8, R4, R2, R20 ;  /* 0x000000020408723c */ /* 0x010fe40000001814 */
[----:B------:R0:W-:Y:S04]  /*4b080*/  STL.64 [R1+0x1fa0], R18 ;  /* 0x001fa01201007387 */ /* 0x0001e80000100a00 */
[----:B0-----:R-:W2:Y:S04]  /*4b090*/  LDL R18, [R1+0x204] ;  /* 0x0002040001127983 */ /* 0x001ea80000100800 */
[----:B------:R-:W4:Y:S04]  /*4b0a0*/  LDL R19, [R1+0x230] ;  /* 0x0002300001137983 */ /* 0x000f280000100800 */
[----:B------:R0:W-:Y:S04]  /*4b0b0*/  STL.64 [R1+0x1f98], R16 ;  /* 0x001f981001007387 */ /* 0x0001e80000100a00 */
[----:B0-----:R-:W5:Y:S04]  /*4b0c0*/  LDL R17, [R1+0x200] ;  /* 0x0002000001117983 */ /* 0x001f680000100800 */
[----:B------:R-:W-:Y:S04]  /*4b0d0*/  STL.64 [R1+0x1f90], R14 ;  /* 0x001f900e01007387 */ /* 0x000fe80000100a00 */
[----:B------:R0:W-:Y:S01]  /*4b0e0*/  STL.64 [R1+0x1f88], R12 ;  /* 0x001f880c01007387 */ /* 0x0001e20000100a00 */
[----:B------:R-:W-:-:S02]  /*4b0f0*/  IMAD.MOV.U32 R22, RZ, RZ, R10 ;  /* 0x000000ffff167224 */ /* 0x000fc400078e000a */
[----:B------:R-:W-:Y:S02]  /*4b100*/  IMAD.MOV.U32 R23, RZ, RZ, R11 ;  /* 0x000000ffff177224 */ /* 0x000fe400078e000b */
[----:B------:R-:W-:Y:S02]  /*4b110*/  IMAD.MOV.U32 R20, RZ, RZ, R8 ;  /* 0x000000ffff147224 */ /* 0x000fe400078e0008 */
[----:B------:R-:W-:Y:S01]  /*4b120*/  IMAD.MOV.U32 R21, RZ, RZ, R9 ;  /* 0x000000ffff157224 */ /* 0x000fe200078e0009 */
[----:B0-----:R-:W4:Y:S04]  /*4b130*/  LDL.LU.64 R12, [R1+0xa0] ;  /* 0x0000a000010c7983 */ /* 0x001f280000300a00 */
[----:B------:R-:W4:Y:S04]  /*4b140*/  LDL.LU.64 R14, [R1+0xa8] ;  /* 0x0000a800010e7983 */ /* 0x000f280000300a00 */
[----:B------:R-:W4:Y:S04]  /*4b150*/  LDL.LU.64 R10, [R1+0x1ff8] ;  /* 0x001ff800010a7983 */ /* 0x000f280000300a00 */
[----:B------:R-:W4:Y:S01]  /*4b160*/  LDL.LU.64 R8, [R1+0x1ff0] ;  /* 0x001ff00001087983 */ /* 0x000f220000300a00 */
[----:B------:R-:W-:-:S02]  /*4b170*/  F2FP.F16.E4M3.UNPACK_B R24, R24 ;  /* 0x00000018ff18723e */ /* 0x000fc400020006ff */
[----:B---3--:R-:W-:Y:S01]  /*4b180*/  F2FP.F16.E4M3.UNPACK_B R25, R25 ;  /* 0x00000019ff19723e */ /* 0x008fe200020006ff */
[----:B------:R-:W-:Y:S04]  /*4b190*/  STL.64 [R1+0x1fb0], R22 ;  /* 0x001fb01601007387 */ /* 0x000fe80000100a00 */
[----:B------:R-:W-:Y:S01]  /*4b1a0*/  STL.64 [R1+0x1fa8], R20 ;  /* 0x001fa81401007387 */ /* 0x000fe20000100a00 */
[----:B------:R-:W-:Y:S02]  /*4b1b0*/  IMAD R26, R26, 0x100, R27 ;  /* 0x000001001a1a7824 */ /* 0x000fe400078e021b */
[----:B------:R-:W-:Y:S01]  /*4b1c0*/  IMAD R0, R28, 0x100, R0 ;  /* 0x000001001c007824 */ /* 0x000fe200078e0200 */
[----:B--2---:R-:W-:Y:S02]  /*4b1d0*/  F2FP.F16.E4M3.UNPACK_B R3, R18 ;  /* 0x00000012ff03723e */ /* 0x004fe400020006ff */
[----:B-----5:R-:W-:Y:S01]  /*4b1e0*/  F2FP.F16.E4M3.UNPACK_B R2, R17 ;  /* 0x00000011ff02723e */ /* 0x020fe200020006ff */
[C---:B----4-:R-:W-:Y:S06]  /*4b1f0*/  HMMA.16816.F32 R12, R4.reuse, R24, R12 ;  /* 0x00000018040c723c */ /* 0x050fec000000180c */
[----:B------:R-:W-:Y:S01]  /*4b200*/  HMMA.16816.F32 R8, R4, R2, R8 ;  /* 0x000000020408723c */ /* 0x000fe20000001808 */
[----:B------:R-:W-:-:S05]  /*4b210*/  F2FP.F16.E4M3.UNPACK_B R24, R19 ;  /* 0x00000013ff18723e */ /* 0x000fca00020006ff */
[----:B------:R0:W-:Y:S01]  /*4b220*/  STL [R1+0x1fec], R24 ;  /* 0x001fec1801007387 */ /* 0x0001e20000100800 */
[----:B------:R-:W-:-:S10]  /*4b230*/  F2FP.F16.E4M3.UNPACK_B R25, R29 ;  /* 0x0000001dff19723e */ /* 0x000fd400020006ff */
[----:B------:R-:W-:Y:S04]  /*4b240*/  STL.64 [R1+0xa0], R12 ;  /* 0x0000a00c01007387 */ /* 0x000fe80000100a00 */
[----:B------:R-:W-:Y:S04]  /*4b250*/  STL.64 [R1+0xa8], R14 ;  /* 0x0000a80e01007387 */ /* 0x000fe80000100a00 */
[----:B------:R-:W-:Y:S04]  /*4b260*/  STL.64 [R1+0xd0], R8 ;  /* 0x0000d00801007387 */ /* 0x000fe80000100a00 */
[----:B------:R-:W-:Y:S04]  /*4b270*/  STL.64 [R1+0xd8], R10 ;  /* 0x0000d80a01007387 */ /* 0x000fe80000100a00 */
[----:B0-----:R-:W2:Y:S04]  /*4b280*/  LDL.LU R24, [R1+0x3ac] ;  /* 0x0003ac0001187983 */ /* 0x001ea80000300800 */
[----:B------:R-:W2:Y:S04]  /*4b290*/  LDL.LU R27, [R1+0x3a4] ;  /* 0x0003a400011b7983 */ /* 0x000ea80000300800 */
[----:B------:R-:W3:Y:S04]  /*4b2a0*/  LDL.LU R29, [R1+0x3d0] ;  /* 0x0003d000011d7983 */ /* 0x000ee80000300800 */
[----:B------:R-:W3:Y:S04]  /*4b2b0*/  LDL.LU R28, [R1+0x3cc] ;  /* 0x0003cc00011c7983 */ /* 0x000ee80000300800 */
[----:B------:R-:W4:Y:S04]  /*4b2c0*/  LDL R2, [R1+0x210] ;  /* 0x0002100001027983 */ /* 0x000f280000100800 */
[----:B------:R-:W5:Y:S04]  /*4b2d0*/  LDL R3, [R1+0x214] ;  /* 0x0002140001037983 */ /* 0x000f680000100800 */
[----:B------:R-:W2:Y:S04]  /*4b2e0*/  LDL.LU R16, [R1+0x30] ;  /* 0x0000300001107983 */ /* 0x000ea80000300800 */
[----:B------:R-:W2:Y:S04]  /*4b2f0*/  LDL.LU R17, [R1+0x34] ;  /* 0x0000340001117983 */ /* 0x000ea80000300800 */
[----:B------:R-:W3:Y:S04]  /*4b300*/  LDL.LU R18, [R1+0x38] ;  /* 0x0000380001127983 */ /* 0x000ee80000300800 */
[----:B------:R-:W3:Y:S04]  /*4b310*/  LDL.LU R19, [R1+0x3c] ;  /* 0x00003c0001137983 */ /* 0x000ee80000300800 */
[----:B---3--:R-:W-:Y:S04]  /*4b320*/  STL.64 [R1+0x1fc0], R18 ;  /* 0x001fc01201007387 */ /* 0x008fe80000100a00 */
[----:B--2---:R0:W-:Y:S04]  /*4b330*/  STL.64 [R1+0x1fb8], R16 ;  /* 0x001fb81001007387 */ /* 0x0041e80000100a00 */
[----:B0-----:R-:W2:Y:S04]  /*4b340*/  LDL.LU R16, [R1+0x10] ;  /* 0x0000100001107983 */ /* 0x001ea80000300800 */
[----:B------:R-:W2:Y:S04]  /*4b350*/  LDL.LU R17, [R1+0x14] ;  /* 0x0000140001117983 */ /* 0x000ea80000300800 */
[----:B------:R-:W3:Y:S04]  /*4b360*/  LDL.LU R18, [R1+0x18] ;  /* 0x0000180001127983 */ /* 0x000ee80000300800 */
[----:B------:R-:W3:Y:S04]  /*4b370*/  LDL.LU R19, [R1+0x1c] ;  /* 0x00001c0001137983 */ /* 0x000ee80000300800 */
[----:B---3--:R-:W-:Y:S04]  /*4b380*/  STL.64 [R1+0x1fd0], R18 ;  /* 0x001fd01201007387 */ /* 0x008fe80000100a00 */
[----:B--2---:R-:W-:Y:S04]  /*4b390*/  STL.64 [R1+0x1fc8], R16 ;  /* 0x001fc81001007387 */ /* 0x004fe80000100a00 */
[----:B------:R-:W2:Y:S04]  /*4b3a0*/  LDL.LU R20, [R1+0x20] ;  /* 0x0000200001147983 */ /* 0x000ea80000300800 */
[----:B------:R-:W2:Y:S04]  /*4b3b0*/  LDL.LU R21, [R1+0x24] ;  /* 0x0000240001157983 */ /* 0x000ea80000300800 */
[----:B------:R-:W3:Y:S04]  /*4b3c0*/  LDL.LU R22, [R1+0x28] ;  /* 0x0000280001167983 */ /* 0x000ee80000300800 */
[----:B------:R-:W3:Y:S01]  /*4b3d0*/  LDL.LU R23, [R1+0x2c] ;  /* 0x00002c0001177983 */ /* 0x000ee20000300800 */
[----:B------:R-:W-:-:S03]  /*4b3e0*/  IMAD R27, R27, 0x100, R24 ;  /* 0x000001001b1b7824 */ /* 0x000fc600078e0218 */
[----:B---3--:R-:W-:Y:S04]  /*4b3f0*/  STL.64 [R1+0x1fe0], R22 ;  /* 0x001fe01601007387 */ /* 0x008fe80000100a00 */
[----:B--2---:R0:W-:Y:S04]  /*4b400*/  STL.64 [R1+0x1fd8], R20 ;  /* 0x001fd81401007387 */ /* 0x0041e80000100a00 */
[----:B0-----:R-:W2:Y:S04]  /*4b410*/  LDL.LU.64 R20, [R1+0x70] ;  /* 0x0000700001147983 */ /* 0x001ea80000300a00 */
[----:B------:R-:W2:Y:S04]  /*4b420*/  LDL.LU.64 R22, [R1+0x78] ;  /* 0x0000780001167983 */ /* 0x000ea80000300a00 */
[----:B------:R-:W3:Y:S04]  /*4b430*/  LDL.LU R12, [R1+0x40] ;  /* 0x00004000010c7983 */ /* 0x000ee80000300800 */
[----:B------:R-:W3:Y:S04]  /*4b440*/  LDL.LU R13, [R1+0x44] ;  /* 0x00004400010d7983 */ /* 0x000ee80000300800 */
[----:B------:R-:W3:Y:S04]  /*4b450*/  LDL.LU R14, [R1+0x48] ;  /* 0x00004800010e7983 */ /* 0x000ee80000300800 */
[----:B------:R-:W3:Y:S04]  /*4b460*/  LDL.LU R15, [R1+0x4c] ;  /* 0x00004c00010f7983 */ /* 0x000ee80000300800 */
[----:B------:R-:W3:Y:S04]  /*4b470*/  LDL.LU.64 R16, [R1+0xb0] ;  /* 0x0000b00001107983 */ /* 0x000ee80000300a00 */
[----:B------:R-:W3:Y:S04]  /*4b480*/  LDL.LU.64 R18, [R1+0xb8] ;  /* 0x0000b80001127983 */ /* 0x000ee80000300a00 */
[----:B------:R-:W3:Y:S04]  /*4b490*/  LDL.LU R8, [R1] ;  /* 0x0000000001087983 */ /* 0x000ee80000300800 */
[----:B------:R-:W3:Y:S04]  /*4b4a0*/  LDL.LU R9, [R1+0x4] ;  /* 0x0000040001097983 */ /* 0x000ee80000300800 */
[----:B------:R-:W3:Y:S04]  /*4b4b0*/  LDL.LU R10, [R1+0x8] ;  /* 0x00000800010a7983 */ /* 0x000ee80000300800 */
[----:B------:R-:W3:Y:S04]  /*4b4c0*/  LDL.LU R11, [R1+0xc] ;  /* 0x00000c00010b7983 */ /* 0x000ee80000300800 */
[----:B------:R-:W2:Y:S01]  /*4b4d0*/  LDL.LU R24, [R1+0x1fec] ;  /* 0x001fec0001187983 */ /* 0x000ea20000300800 */
[----:B------:R-:W-:-:S03]  /*4b4e0*/  IMAD R28, R28, 0x100, R29 ;  /* 0x000001001c1c7824 */ /* 0x000fc600078e021d */
[----:B------:R-:W3:Y:S01]  /*4b4f0*/  LDL.LU R29, [R1+0x1fe8] ;  /* 0x001fe800011d7983 */ /* 0x000ee20000300800 */
[----:B----4-:R-:W-:Y:S02]  /*4b500*/  F2FP.F16.E4M3.UNPACK_B R2, R2 ;  /* 0x00000002ff02723e */ /* 0x010fe400020006ff */
[----:B-----5:R-:W-:Y:S01]  /*4b510*/  F2FP.F16.E4M3.UNPACK_B R3, R3 ;  /* 0x00000003ff03723e */ /* 0x020fe200020006ff */
[----:B--2---:R-:W-:Y:S07]  /*4b520*/  HMMA.16816.F32 R20, R4, R24, R20 ;  /* 0x000000180414723c */ /* 0x004fee0000001814 */
[----:B------:R-:W-:-:S02]  /*4b530*/  F2FP.F16.E4M3.UNPACK_B R24, R0 ;  /* 0x00000000ff18723e */ /* 0x000fc400020006ff */
[----:B------:R-:W-:Y:S02]  /*4b540*/  F2FP.F16.E4M3.UNPACK_B R25, R27 ;  /* 0x0000001bff19723e */ /* 0x000fe400020006ff */
[----:B------:R-:W-:Y:S01]  /*4b550*/  F2FP.F16.E4M3.UNPACK_B R27, R28 ;  /* 0x0000001cff1b723e */ /* 0x000fe200020006ff */
[----:B---3--:R-:W-:Y:S11]  /*4b560*/  HMMA.16816.F32 R4, R4, R2, R16 ;  /* 0x000000020404723c */ /* 0x008ff60000001810 */
[----:B------:R-:W-:Y:S04]  /*4b570*/  STL.64 [R1+0xc0], R20 ;  /* 0x0000c01401007387 */ /* 0x000fe80000100a00 */
[----:B------:R0:W-:Y:S04]  /*4b580*/  STL.64 [R1+0xc8], R22 ;  /* 0x0000c81601007387 */ /* 0x0001e80000100a00 */
[----:B0-----:R-:W2:Y:S04]  /*4b590*/  LDL.LU.64 R22, [R1+0x1fe0] ;  /* 0x001fe00001167983 */ /* 0x001ea80000300a00 */
[----:B------:R-:W2:Y:S04]  /*4b5a0*/  LDL.LU.64 R20, [R1+0x1fd8] ;  /* 0x001fd80001147983 */ /* 0x000ea80000300a00 */
[----:B------:R-:W3:Y:S04]  /*4b5b0*/  LDL.LU R0, [R1+0x164] ;  /* 0x0001640001007983 */ /* 0x000ee80000300800 */
[----:B------:R-:W4:Y:S04]  /*4b5c0*/  LDL.LU R28, [R1+0x130] ;  /* 0x00013000011c7983 */ /* 0x000f280000300800 */
[----:B------:R-:W5:Y:S04]  /*4b5d0*/  LDL.LU.64 R18, [R1+0x1fd0] ;  /* 0x001fd00001127983 */ /* 0x000f680000300a00 */
[----:B------:R-:W5:Y:S04]  /*4b5e0*/  LDL.LU.64 R16, [R1+0x1fc8] ;  /* 0x001fc80001107983 */ /* 0x000f680000300a00 */
[----:B------:R-:W2:Y:S04]  /*4b5f0*/  LDL.LU R2, [R1+0x140] ;  /* 0x0001400001027983 */ /* 0x000ea80000300800 */
[----:B------:R-:W3:Y:S01]  /*4b600*/  LDL.LU R3, [R1+0x144] ;  /* 0x0001440001037983 */ /* 0x000ee20000300800 */
[----:B------:R-:W-:-:S02]  /*4b610*/  F2FP.F16.E4M3.UNPACK_B R26, R26 ;  /* 0x0000001aff1a723e */ /* 0x000fc400020006ff */
[----:B------:R-:W-:Y:S01]  /*4b620*/  F2FP.F16.E4M3.UNPACK_B R29, R29.H1 ;  /* 0x0000001dff1d723e */ /* 0x000fe200030006ff */
[----:B------:R0:W-:Y:S04]  /*4b630*/  STL.64 [R1+0x110], R4 ;  /* 0x0001100401007387 */ /* 0x0001e80000100a00 */
[----:B------:R1:W-:Y:S04]  /*4b640*/  STL.64 [R1+0x118], R6 ;  /* 0x0001180601007387 */ /* 0x0003e80000100a00 */
[----:B0-----:R-:W3:Y:S04]  /*4b650*/  LDL.LU R4, [R1+0x150] ;  /* 0x0001500001047983 */ /* 0x001ee80000300800 */
[----:B------:R-:W3:Y:S04]  /*4b660*/  LDL.LU R5, [R1+0x154] ;  /* 0x0001540001057983 */ /* 0x000ee80000300800 */
[----:B-1----:R-:W3:Y:S04]  /*4b670*/  LDL.LU R6, [R1+0x180] ;  /* 0x0001800001067983 */ /* 0x002ee80000300800 */
[----:B------:R-:W3:Y:S01]  /*4b680*/  LDL.LU R7, [R1+0x184] ;  /* 0x0001840001077983 */ /* 0x000ee20000300800 */
[----:B----4-:R-:W-:-:S07]  /*4b690*/  F2FP.F16.E4M3.UNPACK_B R28, R28.H1 ;  /* 0x0000001cff1c723e */ /* 0x010fce00030006ff */
[----:B-----5:R-:W-:Y:S01]  /*4b6a0*/  HMMA.16816.F32 R16, R24, R28, R16 ;  /* 0x0000001c1810723c */ /* 0x020fe20000001810 */
[----:B--2---:R-:W-:Y:S02]  /*4b6b0*/  F2FP.F16.E4M3.UNPACK_B R2, R2.H1 ;  /* 0x00000002ff02723e */ /* 0x004fe400030006ff */
[----:B---3--:R-:W-:-:S07]  /*4b6c0*/  F2FP.F16.E4M3.UNPACK_B R3, R3.H1 ;  /* 0x00000003ff03723e */ /* 0x008fce00030006ff */
[----:B------:R-:W-:-:S13]  /*4b6d0*/  HMMA.16816.F32 R20, R24, R2, R20 ;  /* 0x000000021814723c */ /* 0x000fda0000001814 */
[----:B------:R-:W-:Y:S04]  /*4b6e0*/  STL.64 [R1+0x100], R16 ;  /* 0x0001001001007387 */ /* 0x000fe80000100a00 */
[----:B------:R0:W-:Y:S04]  /*4b6f0*/  STL.64 [R1+0x108], R18 ;  /* 0x0001081201007387 */ /* 0x0001e80000100a00 */
[----:B0-----:R-:W2:Y:S04]  /*4b700*/  LDL.LU.64 R18, [R1+0x1fc0] ;  /* 0x001fc00001127983 */ /* 0x001ea80000300a00 */
[----:B------:R-:W2:Y:S04]  /*4b710*/  LDL.LU.64 R16, [R1+0x1fb8] ;  /* 0x001fb80001107983 */ /* 0x000ea80000300a00 */
[----:B------:R-:W3:Y:S04]  /*4b720*/  LDL.LU R28, [R1+0x1b0] ;  /* 0x0001b000011c7983 */ /* 0x000ee80000300800 */
[----:B------:R-:W4:Y:S04]  /*4b730*/  LDL.LU R29, [R1+0x1b4] ;  /* 0x0001b400011d7983 */ /* 0x000f280000300800 */
[----:B------:R-:W-:Y:S04]  /*4b740*/  STL.64 [R1+0xf0], R20 ;  /* 0x0000f01401007387 */ /* 0x000fe80000100a00 */
[----:B------:R0:W-:Y:S04]  /*4b750*/  STL.64 [R1+0xf8], R22 ;  /* 0x0000f81601007387 */ /* 0x0001e80000100a00 */
[----:B0-----:R-:W5:Y:S04]  /*4b760*/  LDL.LU.64 R22, [R1+0x1fb0] ;  /* 0x001fb00001167983 */ /* 0x001f680000300a00 */
[----:B------:R-:W5:Y:S04]  /*4b770*/  LDL.LU.64 R20, [R1+0x1fa8] ;  /* 0x001fa80001147983 */ /* 0x000f680000300a00 */
[----:B------:R-:W3:Y:S01]  /*4b780*/  LDL.LU R3, [R1+0x160] ;  /* 0x0001600001037983 */ /* 0x000ee20000300800 */
[----:B------:R-:W-:-:S02]  /*4b790*/  F2FP.F16.E4M3.UNPACK_B R4, R4.H1 ;  /* 0x00000004ff04723e */ /* 0x000fc400030006ff */
[----:B------:R-:W-:-:S07]  /*4b7a0*/  F2FP.F16.E4M3.UNPACK_B R5, R5.H1 ;  /* 0x00000005ff05723e */ /* 0x000fce00030006ff */
[----:B--2---:R-:W-:Y:S01]  /*4b7b0*/  HMMA.16816.F32 R16, R24, R4, R16 ;  /* 0x000000041810723c */ /* 0x004fe20000001810 */
[----:B---3--:R-:W-:Y:S02]  /*4b7c0*/  F2FP.F16.E4M3.UNPACK_B R2, R3.H1 ;  /* 0x00000003ff02723e */ /* 0x008fe400030006ff */
[----:B------:R-:W-:-:S15]  /*4b7d0*/  F2FP.F16.E4M3.UNPACK_B R3, R0.H1 ;  /* 0x00000000ff03723e */ /* 0x000fde00030006ff */
[----:B------:R-:W-:-:S05]  /*4b7e0*/  NOP ;  /* 0x0000000000007918 */ /* 0x000fca0000000000 */
[----:B------:R-:W-:Y:S04]  /*4b7f0*/  STL.64 [R1+0xe0], R16 ;  /* 0x0000e01001007387 */ /* 0x000fe80000100a00 */
[----:B------:R0:W-:Y:S01]  /*4b800*/  STL [R1+0xe8], R18 ;  /* 0x0000e81201007387 */ /* 0x0001e20000100800 */
[----:B------:R-:W-:-:S03]  /*4b810*/  IMAD.MOV.U32 R0, RZ, RZ, R19 ;  /* 0x000000ffff007224 */ /* 0x000fc600078e0013 */
[----:B0-----:R-:W2:Y:S04]  /*4b820*/  LDL.LU.64 R18, [R1+0x1fa0] ;  /* 0x001fa00001127983 */ /* 0x001ea80000300a00 */
[----:B------:R-:W3:Y:S04]  /*4b830*/  LDL.LU.64 R16, [R1+0x1f98] ;  /* 0x001f980001107983 */ /* 0x000ee80000300a00 */
[----:B------:R-:W4:Y:S04]  /*4b840*/  LDL.LU R4, [R1+0x170] ;  /* 0x0001700001047983 */ /* 0x000f280000300800 */
[----:B------:R-:W5:Y:S01]  /*4b850*/  LDL.LU R5, [R1+0x174] ;  /* 0x0001740001057983 */ /* 0x000f620000300800 */
[----:B------:R-:W-:Y:S03]  /*4b860*/  HMMA.16816.F32 R12, R24, R2, R12 ;  /* 0x00000002180c723c */ /* 0x000fe6000000180c */
[----:B------:R-:W-:Y:S04]  /*4b870*/  STL [R1+0x1f40], R0 ;  /* 0x001f400001007387 */ /* 0x000fe80000100800 */
[----:B------:R-:W-:-:S02]  /*4b880*/  F2FP.F16.E4M3.UNPACK_B R2, R6.H1 ;  /* 0x00000006ff02723e */ /* 0x000fc400030006ff */
[----:B------:R-:W-:-:S14]  /*4b890*/  F2FP.F16.E4M3.UNPACK_B R3, R7.H1 ;  /* 0x00000007ff03723e */ /* 0x000fdc00030006ff */
[----:B------:R-:W-:Y:S04]  /*4b8a0*/  STL.64 [R1+0xb0], R12 ;  /* 0x0000b00c01007387 */ /* 0x000fe80000100a00 */
[----:B------:R0:W-:Y:S04]  /*4b8b0*/  STL.64 [R1+0xb8], R14 ;  /* 0x0000b80e01007387 */ /* 0x0001e80000100a00 */
[----:B0-----:R-:W2:Y:S04]  /*4b8c0*/  LDL.LU.64 R14, [R1+0x1f90] ;  /* 0x001f9000010e7983 */ /* 0x001ea80000300a00 */
[----:B------:R-:W3:Y:S01]  /*4b8d0*/  LDL.LU.64 R12, [R1+0x1f88] ;  /* 0x001f8800010c7983 */ /* 0x000ee20000300a00 */
[----:B----4-:R-:W-:-:S02]  /*4b8e0*/  F2FP.F16.E4M3.UNPACK_B R4, R4.H1 ;  /* 0x00000004ff04723e */ /* 0x010fc400030006ff */
[----:B-----5:R-:W-:-:S07]  /*4b8f0*/  F2FP.F16.E4M3.UNPACK_B R5, R5.H1 ;  /* 0x00000005ff05723e */ /* 0x020fce00030006ff */
[----:B------:R-:W-:Y:S01]  /*4b900*/  HMMA.16816.F32 R4, R24, R4, R8 ;  /* 0x000000041804723c */ /* 0x000fe20000001808 */
[----:B------:R-:W4:Y:S04]  /*4b910*/  LDL.LU.64 R10, [R1+0x1f80] ;  /* 0x001f8000010a7983 */ /* 0x000f280000300a00 */
[----:B------:R-:W4:-:S15]  /*4b920*/  LDL.LU.64 R8, [R1+0x1f78] ;  /* 0x001f780001087983 */ /* 0x000f1e0000300a00 */
[----:B------:R-:W-:-:S03]  /*4b930*/  NOP ;  /* 0x0000000000007918 */ /* 0x000fc60000000000 */
[----:B------:R-:W-:Y:S04]  /*4b940*/  STL.64 [R1+0x90], R4 ;  /* 0x0000900401007387 */ /* 0x000fe80000100a00 */
[----:B------:R0:W-:Y:S01]  /*4b950*/  STL [R1+0x98], R6 ;  /* 0x0000980601007387 */ /* 0x0001e20000100800 */
[----:B------:R-:W-:-:S03]  /*4b960*/  IMAD.MOV.U32 R0, RZ, RZ, R7 ;  /* 0x000000ffff007224 */ /* 0x000fc600078e0007 */
[----:B0-----:R-:W5:Y:S04]  /*4b970*/  LDL.LU R6, [R1+0x1d0] ;  /* 0x0001d00001067983 */ /* 0x001f680000300800 */
[----:B------:R-:W5:Y:S01]  /*4b980*/  LDL.LU R7, [R1+0x1d4] ;  /* 0x0001d40001077983 */ /* 0x000f620000300800 */
[----:B----4-:R-:W-:Y:S03]  /*4b990*/  HMMA.16816.F32 R8, R24, R2, R8 ;  /* 0x000000021808723c */ /* 0x010fe60000001808 */
[----:B------:R-:W4:Y:S04]  /*4b9a0*/  LDL.LU R2, [R1+0x190] ;  /* 0x0001900001027983 */ /* 0x000f280000300800 */
[----:B------:R-:W5:-:S15]  /*4b9b0*/  LDL.LU R3, [R1+0x194] ;  /* 0x0001940001037983 */ /* 0x000f5e0000300800 */
[----:B------:R-:W-:-:S01]  /*4b9c0*/  NOP ;  /* 0x0000000000007918 */ /* 0x000fc20000000000 */
[----:B------:R2:W-:Y:S04]  /*4b9d0*/  STL.64 [R1+0x70], R8 ;  /* 0x0000700801007387 */ /* 0x0005e80000100a00 */
[----:B------:R0:W-:Y:S01]  /*4b9e0*/  STL.64 [R1+0x78], R10 ;  /* 0x0000780a01007387 */ /* 0x0001e20000100a00 */
[----:B--2---:R-:W-:-:S03]  /*4b9f0*/  IMAD.MOV.U32 R8, RZ, RZ, R15 ;  /* 0x000000ffff087224 */ /* 0x004fc600078e000f */
[----:B------:R-:W2:Y:S01]  /*4ba00*/  LDL.LU R15, [R1+0x1f74] ;  /* 0x001f7400010f7983 */ /* 0x000ea20000300800 */
[----:B------:R-:W-:Y:S02]  /*4ba10*/  F2FP.F16.E4M3.UNPACK_B R4, R28.H1 ;  /* 0x0000001cff04723e */ /* 0x000fe400030006ff */
[----:B------:R-:W-:Y:S01]  /*4ba20*/  F2FP.F16.E4M3.UNPACK_B R5, R29.H1 ;  /* 0x0000001dff05723e */ /* 0x000fe200030006ff */
[----:B---3--:R-:W-:Y:S02]  /*4ba30*/  IMAD.MOV.U32 R9, RZ, RZ, R17 ;  /* 0x000000ffff097224 */ /* 0x008fe400078e0011 */
[----:B0-----:R-:W-:Y:S01]  /*4ba40*/  IMAD.MOV.U32 R10, RZ, RZ, R18 ;  /* 0x000000ffff0a7224 */ /* 0x001fe200078e0012 */
[----:B------:R-:W3:Y:S04]  /*4ba50*/  LDL.LU R17, [R1+0x1f70] ;  /* 0x001f700001117983 */ /* 0x000ee80000300800 */
[----:B------:R-:W3:Y:S01]  /*4ba60*/  LDL.LU R18, [R1+0x1f6c] ;  /* 0x001f6c0001127983 */ /* 0x000ee20000300800 */
[----:B------:R-:W-:-:S03]  /*4ba70*/  IMAD.MOV.U32 R11, RZ, RZ, R19 ;  /* 0x000000ffff0b7224 */ /* 0x000fc600078e0013 */
[----:B------:R-:W3:Y:S04]  /*4ba80*/  LDL.LU R19, [R1+0x1f68] ;  /* 0x001f680001137983 */ /* 0x000ee80000300800 */
[----:B------:R-:W3:Y:S04]  /*4ba90*/  LDL.LU R28, [R1+0x1f0] ;  /* 0x0001f000011c7983 */ /* 0x000ee80000300800 */
[----:B------:R-:W3:Y:S01]  /*4baa0*/  LDL.LU R29, [R1+0x1f4] ;  /* 0x0001f400011d7983 */ /* 0x000ee20000300800 */
[----:B--2---:R-:W-:Y:S03]  /*4bab0*/  HMMA.16816.F32 R12, R24, R4, R12 ;  /* 0x00000004180c723c */ /* 0x004fe6000000180c */
[----:B------:R-:W2:Y:S04]  /*4bac0*/  LDL.LU R4, [R1+0x1a0] ;  /* 0x0001a00001047983 */ /* 0x000ea80000300800 */
[----:B------:R-:W2:-:S15]  /*4bad0*/  LDL.LU R5, [R1+0x1a4] ;  /* 0x0001a40001057983 */ /* 0x000e9e0000300800 */
[----:B------:R-:W-:-:S01]  /*4bae0*/  NOP ;  /* 0x0000000000007918 */ /* 0x000fc20000000000 */
[----:B------:R0:W-:Y:S04]  /*4baf0*/  STL.64 [R1+0x20], R12 ;  /* 0x0000200c01007387 */ /* 0x0001e80000100a00 */
[----:B------:R1:W-:Y:S01]  /*4bb00*/  STL.64 [R1+0x28], R14 ;  /* 0x0000280e01007387 */ /* 0x0003e20000100a00 */
[----:B0-----:R-:W-:Y:S02]  /*4bb10*/  IMAD.MOV.U32 R12, RZ, RZ, R20 ;  /* 0x000000ffff0c7224 */ /* 0x001fe400078e0014 */
[----:B------:R-:W-:Y:S01]  /*4bb20*/  IMAD.MOV.U32 R13, RZ, RZ, R21 ;  /* 0x000000ffff0d7224 */ /* 0x000fe200078e0015 */
[----:B------:R-:W2:Y:S04]  /*4bb30*/  LDL.LU R20, [R1+0x1f64] ;  /* 0x001f640001147983 */ /* 0x000ea80000300800 */
[----:B------:R-:W2:Y:S01]  /*4bb40*/  LDL.LU R21, [R1+0x1f60] ;  /* 0x001f600001157983 */ /* 0x000ea20000300800 */
[----:B-1----:R-:W-:-:S02]  /*4bb50*/  IMAD.MOV.U32 R14, RZ, RZ, R22 ;  /* 0x000000ffff0e7224 */ /* 0x002fc400078e0016 */
[----:B------:R-:W-:Y:S01]  /*4bb60*/  IMAD.MOV.U32 R15, RZ, RZ, R23 ;  /* 0x000000ffff0f7224 */ /* 0x000fe200078e0017 */
[----:B------:R-:W2:Y:S04]  /*4bb70*/  LDL.LU R22, [R1+0x1f5c] ;  /* 0x001f5c0001167983 */ /* 0x000ea80000300800 */
[----:B------:R-:W2:Y:S01]  /*4bb80*/  LDL.LU R23, [R1+0x1f58] ;  /* 0x001f580001177983 */ /* 0x000ea20000300800 */
[----:B----4-:R-:W-:Y:S02]  /*4bb90*/  F2FP.F16.E4M3.UNPACK_B R2, R2.H1 ;  /* 0x00000002ff02723e */ /* 0x010fe400030006ff */
[----:B-----5:R-:W-:-:S07]  /*4bba0*/  F2FP.F16.E4M3.UNPACK_B R3, R3.H1 ;  /* 0x00000003ff03723e */ /* 0x020fce00030006ff */
[----:B---3--:R-:W-:-:S15]  /*4bbb0*/  HMMA.16816.F32 R16, R24, R2, R16 ;  /* 0x000000021810723c */ /* 0x008fde0000001810 */
[----:B------:R-:W-:-:S08]  /*4bbc0*/  NOP ;  /* 0x0000000000007918 */ /* 0x000fd00000000000 */
[----:B------:R0:W-:Y:S04]  /*4bbd0*/  STL.64 [R1], R16 ;  /* 0x0000001001007387 */ /* 0x0001e80000100a00 */
[----:B------:R1:W-:Y:S04]  /*4bbe0*/  STL.64 [R1+0x8], R18 ;  /* 0x0000081201007387 */ /* 0x0003e80000100a00 */
[----:B0-----:R-:W3:Y:S04]  /*4bbf0*/  LDL.LU R16, [R1+0x1c0] ;  /* 0x0001c00001107983 */ /* 0x001ee80000300800 */
[----:B------:R-:W4:Y:S04]  /*4bc00*/  LDL.LU R17, [R1+0x1c4] ;  /* 0x0001c40001117983 */ /* 0x000f280000300800 */
[----:B-1----:R-:W5:Y:S04]  /*4bc10*/  LDL.LU R18, [R1+0x1e0] ;  /* 0x0001e00001127983 */ /* 0x002f680000300800 */
[----:B------:R-:W5:Y:S01]  /*4bc20*/  LDL.LU R19, [R1+0x1e4] ;  /* 0x0001e40001137983 */ /* 0x000f620000300800 */
[----:B--2---:R-:W-:-:S02]  /*4bc30*/  F2FP.F16.E4M3.UNPACK_B R4, R4.H1 ;  /* 0x00000004ff04723e */ /* 0x004fc400030006ff */
[----:B------:R-:W-:-:S07]  /*4bc40*/  F2FP.F16.E4M3.UNPACK_B R5, R5.H1 ;  /* 0x00000005ff05723e */ /* 0x000fce00030006ff */
[----:B------:R-:W-:-:S15]  /*4bc50*/  HMMA.16816.F32 R20, R24, R4, R20 ;  /* 0x000000041814723c */ /* 0x000fde0000001814 */
[----:B------:R-:W-:-:S08]  /*4bc60*/  NOP ;  /* 0x0000000000007918 */ /* 0x000fd00000000000 */
[----:B------:R-:W-:Y:S04]  /*4bc70*/  STL.64 [R1+0x1ec8], R22 ;  /* 0x001ec81601007387 */ /* 0x000fe80000100a00 */
[----:B------:R0:W-:Y:S04]  /*4bc80*/  STL.64 [R1+0x1ec0], R20 ;  /* 0x001ec01401007387 */ /* 0x0001e80000100a00 */
[----:B0-----:R-:W2:Y:S04]  /*4bc90*/  LDL.LU R20, [R1+0x50] ;  /* 0x0000500001147983 */ /* 0x001ea80000300800 */
[----:B------:R-:W2:Y:S04]  /*4bca0*/  LDL.LU R21, [R1+0x54] ;  /* 0x0000540001157983 */ /* 0x000ea80000300800 */
[----:B------:R-:W2:Y:S04]  /*4bcb0*/  LDL.LU R22, [R1+0x58] ;  /* 0x0000580001167983 */ /* 0x000ea80000300800 */
[----:B------:R-:W2:Y:S01]  /*4bcc0*/  LDL.LU R23, [R1+0x5c] ;  /* 0x00005c0001177983 */ /* 0x000ea20000300800 */
[----:B---3--:R-:W-:-:S02]  /*4bcd0*/  F2FP.F16.E4M3.UNPACK_B R2, R16.H1 ;  /* 0x00000010ff02723e */ /* 0x008fc400030006ff */
[----:B----4-:R-:W-:Y:S02]  /*4bce0*/  F2FP.F16.E4M3.UNPACK_B R3, R17.H1 ;  /* 0x00000011ff03723e */ /* 0x010fe400030006ff */
[----:B------:R-:W-:Y:S02]  /*4bcf0*/  F2FP.F16.E4M3.UNPACK_B R6, R6.H1 ;  /* 0x00000006ff06723e */ /* 0x000fe400030006ff */
[----:B------:R-:W-:-:S07]  /*4bd00*/  F2FP.F16.E4M3.UNPACK_B R7, R7.H1 ;  /* 0x00000007ff07723e */ /* 0x000fce00030006ff */
[----:B------:R-:W-:Y:S01]  /*4bd10*/  HMMA.16816.F32 R8, R24, R6, R8 ;  /* 0x000000061808723c */ /* 0x000fe20000001808 */
[----:B-----5:R-:W-:Y:S02]  /*4bd20*/  F2FP.F16.E4M3.UNPACK_B R4, R18.H1 ;  /* 0x00000012ff04723e */ /* 0x020fe400030006ff */
[----:B------:R-:W-:-:S07]  /*4bd30*/  F2FP.F16.E4M3.UNPACK_B R5, R19.H1 ;  /* 0x00000013ff05723e */ /* 0x000fce00030006ff */
[C---:B------:R-:W-:Y:S06]  /*4bd40*/  HMMA.16816.F32 R12, R24.reuse, R4, R12 ;  /* 0x00000004180c723c */ /* 0x040fec000000180c */
[----:B--2---:R-:W-:Y:S07]  /*4bd50*/  HMMA.16816.F32 R20, R24, R2, R20 ;  /* 0x000000021814723c */ /* 0x004fee0000001814 */
[----:B------:R-:W-:-:S02]  /*4bd60*/  F2FP.F16.E4M3.UNPACK_B R2, R28.H1 ;  /* 0x0000001cff02723e */ /* 0x000fc400030006ff */
[----:B------:R-:W-:-:S14]  /*4bd70*/  F2FP.F16.E4M3.UNPACK_B R3, R29.H1 ;  /* 0x0000001dff03723e */ /* 0x000fdc00030006ff */
[----:B------:R-:W-:Y:S04]  /*4bd80*/  STL.64 [R1+0x30], R20 ;  /* 0x0000301401007387 */ /* 0x000fe80000100a00 */
[----:B------:R-:W-:Y:S04]  /*4bd90*/  STL.64 [R1+0x38], R22 ;  /* 0x0000381601007387 */ /* 0x000fe80000100a00 */
[----:B------:R-:W2:Y:S04]  /*4bda0*/  LDL.LU R16, [R1+0x200] ;  /* 0x0002000001107983 */ /* 0x000ea80000300800 */
[----:B------:R-:W3:Y:S04]  /*4bdb0*/  LDL.LU R17, [R1+0x204] ;  /* 0x0002040001117983 */ /* 0x000ee80000300800 */
[----:B------:R-:W4:Y:S04]  /*4bdc0*/  LDL.LU R18, [R1+0x588] ;  /* 0x0005880001127983 */ /* 0x000f280000300800 */
[----:B------:R-:W5:Y:S04]  /*4bdd0*/  LDL.LU R19, [R1+0x590] ;  /* 0x0005900001137983 */ /* 0x000f680000300800 */
[----:B------:R-:W-:Y:S04]  /*4bde0*/  STL.64 [R1+0x1ed8], R10 ;  /* 0x001ed80a01007387 */ /* 0x000fe80000100a00 */
[----:B------:R0:W-:Y:S04]  /*4bdf0*/  STL.64 [R1+0x1ed0], R8 ;  /* 0x001ed00801007387 */ /* 0x0001e80000100a00 */
[----:B0-----:R-:W5:Y:S04]  /*4be00*/  LDL.LU R8, [R1+0x580] ;  /* 0x0005800001087983 */ /* 0x001f680000300800 */
[----:B------:R-:W5:Y:S04]  /*4be10*/  LDL.LU R9, [R1+0x594] ;  /* 0x0005940001097983 */ /* 0x000f680000300800 */
[----:B------:R-:W2:Y:S04]  /*4be20*/  LDL.LU R4, [R1+0xa0] ;  /* 0x0000a00001047983 */ /* 0x000ea80000300800 */
[----:B------:R-:W2:Y:S04]  /*4be30*/  LDL.LU R5, [R1+0xa4] ;  /* 0x0000a40001057983 */ /* 0x000ea80000300800 */
[----:B------:R-:W2:Y:S04]  /*4be40*/  LDL.LU R6, [R1+0xa8] ;  /* 0x0000a80001067983 */ /* 0x000ea80000300800 */
[----:B------:R-:W2:Y:S04]  /*4be50*/  LDL.LU R7, [R1+0xac] ;  /* 0x0000ac0001077983 */ /* 0x000ea80000300800 */
[----:B------:R-:W5:Y:S04]  /*4be60*/  LDL.LU R28, [R1+0x210] ;  /* 0x00021000011c7983 */ /* 0x000f680000300800 */
[----:B------:R-:W5:Y:S04]  /*4be70*/  LDL.LU R29, [R1+0x214] ;  /* 0x00021400011d7983 */ /* 0x000f680000300800 */
[----:B------:R-:W3:Y:S04]  /*4be80*/  LDL.LU R20, [R1+0x110] ;  /* 0x0001100001147983 */ /* 0x000ee80000300800 */
[----:B------:R-:W3:Y:S04]  /*4be90*/  LDL.LU R21, [R1+0x114] ;  /* 0x0001140001157983 */ /* 0x000ee80000300800 */
[----:B------:R-:W4:Y:S04]  /*4bea0*/  LDL.LU R22, [R1+0x118] ;  /* 0x0001180001167983 */ /* 0x000f280000300800 */
[----:B------:R-:W4:Y:S01]  /*4beb0*/  LDL.LU R23, [R1+0x11c] ;  /* 0x00011c0001177983 */ /* 0x000f220000300800 */
[----:B--2---:R-:W-:Y:S03]  /*4bec0*/  HMMA.16816.F32 R4, R24, R2, R4 ;  /* 0x000000021804723c */ /* 0x004fe60000001804 */
[----:B----4-:R-:W-:Y:S04]  /*4bed0*/  STL.64 [R1+0x1f50], R22 ;  /* 0x001f501601007387 */ /* 0x010fe80000100a00 */
[----:B---3--:R0:W-:Y:S04]  /*4bee0*/  STL.64 [R1+0x1f48], R20 ;  /* 0x001f481401007387 */ /* 0x0081e80000100a00 */
[----:B0-----:R-:W2:Y:S04]  /*4bef0*/  LDL.LU R20, [R1+0xd0] ;  /* 0x0000d00001147983 */ /* 0x001ea80000300800 */
[----:B------:R-:W2:Y:S04]  /*4bf00*/  LDL.LU R21, [R1+0xd4] ;  /* 0x0000d40001157983 */ /* 0x000ea80000300800 */
[----:B------:R-:W2:Y:S04]  /*4bf10*/  LDL.LU R22, [R1+0xd8] ;  /* 0x0000d80001167983 */ /* 0x000ea80000300800 */
[----:B------:R-:W2:Y:S04]  /*4bf20*/  LDL.LU R23, [R1+0xdc] ;  /* 0x0000dc0001177983 */ /* 0x000ea80000300800 */
[----:B------:R-:W3:Y:S04]  /*4bf30*/  LDL R10, [R1+0x138] ;  /* 0x00013800010a7983 */ /* 0x000ee80000100800 */
[----:B------:R-:W4:Y:S04]  /*4bf40*/  LDL R11, [R1+0x13c] ;  /* 0x00013c00010b7983 */ /* 0x000f280000100800 */
[----:B------:R0:W-:Y:S04]  /*4bf50*/  STL [R1+0x1ebc], R12 ;  /* 0x001ebc0c01007387 */ /* 0x0001e80000100800 */
[----:B------:R1:W-:Y:S04]  /*4bf60*/  STL [R1+0x1eb8], R13 ;  /* 0x001eb80d01007387 */ /* 0x0003e80000100800 */
[----:B------:R5:W-:Y:S04]  /*4bf70*/  STL [R1+0x1eb4], R14 ;  /* 0x001eb40e01007387 */ /* 0x000be80000100800 */
[----:B------:R5:W-:Y:S04]  /*4bf80*/  STL [R1+0x1eb0], R15 ;  /* 0x001eb00f01007387 */ /* 0x000be80000100800 */
[----:B0-----:R-:W3:Y:S04]  /*4bf90*/  LDL.LU R12, [R1+0xc0] ;  /* 0x0000c000010c7983 */ /* 0x001ee80000300800 */
[----:B-1----:R-:W3:Y:S04]  /*4bfa0*/  LDL.LU R13, [R1+0xc4] ;  /* 0x0000c400010d7983 */ /* 0x002ee80000300800 */
[----:B-----5:R-:W3:Y:S04]  /*4bfb0*/  LDL.LU R14, [R1+0xc8] ;  /* 0x0000c800010e7983 */ /* 0x020ee80000300800 */
[----:B------:R-:W3:Y:S04]  /*4bfc0*/  LDL.LU R15, [R1+0xcc] ;  /* 0x0000cc00010f7983 */ /* 0x000ee80000300800 */
[----:B------:R-:W5:Y:S04]  /*4bfd0*/  LDL.LU R2, [R1+0x230] ;  /* 0x0002300001027983 */ /* 0x000f680000300800 */
[----:B------:R-:W4:Y:S04]  /*4bfe0*/  LDL.LU R3, [R1+0x234] ;  /* 0x0002340001037983 */ /* 0x000f280000300800 */
[----:B------:R0:W-:Y:S04]  /*4bff0*/  STL.64 [R1+0x1ee8], R6 ;  /* 0x001ee80601007387 */ /* 0x0001e80000100a00 */
[----:B0-----:R-:W3:Y:S04]  /*4c000*/  LDL.LU R6, [R1+0x58c] ;  /* 0x00058c0001067983 */ /* 0x001ee80000300800 */
[----:B------:R-:W3:Y:S04]  /*4c010*/  LDL.LU R7, [R1+0x584] ;  /* 0x0005840001077983 */ /* 0x000ee80000300800 */
[----:B------:R0:W-:Y:S04]  /*4c020*/  STL.64 [R1+0x1ee0], R4 ;  /* 0x001ee00401007387 */ /* 0x0001e80000100a00 */
[----:B0-----:R-:W3:Y:S04]  /*4c030*/  LDL.LU R4, [R1+0x578] ;  /* 0x0005780001047983 */ /* 0x001ee80000300800 */
[----:B------:R-:W3:Y:S01]  /*4c040*/  LDL.LU R5, [R1+0x570] ;  /* 0x0005700001057983 */ /* 0x000ee20000300800 */
[----:B------:R-:W-:-:S02]  /*4c050*/  F2FP.F16.E4M3.UNPACK_B R16, R16.H1 ;  /* 0x00000010ff10723e */ /* 0x000fc400030006ff */
[----:B------:R-:W-:-:S07]  /*4c060*/  F2FP.F16.E4M3.UNPACK_B R17, R17.H1 ;  /* 0x00000011ff11723e */ /* 0x000fce00030006ff */
[----:B--2---:R-:W-:Y:S01]  /*4c070*/  HMMA.16816.F32 R20, R24, R16, R20 ;  /* 0x000000101814723c */ /* 0x004fe20000001814 */
[----:B-----5:R-:W-:Y:S02]  /*4c080*/  F2FP.F16.E4M3.UNPACK_B R2, R2.H1 ;  /* 0x00000002ff02723e */ /* 0x020fe400030006ff */
[----:B----4-:R-:W-:Y:S01]  /*4c090*/  F2FP.F16.E4M3.UNPACK_B R3, R3.H1 ;  /* 0x00000003ff03723e */ /* 0x010fe200030006ff */
[----:B---3--:R-:W-:-:S03]  /*4c0a0*/  IMAD R18, R18, 0x100, R6 ;  /* 0x0000010012127824 */ /* 0x008fc600078e0206 */
[----:B------:R-:W-:Y:S02]  /*4c0b0*/  IMAD R17, R8, 0x100, R7 ;  /* 0x0000010008117824 */ /* 0x000fe400078e0207 */
[----:B------:R-:W-:Y:S02]  /*4c0c0*/  IMAD R16, R5, 0x100, R4 ;  /* 0x0000010005107824 */ /* 0x000fe400078e0204 */
[----:B------:R-:W-:-:S12]  /*4c0d0*/  HMMA.16816.F32 R4, R24, R2, R12 ;  /* 0x000000021804723c */ /* 0x000fd8000000180c */
[----:B------:R-:W-:Y:S04]  /*4c0e0*/  STL.64 [R1+0x10], R20 ;  /* 0x0000101401007387 */ /* 0x000fe80000100a00 */
[----:B------:R0:W-:Y:S04]  /*4c0f0*/  STL.64 [R1+0x18], R22 ;  /* 0x0000181601007387 */ /* 0x0001e80000100a00 */
[----:B0-----:R-:W2:Y:S04]  /*4c100*/  LDL.LU.64 R22, [R1+0x1f50] ;  /* 0x001f500001167983 */ /* 0x001ea80000300a00 */
[----:B------:R-:W2:Y:S01]  /*4c110*/  LDL.LU.64 R20, [R1+0x1f48] ;  /* 0x001f480001147983 */ /* 0x000ea20000300a00 */
[----:B------:R-:W-:-:S02]  /*4c120*/  IMAD.MOV.U32 R14, RZ, RZ, R6 ;  /* 0x000000ffff0e7224 */ /* 0x000fc400078e0006 */
[----:B------:R-:W-:Y:S02]  /*4c130*/  IMAD.MOV.U32 R15, RZ, RZ, R7 ;  /* 0x000000ffff0f7224 */ /* 0x000fe400078e0007 */
[----:B------:R-:W-:Y:S02]  /*4c140*/  IMAD.MOV.U32 R12, RZ, RZ, R4 ;  /* 0x000000ffff0c7224 */ /* 0x000fe400078e0004 */
[----:B------:R-:W-:Y:S01]  /*4c150*/  IMAD.MOV.U32 R13, RZ, RZ, R5 ;  /* 0x000000ffff0d7224 */ /* 0x000fe200078e0005 */
[----:B------:R-:W-:Y:S04]  /*4c160*/  STL.64 [R1+0x1ef8], R14 ;  /* 0x001ef80e01007387 */ /* 0x000fe80000100a00 */
[----:B------:R0:W-:Y:S04]  /*4c170*/  STL.64 [R1+0x1ef0], R12 ;  /* 0x001ef00c01007387 */ /* 0x0001e80000100a00 */
[----:B0-----:R-:W3:Y:S04]  /*4c180*/  LDL.LU R12, [R1+0x90] ;  /* 0x00009000010c7983 */ /* 0x001ee80000300800 */
[----:B------:R-:W3:Y:S04]  /*4c190*/  LDL.LU R13, [R1+0x94] ;  /* 0x00009400010d7983 */ /* 0x000ee80000300800 */
[----:B------:R-:W4:Y:S01]  /*4c1a0*/  LDL.LU R14, [R1+0x98] ;  /* 0x00009800010e7983 */ /* 0x000f220000300800 */
[----:B------:R-:W-:-:S03]  /*4c1b0*/  IMAD.MOV.U32 R15, RZ, RZ, R0 ;  /* 0x000000ffff0f7224 */ /* 0x000fc600078e0000 */
[----:B------:R-:W5:Y:S04]  /*4c1c0*/  LDL.LU R0, [R1+0x1f40] ;  /* 0x001f400001007983 */ /* 0x000f680000300800 */
[----:B----4-:R-:W-:Y:S04]  /*4c1d0*/  STL.64 [R1+0x1f08], R14 ;  /* 0x001f080e01007387 */ /* 0x010fe80000100a00 */
[----:B---3--:R0:W-:Y:S04]  /*4c1e0*/  STL.64 [R1+0x1f00], R12 ;  /* 0x001f000c01007387 */ /* 0x0081e80000100a00 */
[----:B0-----:R-:W3:Y:S04]  /*4c1f0*/  LDL.LU R12, [R1+0xb0] ;  /* 0x0000b000010c7983 */ /* 0x001ee80000300800 */
[----:B------:R-:W3:Y:S04]  /*4c200*/  LDL.LU R13, [R1+0xb4] ;  /* 0x0000b400010d7983 */ /* 0x000ee80000300800 */
[----:B------:R-:W4:Y:S04]  /*4c210*/  LDL.LU R14, [R1+0xb8] ;  /* 0x0000b800010e7983 */ /* 0x000f280000300800 */
[----:B------:R-:W4:Y:S01]  /*4c220*/  LDL.LU R15, [R1+0xbc] ;  /* 0x0000bc00010f7983 */ /* 0x000f220000300800 */
[----:B------:R-:W-:-:S02]  /*4c230*/  F2FP.F16.E4M3.UNPACK_B R28, R28.H1 ;  /* 0x0000001cff1c723e */ /* 0x000fc400030006ff */
[----:B------:R-:W-:Y:S01]  /*4c240*/  F2FP.F16.E4M3.UNPACK_B R29, R29.H1 ;  /* 0x0000001dff1d723e */ /* 0x000fe200030006ff */
[----:B----4-:R-:W-:Y:S04]  /*4c250*/  STL.64 [R1+0x1f18], R14 ;  /* 0x001f180e01007387 */ /* 0x010fe80000100a00 */
[----:B---3--:R0:W-:Y:S04]  /*4c260*/  STL.64 [R1+0x1f10], R12 ;  /* 0x001f100c01007387 */ /* 0x0081e80000100a00 */
[----:B0-----:R-:W3:Y:S04]  /*4c270*/  LDL.LU R12, [R1+0xe0] ;  /* 0x0000e000010c7983 */ /* 0x001ee80000300800 */
[----:B------:R-:W3:Y:S04]  /*4c280*/  LDL.LU R13, [R1+0xe4] ;  /* 0x0000e400010d7983 */ /* 0x000ee80000300800 */
[----:B------:R-:W4:Y:S01]  /*4c290*/  LDL.LU R14, [R1+0xe8] ;  /* 0x0000e800010e7983 */ /* 0x000f220000300800 */
[----:B-----5:R-:W-:Y:S01]  /*4c2a0*/  IMAD.MOV.U32 R15, RZ, RZ, R0 ;  /* 0x000000ffff0f7224 */ /* 0x020fe200078e0000 */
[----:B--2---:R-:W-:Y:S02]  /*4c2b0*/  HMMA.16816.F32 R24, R24, R28, R20 ;  /* 0x0000001c1818723c */ /* 0x004fe40000001814 */
[----:B------:R-:W2:Y:S04]  /*4c2c0*/  LDL R29, [R1+0x148] ;  /* 0x00014800011d7983 */ /* 0x000ea80000100800 */
[----:B------:R-:W5:Y:S04]  /*4c2d0*/  LDL R0, [R1+0x14c] ;  /* 0x00014c0001007983 */ /* 0x000f680000100800 */
[----:B----4-:R-:W-:Y:S04]  /*4c2e0*/  STL.64 [R1+0x1f28], R14 ;  /* 0x001f280e01007387 */ /* 0x010fe80000100a00 */
[----:B---3--:R0:W-:Y:S04]  /*4c2f0*/  STL.64 [R1+0x1f20], R12 ;  /* 0x001f200c01007387 */ /* 0x0081e80000100a00 */
[----:B0-----:R-:W3:Y:S04]  /*4c300*/  LDL.LU R12, [R1+0xf0] ;  /* 0x0000f000010c7983 */ /* 0x001ee80000300800 */
[----:B------:R-:W3:Y:S04]  /*4c310*/  LDL.LU R13, [R1+0xf4] ;  /* 0x0000f400010d7983 */ /* 0x000ee80000300800 */
[----:B------:R-:W4:Y:S04]  /*4c320*/  LDL.LU R14, [R1+0xf8] ;  /* 0x0000f800010e7983 */ /* 0x000f280000300800 */
[----:B------:R-:W4:Y:S01]  /*4c330*/  LDL.LU R15, [R1+0xfc] ;  /* 0x0000fc00010f7983 */ /* 0x000f220000300800 */
[----:B------:R-:W-:Y:S01]  /*4c340*/  IMAD R19, R19, 0x100, R9 ;  /* 0x0000010013137824 */ /* 0x000fe200078e0209 */
[----:B------:R-:W-:-:S02]  /*4c350*/  F2FP.F16.E4M3.UNPACK_B R16, R16 ;  /* 0x00000010ff10723e */ /* 0x000fc400020006ff */
[----:B----4-:R-:W-:Y:S04]  /*4c360*/  STL.64 [R1+0x1f38], R14 ;  /* 0x001f380e01007387 */ /* 0x010fe80000100a00 */
[----:B---3--:R0:W-:Y:S04]  /*4c370*/  STL.64 [R1+0x1f30], R12 ;  /* 0x001f300c01007387 */ /* 0x0081e80000100a00 */
[----:B0-----:R-:W3:Y:S04]  /*4c380*/  LDL.LU R12, [R1+0x100] ;  /* 0x00010000010c7983 */ /* 0x001ee80000300800 */
[----:B------:R-:W3:Y:S04]  /*4c390*/  LDL.LU R13, [R1+0x104] ;  /* 0x00010400010d7983 */ /* 0x000ee80000300800 */
[----:B------:R-:W3:Y:S04]  /*4c3a0*/  LDL.LU R14, [R1+0x108] ;  /* 0x00010800010e7983 */ /* 0x000ee80000300800 */
[----:B------:R-:W3:Y:S01]  /*4c3b0*/  LDL.LU R15, [R1+0x10c] ;  /* 0x00010c00010f7983 */ /* 0x000ee20000300800 */
[----:B------:R-:W-:-:S02]  /*4c3c0*/  F2FP.F16.E4M3.UNPACK_B R18, R18 ;  /* 0x00000012ff12723e */ /* 0x000fc400020006ff */
[----:B------:R-:W-:Y:S02]  /*4c3d0*/  F2FP.F16.E4M3.UNPACK_B R17, R17 ;  /* 0x00000011ff11723e */ /* 0x000fe400020006ff */
[----:B------:R-:W-:Y:S02]  /*4c3e0*/  F2FP.F16.E4M3.UNPACK_B R19, R19 ;  /* 0x00000013ff13723e */ /* 0x000fe400020006ff */
[----:B------:R-:W-:Y:S02]  /*4c3f0*/  F2FP.F16.E4M3.UNPACK_B R2, R10 ;  /* 0x0000000aff02723e */ /* 0x000fe400020006ff */
[----:B------:R-:W-:Y:S01]  /*4c400*/  F2FP.F16.E4M3.UNPACK_B R3, R11 ;  /* 0x0000000bff03723e */ /* 0x000fe200020006ff */
[----:B------:R-:W4:Y:S04]  /*4c410*/  LDL.LU R4, [R1+0x70] ;  /* 0x0000700001047983 */ /* 0x000f280000300800 */
[----:B------:R-:W4:Y:S04]  /*4c420*/  LDL.LU R5, [R1+0x74] ;  /* 0x0000740001057983 */ /* 0x000f280000300800 */
[----:B------:R-:W4:Y:S04]  /*4c430*/  LDL.LU R6, [R1+0x78] ;  /* 0x0000780001067983 */ /* 0x000f280000300800 */
[----:B------:R-:W4:Y:S04]  /*4c440*/  LDL.LU R7, [R1+0x7c] ;  /* 0x00007c0001077983 */ /* 0x000f280000300800 */
[----:B------:R-:W4:Y:S04]  /*4c450*/  LDL.LU R8, [R1+0x20] ;  /* 0x0000200001087983 */ /* 0x000f280000300800 */
[----:B------:R-:W4:Y:S04]  /*4c460*/  LDL.LU R9, [R1+0x24] ;  /* 0x0000240001097983 */ /* 0x000f280000300800 */
[----:B------:R-:W4:Y:S04]  /*4c470*/  LDL.LU R10, [R1+0x28] ;  /* 0x00002800010a7983 */ /* 0x000f280000300800 */
[----:B------:R-:W4:Y:S04]  /*4c480*/  LDL.LU R11, [R1+0x2c] ;  /* 0x00002c00010b7983 */ /* 0x000f280000300800 */
[----:B------:R-:W4:Y:S04]  /*4c490*/  LDL.LU R20, [R1] ;  /* 0x0000000001147983 */ /* 0x000f280000300800 */
[----:B------:R-:W4:Y:S04]  /*4c4a0*/  LDL.LU R21, [R1+0x4] ;  /* 0x0000040001157983 */ /* 0x000f280000300800 */
[----:B------:R-:W4:Y:S04]  /*4c4b0*/  LDL.LU R22, [R1+0x8] ;  /* 0x0000080001167983 */ /* 0x000f280000300800 */
[----:B------:R-:W4:Y:S04]  /*4c4c0*/  LDL.LU R23, [R1+0xc] ;  /* 0x00000c0001177983 */ /* 0x000f280000300800 */
[----:B------:R0:W-:Y:S04]  /*4c4d0*/  STL.64 [R1+0x1e90], R26 ;  /* 0x001e901a01007387 */ /* 0x0001e80000100a00 */
[----:B0-----:R-:W4:Y:S04]  /*4c4e0*/  LDL R26, [R1+0x158] ;  /* 0x00015800011a7983 */ /* 0x001f280000100800 */
[----:B------:R-:W4:Y:S04]  /*4c4f0*/  LDL R27, [R1+0x15c] ;  /* 0x00015c00011b7983 */ /* 0x000f280000100800 */
[----:B------:R0:W-:Y:S04]  /*4c500*/  STL.64 [R1+0x1e88], R24 ;  /* 0x001e881801007387 */ /* 0x0001e80000100a00 */
[----:B0-----:R-:W4:Y:S01]  /*4c510*/  LDL R24, [R1+0x1cc] ;  /* 0x0001cc0001187983 */ /* 0x001f220000100800 */
[----:B---3--:R-:W-:-:S15]  /*4c520*/  HMMA.16816.F32 R12, R16, R2, R12 ;  /* 0x00000002100c723c */ /* 0x008fde000000180c */
[----:B------:R-:W-:-:S08]  /*4c530*/  NOP ;  /* 0x0000000000007918 */ /* 0x000fd00000000000 */
[----:B------:R-:W-:Y:S04]  /*4c540*/  STL.64 [R1+0x40], R12 ;  /* 0x0000400c01007387 */ /* 0x000fe80000100a00 */
[----:B------:R0:W-:Y:S04]  /*4c550*/  STL.64 [R1+0x48], R14 ;  /* 0x0000480e01007387 */ /* 0x0001e80000100a00 */
[----:B0-----:R-:W3:Y:S04]  /*4c560*/  LDL.LU.64 R14, [R1+0x1f38] ;  /* 0x001f3800010e7983 */ /* 0x001ee80000300a00 */
[----:B------:R-:W3:Y:S01]  /*4c570*/  LDL.LU.64 R12, [R1+0x1f30] ;  /* 0x001f3000010c7983 */ /* 0x000ee20000300a00 */
[----:B--2---:R-:W-:-:S02]  /*4c580*/  F2FP.F16.E4M3.UNPACK_B R28, R29 ;  /* 0x0000001dff1c723e */ /* 0x004fc400020006ff */
[----:B-----5:R-:W-:Y:S02]  /*4c590*/  F2FP.F16.E4M3.UNPACK_B R29, R0 ;  /* 0x00000000ff1d723e */ /* 0x020fe400020006ff */
[----:B----4-:R-:W-:Y:S02]  /*4c5a0*/  F2FP.F16.E4M3.UNPACK_B R2, R26 ;  /* 0x0000001aff02723e */ /* 0x010fe400020006ff */
[----:B------:R-:W-:Y:S01]  /*4c5b0*/  F2FP.F16.E4M3.UNPACK_B R3, R27 ;  /* 0x0000001bff03723e */ /* 0x000fe200020006ff */
[----:B------:R-:W2:Y:S04]  /*4c5c0*/  LDL R25, [R1+0x1d8] ;  /* 0x0001d80001197983 */ /* 0x000ea80000100800 */
[----:B------:R-:W4:Y:S04]  /*4c5d0*/  LDL R0, [R1+0x1dc] ;  /* 0x0001dc0001007983 */ /* 0x000f280000100800 */
[----:B------:R-:W5:Y:S04]  /*4c5e0*/  LDL R26, [R1+0x1e8] ;  /* 0x0001e800011a7983 */ /* 0x000f680000100800 */
[----:B------:R-:W5:Y:S01]  /*4c5f0*/  LDL R27, [R1+0x1ec] ;  /* 0x0001ec00011b7983 */ /* 0x000f620000100800 */
[----:B---3--:R-:W-:-:S15]  /*4c600*/  HMMA.16816.F32 R12, R16, R28, R12 ;  /* 0x0000001c100c723c */ /* 0x008fde000000180c */
[----:B------:R-:W-:-:S08]  /*4c610*/  NOP ;  /* 0x0000000000007918 */ /* 0x000fd00000000000 */
[----:B------:R-:W-:Y:S04]  /*4c620*/  STL.64 [R1+0x50], R12 ;  /* 0x0000500c01007387 */ /* 0x000fe80000100a00 */
[----:B------:R0:W-:Y:S04]  /*4c630*/  STL.64 [R1+0x58], R14 ;  /* 0x0000580e01007387 */ /* 0x0001e80000100a00 */
[----:B0-----:R-:W3:Y:S04]  /*4c640*/  LDL.LU.64 R14, [R1+0x1f28] ;  /* 0x001f2800010e7983 */ /* 0x001ee80000300a00 */
[----:B------:R-:W3:Y:S04]  /*4c650*/  LDL.LU.64 R12, [R1+0x1f20] ;  /* 0x001f2000010c7983 */ /* 0x000ee80000300a00 */
[----:B------:R-:W2:Y:S04]  /*4c660*/  LDL R28, [R1+0x168] ;  /* 0x00016800011c7983 */ /* 0x000ea80000100800 */
[----:B------:R-:W4:Y:S01]  /*4c670*/  LDL R29, [R1+0x16c] ;  /* 0x00016c00011d7983 */ /* 0x000f220000100800 */
[----:B---3--:R-:W-:-:S15]  /*4c680*/  HMMA.16816.F32 R12, R16, R2, R12 ;  /* 0x00000002100c723c */ /* 0x008fde000000180c */
[----:B------:R-:W-:-:S08]  /*4c690*/  NOP ;  /* 0x0000000000007918 */ /* 0x000fd00000000000 */
[----:B------:R-:W-:Y:S04]  /*4c6a0*/  STL.64 [R1+0xd0], R12 ;  /* 0x0000d00c01007387 */ /* 0x000fe80000100a00 */
[----:B------:R0:W-:Y:S04]  /*4c6b0*/  STL.64 [R1+0xd8], R14 ;  /* 0x0000d80e01007387 */ /* 0x0001e80000100a00 */
[----:B0-----:R-:W3:Y:S04]  /*4c6c0*/  LDL.LU.64 R14, [R1+0x1f18] ;  /* 0x001f1800010e7983 */ /* 0x001ee80000300a00 */
[----:B------:R-:W3:Y:S01]  /*4c6d0*/  LDL.LU.64 R12, [R1+0x1f10] ;  /* 0x001f1000010c7983 */ /* 0x000ee20000300a00 */
[----:B--2---:R-:W-:-:S02]  /*4c6e0*/  F2FP.F16.E4M3.UNPACK_B R28, R28 ;  /* 0x0000001cff1c723e */ /* 0x004fc400020006ff */
[----:B----4-:R-:W-:Y:S01]  /*4c6f0*/  F2FP.F16.E4M3.UNPACK_B R29, R29 ;  /* 0x0000001dff1d723e */ /* 0x010fe200020006ff */
[----:B------:R-:W2:Y:S04]  /*4c700*/  LDL R2, [R1+0x178] ;  /* 0x0001780001027983 */ /* 0x000ea80000100800 */
[----:B------:R-:W4:Y:S02]  /*4c710*/  LDL R3, [R1+0x17c] ;  /* 0x00017c0001037983 */ /* 0x000f240000100800 */
[----:B---3--:R-:W-:-:S15]  /*4c720*/  HMMA.16816.F32 R12, R16, R28, R12 ;  /* 0x0000001c100c723c */ /* 0x008fde000000180c */
[----:B------:R-:W-:-:S08]  /*4c730*/  NOP ;  /* 0x0000000000007918 */ /* 0x000fd00000000000 */
[----:B------:R-:W-:Y:S04]  /*4c740*/  STL.64 [R1+0xc0], R12 ;  /* 0x0000c00c01007387 */ /* 0x000fe80000100a00 */
[----:B------:R0:W-:Y:S04]  /*4c750*/  STL.64 [R1+0xc8], R14 ;  /* 0x0000c80e01007387 */ /* 0x0001e80000100a00 */
[----:B0-----:R-:W3:Y:S04]  /*4c760*/  LDL.LU.64 R14, [R1+0x1f08] ;  /* 0x001f0800010e7983 */ /* 0x001ee80000300a00 */
[----:B------:R-:W3:Y:S04]  /*4c770*/  LDL.LU.64 R12, [R1+0x1f00] ;  /* 0x001f0000010c7983 */ /* 0x000ee80000300a00 */
[----:B------:R-:W5:Y:S04]  /*4c780*/  LDL R28, [R1+0x188] ;  /* 0x00018800011c7983 */ /* 0x000f680000100800 */
[----:B------:R-:W5:Y:S01]  /*4c790*/  LDL R29, [R1+0x18c] ;  /* 0x00018c00011d7983 */ /* 0x000f620000100800 */
[----:B--2---:R-:W-:-:S02]  /*4c7a0*/  F2FP.F16.E4M3.UNPACK_B R2, R2 ;  /* 0x00000002ff02723e */ /* 0x004fc400020006ff */
[----:B----4-:R-:W-:-:S07]  /*4c7b0*/  F2FP.F16.E4M3.UNPACK_B R3, R3 ;  /* 0x00000003ff03723e */ /* 0x010fce00020006ff */
[----:B---3--:R-:W-:Y:S01]  /*4c7c0*/  HMMA.16816.F32 R12, R16, R2, R12 ;  /* 0x00000002100c723c */ /* 0x008fe2000000180c */
[----:B-----5:R-:W-:Y:S02]  /*4c7d0*/  F2FP.F16.E4M3.UNPACK_B R28, R28 ;  /* 0x0000001cff1c723e */ /* 0x020fe400020006ff */
[----:B------:R-:W-:-:S07]  /*4c7e0*/  F2FP.F16.E4M3.UNPACK_B R29, R29 ;  /* 0x0000001dff1d723e */ /* 0x000fce00020006ff */
[----:B------:R-:W-:-:S13]  /*4c7f0*/  HMMA.16816.F32 R4, R16, R28, R4 ;  /* 0x0000001c1004723c */ /* 0x000fda0000001804 */
[----:B------:R-:W-:Y:S04]  /*4c800*/  STL.64 [R1+0xb0], R12 ;  /* 0x0000b00c01007387 */ /* 0x000fe80000100a00 */
[----:B------:R0:W-:Y:S04]  /*4c810*/  STL.64 [R1+0xb8], R14 ;  /* 0x0000b80e01007387 */ /* 0x0001e80000100a00 */
[----:B0-----:R-:W2:Y:S04]  /*4c820*/  LDL.LU.64 R14, [R1+0x1ef8] ;  /* 0x001ef800010e7983 */ /* 0x001ea80000300a00 */
[----:B------:R-:W3:Y:S04]  /*4c830*/  LDL.LU.64 R12, [R1+0x1ef0] ;  /* 0x001ef000010c7983 */ /* 0x000ee80000300a00 */
[----:B------:R-:W4:Y:S04]  /*4c840*/  LDL R2, [R1+0x1b8] ;  /* 0x0001b80001027983 */ /* 0x000f280000100800 */
[----:B------:R-:W5:Y:S04]  /*4c850*/  LDL R3, [R1+0x1bc] ;  /* 0x0001bc0001037983 */ /* 0x000f680000100800 */
[----:B------:R-:W-:Y:S04]  /*4c860*/  STL.64 [R1+0xa0], R4 ;  /* 0x0000a00401007387 */ /* 0x000fe80000100a00 */
[----:B------:R0:W-:Y:S04]  /*4c870*/  STL.64 [R1+0xa8], R6 ;  /* 0x0000a80601007387 */ /* 0x0001e80000100a00 */
[----:B0-----:R-:W2:Y:S04]  /*4c880*/  LDL.LU.64 R6, [R1+0x1ee8] ;  /* 0x001ee80001067983 */ /* 0x001ea80000300a00 */
[----:B------:R-:W2:Y:S04]  /*4c890*/  LDL.LU.64 R4, [R1+0x1ee0] ;  /* 0x001ee00001047983 */ /* 0x000ea80000300a00 */
[----:B------:R-:W3:Y:S04]  /*4c8a0*/  LDL R28, [R1+0x198] ;  /* 0x00019800011c7983 */ /* 0x000ee80000100800 */
[----:B------:R-:W2:Y:S01]  /*4c8b0*/  LDL R29, [R1+0x19c] ;  /* 0x00019c00011d7983 */ /* 0x000ea20000100800 */
[----:B----4-:R-:W-:-:S02]  /*4c8c0*/  F2FP.F16.E4M3.UNPACK_B R2, R2 ;  /* 0x00000002ff02723e */ /* 0x010fc400020006ff */
[----:B-----5:R-:W-:-:S07]  /*4c8d0*/  F2FP.F16.E4M3.UNPACK_B R3, R3 ;  /* 0x00000003ff03723e */ /* 0x020fce00020006ff */
[----:B------:R-:W-:Y:S01]  /*4c8e0*/  HMMA.16816.F32 R8, R16, R2, R8 ;  /* 0x000000021008723c */ /* 0x000fe20000001808 */
[----:B---3--:R-:W-:Y:S02]  /*4c8f0*/  F2FP.F16.E4M3.UNPACK_B R28, R28 ;  /* 0x0000001cff1c723e */ /* 0x008fe400020006ff */
[----:B--2---:R-:W-:-:S07]  /*4c900*/  F2FP.F16.E4M3.UNPACK_B R29, R29 ;  /* 0x0000001dff1d723e */ /* 0x004fce00020006ff */
[----:B------:R-:W-:-:S13]  /*4c910*/  HMMA.16816.F32 R20, R16, R28, R20 ;  /* 0x0000001c1014723c */ /* 0x000fda0000001814 */
[----:B------:R-:W-:Y:S04]  /*4c920*/  STL.64 [R1+0x90], R8 ;  /* 0x0000900801007387 */ /* 0x000fe80000100a00 */
[----:B------:R0:W-:Y:S04]  /*4c930*/  STL.64 [R1+0x98], R10 ;  /* 0x0000980a01007387 */ /* 0x0001e80000100a00 */
[----:B0-----:R-:W2:Y:S04]  /*4c940*/  LDL.LU.64 R10, [R1+0x1ed8] ;  /* 0x001ed800010a7983 */ /* 0x001ea80000300a00 */
[----:B------:R-:W2:Y:S04]  /*4c950*/  LDL.LU.64 R8, [R1+0x1ed0] ;  /* 0x001ed00001087983 */ /* 0x000ea80000300a00 */
[----:B------:R-:W3:Y:S04]  /*4c960*/  LDL R2, [R1+0x1a8] ;  /* 0x0001a80001027983 */ /* 0x000ee80000100800 */
[----:B------:R-:W4:Y:S04]  /*4c970*/  LDL R3, [R1+0x1ac] ;  /* 0x0001ac0001037983 */ /* 0x000f280000100800 */
[----:B------:R-:W-:Y:S04]  /*4c980*/  STL.64 [R1+0x80], R20 ;  /* 0x0000801401007387 */ /* 0x000fe80000100a00 */
[----:B------:R0:W-:Y:S04]  /*4c990*/  STL.64 [R1+0x88], R22 ;  /* 0x0000881601007387 */ /* 0x0001e80000100a00 */
[----:B0-----:R-:W5:Y:S04]  /*4c9a0*/  LDL.LU.64 R22, [R1+0x1ec8] ;  /* 0x001ec80001167983 */ /* 0x001f680000300a00 */
[----:B------:R-:W5:Y:S04]  /*4c9b0*/  LDL.LU.64 R20, [R1+0x1ec0] ;  /* 0x001ec00001147983 */ /* 0x000f680000300a00 */
[----:B------:R-:W2:Y:S01]  /*4c9c0*/  LDL R29, [R1+0x1c8] ;  /* 0x0001c800011d7983 */ /* 0x000ea20000100800 */
[----:B---3--:R-:W-:-:S02]  /*4c9d0*/  F2FP.F16.E4M3.UNPACK_B R2, R2 ;  /* 0x00000002ff02723e */ /* 0x008fc400020006ff */
[----:B----4-:R-:W-:-:S07]  /*4c9e0*/  F2FP.F16.E4M3.UNPACK_B R3, R3 ;  /* 0x00000003ff03723e */ /* 0x010fce00020006ff */
[----:B-----5:R-:W-:-:S15]  /*4c9f0*/  HMMA.16816.F32 R20, R16, R2, R20 ;  /* 0x000000021014723c */ /* 0x020fde0000001814 */
[----:B------:R-:W-:-:S08]  /*4ca00*/  NOP ;  /* 0x0000000000007918 */ /* 0x000fd00000000000 */
[----:B------:R0:W-:Y:S04]  /*4ca10*/  STL.64 [R1+0xf0], R20 ;  /* 0x0000f01401007387 */ /* 0x0001e80000100a00 */
[----:B------:R1:W-:Y:S04]  /*4ca20*/  STL.64 [R1+0xf8], R22 ;  /* 0x0000f81601007387 */ /* 0x0003e80000100a00 */
[----:B0-----:R-:W3:Y:S04]  /*4ca30*/  LDL.LU R20, [R1+0x30] ;  /* 0x0000300001147983 */ /* 0x001ee80000300800 */
[----:B------:R-:W3:Y:S04]  /*4ca40*/  LDL.LU R21, [R1+0x34] ;  /* 0x0000340001157983 */ /* 0x000ee80000300800 */
[----:B-1----:R-:W3:Y:S04]  /*4ca50*/  LDL.LU R22, [R1+0x38] ;  /* 0x0000380001167983 */ /* 0x002ee80000300800 */
[----:B------:R-:W3:Y:S01]  /*4ca60*/  LDL.LU R23, [R1+0x3c] ;  /* 0x00003c0001177983 */ /* 0x000ee20000300800 */
[----:B--2---:R-:W-:-:S02]  /*4ca70*/  F2FP.F16.E4M3.UNPACK_B R28, R29 ;  /* 0x0000001dff1c723e */ /* 0x004fc400020006ff */
[----:B------:R-:W-:Y:S02]  /*4ca80*/  F2FP.F16.E4M3.UNPACK_B R29, R24 ;  /* 0x00000018ff1d723e */ /* 0x000fe400020006ff */
[----:B------:R-:W-:Y:S02]  /*4ca90*/  F2FP.F16.E4M3.UNPACK_B R2, R25 ;  /* 0x00000019ff02723e */ /* 0x000fe400020006ff */
[----:B------:R-:W-:-:S03]  /*4caa0*/  F2FP.F16.E4M3.UNPACK_B R3, R0 ;  /* 0x00000000ff03723e */ /* 0x000fc600020006ff */
[----:B---3--:R-:W-:Y:S01]  /*4cab0*/  HMMA.16816.F32 R20, R16, R28, R20 ;  /* 0x0000001c1014723c */ /* 0x008fe20000001814 */
[----:B------:R-:W2:Y:S04]  /*4cac0*/  LDL R28, [R1+0x1fc] ;  /* 0x0001fc00011c7983 */ /* 0x000ea80000100800 */
[----:B------:R-:W3:-:S15]  /*4cad0*/  LDL.LU R0, [R1+0x718] ;  /* 0x0007180001007983 */ /* 0x000ede0000300800 */
[----:B------:R-:W-:-:S03]  /*4cae0*/  NOP ;  /* 0x0000000000007918 */ /* 0x000fc60000000000 */
[----:B------:R0:W-:Y:S02]  /*4caf0*/  STL.64 [R1+0xe0], R20 ;  /* 0x0000e01401007387 */ /* 0x0001e40000100a00 */
[----:B0-----:R-:W-:Y:S02]  /*4cb00*/  F2FP.F16.E4M3.UNPACK_B R20, R26 ;  /* 0x0000001aff14723e */ /* 0x001fe400020006ff */
[----:B------:R-:W-:Y:S02]  /*4cb10*/  F2FP.F16.E4M3.UNPACK_B R21, R27 ;  /* 0x0000001bff15723e */ /* 0x000fe400020006ff */
[----:B------:R-:W-:Y:S01]  /*4cb20*/  HMMA.16816.F32 R24, R16, R2, R8 ;  /* 0x000000021018723c */ /* 0x000fe20000001808 */
[----:B------:R0:W-:Y:S04]  /*4cb30*/  STL.64 [R1+0xe8], R22 ;  /* 0x0000e81601007387 */ /* 0x0001e80000100a00 */
[----:B0-----:R-:W4:Y:S04]  /*4cb40*/  LDL.LU R22, [R1+0x72c] ;  /* 0x00072c0001167983 */ /* 0x001f280000300800 */
[----:B------:R-:W4:Y:S04]  /*4cb50*/  LDL.LU R23, [R1+0x724] ;  /* 0x0007240001177983 */ /* 0x000f280000300800 */
[----:B------:R-:W5:Y:S04]  /*4cb60*/  LDL R3, [R1+0x1f8] ;  /* 0x0001f80001037983 */ /* 0x000f680000100800 */
[----:B------:R-:W3:Y:S06]  /*4cb70*/  LDL R8, [R1+0x208] ;  /* 0x0002080001087983 */ /* 0x000eec0000100800 */
[----:B------:R0:W-:Y:S04]  /*4cb80*/  STL.64 [R1+0x70], R24 ;  /* 0x0000701801007387 */ /* 0x0001e80000100a00 */
[----:B------:R1:W-:Y:S04]  /*4cb90*/  STL.64 [R1+0x78], R26 ;  /* 0x0000781a01007387 */ /* 0x0003e80000100a00 */
[----:B------:R-:W4:Y:S04]  /*4cba0*/  LDL R9, [R1+0x20c] ;  /* 0x00020c0001097983 */ /* 0x000f280000100800 */
[----:B------:R-:W4:Y:S04]  /*4cbb0*/  LDL.LU R10, [R1+0x73c] ;  /* 0x00073c00010a7983 */ /* 0x000f280000300800 */
[----:B------:R-:W4:Y:S04]  /*4cbc0*/  LDL.LU R11, [R1+0x734] ;  /* 0x00073400010b7983 */ /* 0x000f280000300800 */
[----:B------:R-:W4:Y:S01]  /*4cbd0*/  LDL R29, [R1+0x23c] ;  /* 0x00023c00011d7983 */ /* 0x000f220000100800 */
[----:B0-----:R-:W-:-:S02]  /*4cbe0*/  IMAD.MOV.U32 R24, RZ, RZ, R12 ;  /* 0x000000ffff187224 */ /* 0x001fc400078e000c */
[----:B------:R-:W-:Y:S01]  /*4cbf0*/  IMAD.MOV.U32 R25, RZ, RZ, R13 ;  /* 0x000000ffff197224 */ /* 0x000fe200078e000d */
[----:B------:R-:W3:Y:S04]  /*4cc00*/  LDL.LU R12, [R1+0x1ebc] ;  /* 0x001ebc00010c7983 */ /* 0x000ee80000300800 */
[----:B------:R0:W-:Y:S04]  /*4cc10*/  STL [R1+0x1e98], R24 ;  /* 0x001e981801007387 */ /* 0x0001e80000100800 */
[----:B------:R-:W3:Y:S01]  /*4cc20*/  LDL.LU R13, [R1+0x1eb8] ;  /* 0x001eb800010d7983 */ /* 0x000ee20000300800 */
[----:B-1----:R-:W-:-:S02]  /*4cc30*/  IMAD.MOV.U32 R26, RZ, RZ, R14 ;  /* 0x000000ffff1a7224 */ /* 0x002fc400078e000e */
[----:B------:R-:W-:Y:S01]  /*4cc40*/  IMAD.MOV.U32 R27, RZ, RZ, R15 ;  /* 0x000000ffff1b7224 */ /* 0x000fe200078e000f */
[----:B------:R-:W3:Y:S04]  /*4cc50*/  LDL.LU R14, [R1+0x1eb4] ;  /* 0x001eb400010e7983 */ /* 0x000ee80000300800 */
[----:B------:R-:W3:Y:S04]  /*4cc60*/  LDL.LU R15, [R1+0x1eb0] ;  /* 0x001eb000010f7983 */ /* 0x000ee80000300800 */
[----:B0-----:R-:W4:Y:S04]  /*4cc70*/  LDL.LU R24, [R1+0x760] ;  /* 0x0007600001187983 */ /* 0x001f280000300800 */
[----:B------:R-:W-:Y:S01]  /*4cc80*/  STL.64 [R1+0x1ea8], R26 ;  /* 0x001ea81a01007387 */ /* 0x000fe20000100a00 */
[----:B-----5:R-:W-:-:S02]  /*4cc90*/  F2FP.F16.E4M3.UNPACK_B R2, R3 ;  /* 0x00000003ff02723e */ /* 0x020fc400020006ff */
[----:B--2---:R-:W-:Y:S01]  /*4cca0*/  F2FP.F16.E4M3.UNPACK_B R3, R28 ;  /* 0x0000001cff03723e */ /* 0x004fe200020006ff */
[----:B---3--:R-:W-:Y:S01]  /*4ccb0*/  HMMA.16816.F32 R12, R16, R20, R12 ;  /* 0x00000014100c723c */ /* 0x008fe2000000180c */
[----:B----4-:R0:W-:Y:S04]  /*4ccc0*/  STL.64 [R1+0x1ea0], R24 ;  /* 0x001ea01801007387 */ /* 0x0101e80000100a00 */
[----:B0-----:R-:W2:Y:S04]  /*4ccd0*/  LDL.LU R24, [R1+0x10] ;  /* 0x0000100001187983 */ /* 0x001ea80000300800 */
[----:B------:R-:W2:Y:S04]  /*4cce0*/  LDL.LU R25, [R1+0x14] ;  /* 0x0000140001197983 */ /* 0x000ea80000300800 */
[----:B------:R-:W2:Y:S04]  /*4ccf0*/  LDL.LU R26, [R1+0x18] ;  /* 0x00001800011a7983 */ /* 0x000ea80000300800 */
[----:B------:R-:W2:Y:S06]  /*4cd00*/  LDL.LU R27, [R1+0x1c] ;  /* 0x00001c00011b7983 */ /* 0x000eac0000300800 */
[----:B------:R-:W-:Y:S04]  /*4cd10*/  STL.64 [R1+0x60], R12 ;  /* 0x0000600c01007387 */ /* 0x000fe80000100a00 */
[----:B------:R0:W-:Y:S01]  /*4cd20*/  STL [R1+0x68], R14 ;  /* 0x0000680e01007387 */ /* 0x0001e20000100800 */
[----:B------:R-:W-:-:S03]  /*4cd30*/  IMAD.MOV.U32 R28, RZ, RZ, R15 ;  /* 0x000000ffff1c7224 */ /* 0x000fc600078e000f */
[----:B0-----:R-:W3:Y:S04]  /*4cd40*/  LDL.LU R14, [R1+0x71c] ;  /* 0x00071c00010e7983 */ /* 0x001ee80000300800 */
[----:B------:R-:W4:Y:S01]  /*4cd50*/  LDL R15, [R1+0x238] ;  /* 0x00023800010f7983 */ /* 0x000f220000100800 */
[----:B------:R-:W-:Y:S01]  /*4cd60*/  HMMA.16816.F32 R4, R16, R2, R4 ;  /* 0x000000021004723c */ /* 0x000fe20000001804 */
[----:B------:R-:W-:Y:S02]  /*4cd70*/  F2FP.F16.E4M3.UNPACK_B R8, R8 ;  /* 0x00000008ff08723e */ /* 0x000fe400020006ff */
[----:B------:R-:W-:Y:S01]  /*4cd80*/  F2FP.F16.E4M3.UNPACK_B R9, R9 ;  /* 0x00000009ff09723e */ /* 0x000fe200020006ff */
[----:B------:R-:W-:-:S15]  /*4cd90*/  STL [R1+0x1e30], R28 ;  /* 0x001e301c01007387 */ /* 0x000fde0000100800 */
[----:B------:R-:W-:-:S04]  /*4cda0*/  NOP ;  /* 0x0000000000007918 */ /* 0x000fc80000000000 */
[----:B------:R-:W-:Y:S04]  /*4cdb0*/  STL.64 [R1], R4 ;  /* 0x0000000401007387 */ /* 0x000fe80000100a00 */
[----:B------:R0:W-:Y:S04]  /*4cdc0*/  STL.64 [R1+0x8], R6 ;  /* 0x0000080601007387 */ /* 0x0001e80000100a00 */
[----:B0-----:R-:W5:Y:S04]  /*4cdd0*/  LDL.LU R7, [R1+0x758] ;  /* 0x0007580001077983 */ /* 0x001f680000300800 */
[----:B------:R-:W5:Y:S04]  /*4cde0*/  LDL.LU R2, [R1+0x138] ;  /* 0x0001380001027983 */ /* 0x000f680000300800 */
[----:B------:R-:W5:Y:S01]  /*4cdf0*/  LDL.LU R3, [R1+0x13c] ;  /* 0x00013c0001037983 */ /* 0x000f620000300800 */
[----:B------:R-:W-:-:S03]  /*4ce00*/  IMAD R6, R11, 0x100, R10 ;  /* 0x000001000b067824 */ /* 0x000fc600078e020a */
[----:B------:R-:W5:Y:S01]  /*4ce10*/  LDL.LU R20, [R1+0x50] ;  /* 0x0000500001147983 */ /* 0x000f620000300800 */
[----:B------:R-:W-:-:S03]  /*4ce20*/  IMAD R10, R23, 0x100, R22 ;  /* 0x00000100170a7824 */ /* 0x000fc600078e0216 */
[----:B------:R-:W5:Y:S04]  /*4ce30*/  LDL.LU R21, [R1+0x54] ;  /* 0x0000540001157983 */ /* 0x000f680000300800 */
[----:B------:R-:W5:Y:S04]  /*4ce40*/  LDL.LU R22, [R1+0x58] ;  /* 0x0000580001167983 */ /* 0x000f680000300800 */
[----:B------:R-:W5:Y:S04]  /*4ce50*/  LDL.LU R23, [R1+0x5c] ;  /* 0x00005c0001177983 */ /* 0x000f680000300800 */
[----:B------:R-:W5:Y:S04]  /*4ce60*/  LDL.LU R11, [R1+0x14c] ;  /* 0x00014c00010b7983 */ /* 0x000f680000300800 */
[----:B------:R-:W5:Y:S04]  /*4ce70*/  LDL.LU R12, [R1+0x15c] ;  /* 0x00015c00010c7983 */ /* 0x000f680000300800 */
[----:B------:R-:W5:Y:S01]  /*4ce80*/  LDL.LU R13, [R1+0x168] ;  /* 0x00016800010d7983 */ /* 0x000f620000300800 */
[----:B------:R-:W-:Y:S01]  /*4ce90*/  F2FP.F16.E4M3.UNPACK_B R5, R29 ;  /* 0x0000001dff05723e */ /* 0x000fe200020006ff */
[----:B--2---:R-:W-:Y:S01]  /*4cea0*/  HMMA.16816.F32 R24, R16, R8, R24 ;  /* 0x000000081018723c */ /* 0x004fe20000001818 */
[----:B---3--:R-:W-:Y:S01]  /*4ceb0*/  IMAD R0, R0, 0x100, R14 ;  /* 0x0000010000007824 */ /* 0x008fe200078e020e */
[----:B----4-:R-:W-:Y:S01]  /*4cec0*/  F2FP.F16.E4M3.UNPACK_B R4, R15 ;  /* 0x0000000fff04723e */ /* 0x010fe200020006ff */
[----:B------:R-:W2:Y:S04]  /*4ced0*/  LDL.LU R14, [R1+0x16c] ;  /* 0x00016c00010e7983 */ /* 0x000ea80000300800 */
[----:B------:R-:W3:Y:S04]  /*4cee0*/  LDL.LU R15, [R1+0x178] ;  /* 0x00017800010f7983 */ /* 0x000ee80000300800 */
[----:B------:R-:W4:-:S12]  /*4cef0*/  LDL.LU R29, [R1+0x17c] ;  /* 0x00017c00011d7983 */ /* 0x000f180000300800 */
[----:B------:R-:W-:Y:S04]  /*4cf00*/  STL.64 [R1+0x10], R24 ;  /* 0x0000101801007387 */ /* 0x000fe80000100a00 */
[----:B------:R0:W-:Y:S01]  /*4cf10*/  STL [R1+0x18], R26 ;  /* 0x0000181a01007387 */ /* 0x0001e20000100800 */
[----:B------:R-:W-:-:S03]  /*4cf20*/  IMAD.MOV.U32 R28, RZ, RZ, R27 ;  /* 0x000000ffff1c7224 */ /* 0x000fc600078e001b */
[----:B0-----:R-:W2:Y:S04]  /*4cf30*/  LDL.LU.64 R26, [R1+0x1ea8] ;  /* 0x001ea800011a7983 */ /* 0x001ea80000300a00 */
[----:B------:R-:W5:Y:S04]  /*4cf40*/  LDL.LU.64 R24, [R1+0x1ea0] ;  /* 0x001ea00001187983 */ /* 0x000f680000300a00 */
[----:B------:R-:W3:Y:S04]  /*4cf50*/  LDL R8, [R1+0x218] ;  /* 0x0002180001087983 */ /* 0x000ee80000100800 */
[----:B------:R-:W4:Y:S01]  /*4cf60*/  LDL R9, [R1+0x21c] ;  /* 0x00021c0001097983 */ /* 0x000f220000100800 */
[----:B-----5:R-:W-:-:S03]  /*4cf70*/  IMAD R7, R7, 0x100, R24 ;  /* 0x0000010007077824 */ /* 0x020fc600078e0218 */
[----:B------:R-:W2:Y:S02]  /*4cf80*/  LDL.LU R24, [R1+0x1e98] ;  /* 0x001e980001187983 */ /* 0x000ea40000300800 */
[----:B--2---:R-:W-:-:S15]  /*4cf90*/  HMMA.16816.F32 R24, R16, R4, R24 ;  /* 0x000000041018723c */ /* 0x004fde0000001818 */
[----:B------:R-:W-:-:S08]  /*4cfa0*/  NOP ;  /* 0x0000000000007918 */ /* 0x000fd00000000000 */
[----:B------:R-:W-:Y:S04]  /*4cfb0*/  STL.64 [R1+0x100], R24 ;  /* 0x0001001801007387 */ /* 0x000fe80000100a00 */
[----:B------:R0:W-:Y:S04]  /*4cfc0*/  STL.64 [R1+0x108], R26 ;  /* 0x0001081a01007387 */ /* 0x0001e80000100a00 */
[----:B0-----:R-:W2:Y:S04]  /*4cfd0*/  LDL.LU.64 R26, [R1+0x1e90] ;  /* 0x001e9000011a7983 */ /* 0x001ea80000300a00 */
[----:B------:R-:W2:Y:S01]  /*4cfe0*/  LDL.LU.64 R24, [R1+0x1e88] ;  /* 0x001e880001187983 */ /* 0x000ea20000300a00 */
[----:B---3--:R-:W-:-:S02]  /*4cff0*/  F2FP.F16.E4M3.UNPACK_B R8, R8 ;  /* 0x00000008ff08723e */ /* 0x008fc400020006ff */
[----:B----4-:R-:W-:Y:S02]  /*4d000*/  F2FP.F16.E4M3.UNPACK_B R9, R9 ;  /* 0x00000009ff09723e */ /* 0x010fe400020006ff */
[----:B------:R-:W-:Y:S02]  /*4d010*/  F2FP.F16.E4M3.UNPACK_B R4, R0 ;  /* 0x00000000ff04723e */ /* 0x000fe400020006ff */
[----:B------:R-:W-:Y:S01]  /*4d020*/  F2FP.F16.E4M3.UNPACK_B R5, R10 ;  /* 0x0000000aff05723e */ /* 0x000fe200020006ff */
[----:B------:R-:W3:Y:S04]  /*4d030*/  LDL.LU R0, [R1+0x158] ;  /* 0x0001580001007983 */ /* 0x000ee80000300800 */
[----:B------:R-:W4:Y:S01]  /*4d040*/  LDL.LU R10, [R1+0x148] ;  /* 0x00014800010a7983 */ /* 0x000f220000300800 */
[----:B--2---:R-:W-:Y:S03]  /*4d050*/  HMMA.16816.F32 R24, R16, R8, R24 ;  /* 0x000000081018723c */ /* 0x004fe60000001818 */
[----:B------:R-:W2:Y:S04]  /*4d060*/  LDL.LU R16, [R1+0x40] ;  /* 0x0000400001107983 */ /* 0x000ea80000300800 */
[----:B------:R-:W2:Y:S04]  /*4d070*/  LDL.LU R17, [R1+0x44] ;  /* 0x0000440001117983 */ /* 0x000ea80000300800 */
[----:B------:R-:W2:Y:S04]  /*4d080*/  LDL.LU R18, [R1+0x48] ;  /* 0x0000480001127983 */ /* 0x000ea80000300800 */
[----:B------:R-:W2:Y:S08]  /*4d090*/  LDL.LU R19, [R1+0x4c] ;  /* 0x00004c0001137983 */ /* 0x000eb00000300800 */
[----:B------:R-:W-:Y:S04]  /*4d0a0*/  STL.64 [R1+0x1dc8], R26 ;  /* 0x001dc81a01007387 */ /* 0x000fe80000100a00 */
[----:B------:R0:W-:Y:S04]  /*4d0b0*/  STL.64 [R1+0x1dc0], R24 ;  /* 0x001dc01801007387 */ /* 0x0001e80000100a00 */
[----:B0-----:R-:W5:Y:S04]  /*4d0c0*/  LDL.LU R24, [R1+0xd0] ;  /* 0x0000d00001187983 */ /* 0x001f680000300800 */
[----:B------:R-:W5:Y:S04]  /*4d0d0*/  LDL.LU R25, [R1+0xd4] ;  /* 0x0000d40001197983 */ /* 0x000f680000300800 */
[----:B------:R-:W5:Y:S04]  /*4d0e0*/  LDL.LU R26, [R1+0xd8] ;  /* 0x0000d800011a7983 */ /* 0x000f680000300800 */
[----:B------:R-:W5:Y:S01]  /*4d0f0*/  LDL.LU R27, [R1+0xdc] ;  /* 0x0000dc00011b7983 */ /* 0x000f620000300800 */
[----:B------:R-:W-:-:S02]  /*4d100*/  F2FP.F16.E4M3.UNPACK_B R2, R2.H1 ;  /* 0x00000002ff02723e */ /* 0x000fc400030006ff */
[----:B------:R-:W-:Y:S02]  /*4d110*/  F2FP.F16.E4M3.UNPACK_B R3, R3.H1 ;  /* 0x00000003ff03723e */ /* 0x000fe400030006ff */
[----:B------:R-:W-:Y:S02]  /*4d120*/  F2FP.F16.E4M3.UNPACK_B R6, R6 ;  /* 0x00000006ff06723e */ /* 0x000fe400020006ff */
[----:B------:R-:W-:Y:S02]  /*4d130*/  F2FP.F16.E4M3.UNPACK_B R7, R7 ;  /* 0x00000007ff07723e */ /* 0x000fe400020006ff */
[----:B----4-:R-:W-:Y:S02]  /*4d140*/  F2FP.F16.E4M3.UNPACK_B R10, R10.H1 ;  /* 0x0000000aff0a723e */ /* 0x010fe400030006ff */
[----:B------:R-:W-:-:S07]  /*4d150*/  F2FP.F16.E4M3.UNPACK_B R11, R11.H1 ;  /* 0x0000000bff0b723e */ /* 0x000fce00030006ff */
[----:B------:R-:W-:Y:S01]  /*4d160*/  HMMA.16816.F32 R20, R4, R10, R20 ;  /* 0x0000000a0414723c */ /* 0x000fe20000001814 */
[----:B---3--:R-:W-:Y:S02]  /*4d170*/  F2FP.F16.E4M3.UNPACK_B R8, R0.H1 ;  /* 0x00000000ff08723e */ /* 0x008fe400030006ff */
[----:B------:R-:W-:-:S03]  /*4d180*/  F2FP.F16.E4M3.UNPACK_B R9, R12.H1 ;  /* 0x0000000cff09723e */ /* 0x000fc600030006ff */
[----:B--2---:R-:W-:-:S15]  /*4d190*/  HMMA.16816.F32 R16, R4, R2, R16 ;  /* 0x000000020410723c */ /* 0x004fde0000001810 */
[----:B------:R-:W-:-:S08]  /*4d1a0*/  NOP ;  /* 0x0000000000007918 */ /* 0x000fd00000000000 */
[----:B------:R-:W-:Y:S04]  /*4d1b0*/  STL [R1+0x1dbc], R19 ;  /* 0x001dbc1301007387 */ /* 0x000fe80000100800 */
[----:B------:R-:W-:Y:S04]  /*4d1c0*/  STL [R1+0x1db4], R20 ;  /* 0x001db41401007387 */ /* 0x000fe80000100800 */
[----:B------:R-:W-:Y:S04]  /*4d1d0*/  STL [R1+0x1db0], R21 ;  /* 0x001db01501007387 */ /* 0x000fe80000100800 */
[----:B------:R-:W-:Y:S04]  /*4d1e0*/  STL [R1+0x1dac], R22 ;  /* 0x001dac1601007387 */ /* 0x000fe80000100800 */
[----:B------:R5:W-:Y:S02]  /*4d1f0*/  STL [R1+0x1da8], R23 ;  /* 0x001da81701007387 */ /* 0x000be40000100800 */
[----:B-----5:R-:W-:-:S15]  /*4d200*/  HMMA.16816.F32 R20, R4, R8, R24 ;  /* 0x000000080414723c */ /* 0x020fde0000001818 */
[----:B------:R-:W-:-:S08]  /*4d210*/  NOP ;  /* 0x0000000000007918 */ /* 0x000fd00000000000 */
[----:B------:R-:W-:Y:S04]  /*4d220*/  STL.64 [R1+0x20], R20 ;  /* 0x0000201401007387 */ /* 0x000fe80000100a00 */
[----:B------:R-:W-:Y:S04]  /*4d230*/  STL.64 [R1+0x28], R22 ;  /* 0x0000281601007387 */ /* 0x000fe80000100a00 */
[----:B------:R-:W2:Y:S04]  /*4d240*/  LDL.LU R0, [R1+0x224] ;  /* 0x0002240001007983 */ /* 0x000ea80000300800 */
[----:B------:R-:W3:Y:S01]  /*4d250*/  LDL.LU R19, [R1+0x1c8] ;  /* 0x0001c80001137983 */ /* 0x000ee20000300800 */
[----:B------:R-:W-:-:S02]  /*4d260*/  F2FP.F16.E4M3.UNPACK_B R2, R13.H1 ;  /* 0x0000000dff02723e */ /* 0x000fc400030006ff */
[----:B------:R-:W-:Y:S02]  /*4d270*/  F2FP.F16.E4M3.UNPACK_B R3, R14.H1 ;  /* 0x0000000eff03723e */ /* 0x000fe400030006ff */
[----:B------:R-:W-:Y:S01]  /*4d280*/  F2FP.F16.E4M3.UNPACK_B R8, R15.H1 ;  /* 0x0000000fff08723e */ /* 0x000fe200030006ff */
[----:B---3--:R-:W-:Y:S04]  /*4d290*/  STL.64 [R1+0x1e50], R18 ;  /* 0x001e501201007387 */ /* 0x008fe80000100a00 */
[----:B------:R0:W-:Y:S04]  /*4d2a0*/  STL.64 [R1+0x1e48], R16 ;  /* 0x001e481001007387 */ /* 0x0001e80000100a00 */
[----:B0-----:R-:W3:Y:S04]  /*4d2b0*/  LDL.LU R16, [R1+0x80] ;  /* 0x0000800001107983 */ /* 0x001ee80000300800 */
[----:B------:R-:W3:Y:S04]  /*4d2c0*/  LDL.LU R17, [R1+0x84] ;  /* 0x0000840001117983 */ /* 0x000ee80000300800 */
[----:B------:R-:W4:Y:S04]  /*4d2d0*/  LDL.LU R18, [R1+0x88] ;  /* 0x0000880001127983 */ /* 0x000f280000300800 */
[----:B------:R-:W4:Y:S04]  /*4d2e0*/  LDL.LU R19, [R1+0x8c] ;  /* 0x00008c0001137983 */ /* 0x000f280000300800 */
[----:B------:R-:W5:Y:S04]  /*4d2f0*/  LDL.LU R12, [R1+0xb0] ;  /* 0x0000b000010c7983 */ /* 0x000f680000300800 */
[----:B------:R-:W5:Y:S04]  /*4d300*/  LDL.LU R13, [R1+0xb4] ;  /* 0x0000b400010d7983 */ /* 0x000f680000300800 */
[----:B------:R-:W2:Y:S04]  /*4d310*/  LDL.LU R14, [R1+0xb8] ;  /* 0x0000b800010e7983 */ /* 0x000ea80000300800 */
[----:B------:R-:W2:Y:S04]  /*4d320*/  LDL.LU R15, [R1+0xbc] ;  /* 0x0000bc00010f7983 */ /* 0x000ea80000300800 */
[----:B--2---:R-:W-:Y:S04]  /*4d330*/  STL.64 [R1+0x1e80], R14 ;  /* 0x001e800e01007387 */ /* 0x004fe80000100a00 */
[----:B-----5:R0:W-:Y:S04]  /*4d340*/  STL.64 [R1+0x1e78], R12 ;  /* 0x001e780c01007387 */ /* 0x0201e80000100a00 */
[----:B0-----:R-:W2:Y:S04]  /*4d350*/  LDL.LU R12, [R1+0xc0] ;  /* 0x0000c000010c7983 */ /* 0x001ea80000300800 */
[----:B------:R-:W2:Y:S04]  /*4d360*/  LDL.LU R13, [R1+0xc4] ;  /* 0x0000c400010d7983 */ /* 0x000ea80000300800 */
[----:B------:R-:W2:Y:S04]  /*4d370*/  LDL.LU R14, [R1+0xc8] ;  /* 0x0000c800010e7983 */ /* 0x000ea80000300800 */
[----:B------:R-:W2:Y:S04]  /*4d380*/  LDL.LU R15, [R1+0xcc] ;  /* 0x0000cc00010f7983 */ /* 0x000ea80000300800 */
[----:B----4-:R-:W-:Y:S04]  /*4d390*/  STL.64 [R1+0x1e60], R18 ;  /* 0x001e601201007387 */ /* 0x010fe80000100a00 */
[----:B---3--:R0:W-:Y:S04]  /*4d3a0*/  STL.64 [R1+0x1e58], R16 ;  /* 0x001e581001007387 */ /* 0x0081e80000100a00 */
[----:B0-----:R-:W3:Y:S04]  /*4d3b0*/  LDL.LU R16, [R1+0x90] ;  /* 0x0000900001107983 */ /* 0x001ee80000300800 */
[----:B------:R-:W3:Y:S04]  /*4d3c0*/  LDL.LU R17, [R1+0x94] ;  /* 0x0000940001117983 */ /* 0x000ee80000300800 */
[----:B------:R-:W4:Y:S04]  /*4d3d0*/  LDL.LU R18, [R1+0x98] ;  /* 0x0000980001127983 */ /* 0x000f280000300800 */
[----:B------:R-:W4:Y:S01]  /*4d3e0*/  LDL.LU R19, [R1+0x9c] ;  /* 0x00009c0001137983 */ /* 0x000f220000300800 */
[----:B------:R-:W-:-:S03]  /*4d3f0*/  F2FP.F16.E4M3.UNPACK_B R9, R29.H1 ;  /* 0x0000001dff09723e */ /* 0x000fc600030006ff */
[----:B----4-:R-:W-:Y:S04]  /*4d400*/  STL.64 [R1+0x1e70], R18 ;  /* 0x001e701201007387 */ /* 0x010fe80000100a00 */
[----:B---3--:R0:W-:Y:S04]  /*4d410*/  STL.64 [R1+0x1e68], R16 ;  /* 0x001e681001007387 */ /* 0x0081e80000100a00 */
[----:B0-----:R-:W3:Y:S04]  /*4d420*/  LDL.LU R16, [R1+0xa0] ;  /* 0x0000a00001107983 */ /* 0x001ee80000300800 */
[----:B------:R-:W3:Y:S04]  /*4d430*/  LDL.LU R17, [R1+0xa4] ;  /* 0x0000a40001117983 */ /* 0x000ee80000300800 */
[----:B------:R-:W3:Y:S04]  /*4d440*/  LDL.LU R18, [R1+0xa8] ;  /* 0x0000a80001127983 */ /* 0x000ee80000300800 */
[----:B------:R-:W3:Y:S04]  /*4d450*/  LDL.LU R19, [R1+0xac] ;  /* 0x0000ac0001137983 */ /* 0x000ee80000300800 */
[----:B------:R-:W4:Y:S04]  /*4d460*/  LDL.LU R20, [R1+0x1ac] ;  /* 0x0001ac0001147983 */ /* 0x000f280000300800 */
[----:B------:R-:W5:Y:S04]  /*4d470*/  LDL.LU R29, [R1+0x1cc] ;  /* 0x0001cc00011d7983 */ /* 0x000f680000300800 */
[----:B------:R-:W5:Y:S04]  /*4d480*/  LDL.LU R10, [R1+0x1d8] ;  /* 0x0001d800010a7983 */ /* 0x000f680000300800 */
[----:B------:R-:W5:Y:S04]  /*4d490*/  LDL.LU R11, [R1+0x1dc] ;  /* 0x0001dc00010b7983 */ /* 0x000f680000300800 */
[----:B------:R-:W3:Y:S04]  /*4d4a0*/  LDL.LU R24, [R1+0xe0] ;  /* 0x0000e00001187983 */ /* 0x000ee80000300800 */
[----:B------:R-:W3:Y:S04]  /*4d4b0*/  LDL.LU R25, [R1+0xe4] ;  /* 0x0000e40001197983 */ /* 0x000ee80000300800 */
[----:B------:R-:W4:Y:S04]  /*4d4c0*/  LDL.LU R26, [R1+0xe8] ;  /* 0x0000e800011a7983 */ /* 0x000f280000300800 */
[----:B------:R-:W4:Y:S01]  /*4d4d0*/  LDL.LU R27, [R1+0xec] ;  /* 0x0000ec00011b7983 */ /* 0x000f220000300800 */
[----:B--2---:R-:W-:-:S15]  /*4d4e0*/  HMMA.16816.F32 R12, R4, R2, R12 ;  /* 0x00000002040c723c */ /* 0x004fde000000180c */
[----:B------:R-:W-:-:S09]  /*4d4f0*/  NOP ;  /* 0x0000000000007918 */ /* 0x000fd20000000000 */
[----:B------:R-:W-:Y:S02]  /*4d500*/  IMAD.MOV.U32 R23, RZ, RZ, R14 ;  /* 0x000000ffff177224 */ /* 0x000fe400078e000e */
[----:B------:R-:W-:Y:S02]  /*4d510*/  IMAD.MOV.U32 R21, RZ, RZ, R12 ;  /* 0x000000ffff157224 */ /* 0x000fe400078e000c */
[----:B------:R-:W-:Y:S01]  /*4d520*/  IMAD.MOV.U32 R22, RZ, RZ, R13 ;  /* 0x000000ffff167224 */ /* 0x000fe200078e000d */
[----:B----4-:R-:W-:Y:S04]  /*4d530*/  STL.64 [R1+0x1e40], R26 ;  /* 0x001e401a01007387 */ /* 0x010fe80000100a00 */
[----:B---3--:R0:W-:Y:S04]  /*4d540*/  STL.64 [R1+0x1e38], R24 ;  /* 0x001e381801007387 */ /* 0x0081e80000100a00 */
[----:B0-----:R-:W2:Y:S04]  /*4d550*/  LDL.LU R24, [R1+0xf0] ;  /* 0x0000f00001187983 */ /* 0x001ea80000300800 */
[----:B------:R-:W2:Y:S04]  /*4d560*/  LDL.LU R25, [R1+0xf4] ;  /* 0x0000f40001197983 */ /* 0x000ea80000300800 */
[----:B------:R-:W2:Y:S04]  /*4d570*/  LDL.LU R26, [R1+0xf8] ;  /* 0x0000f800011a7983 */ /* 0x000ea80000300800 */
[----:B------:R-:W2:Y:S04]  /*4d580*/  LDL.LU R27, [R1+0xfc] ;  /* 0x0000fc00011b7983 */ /* 0x000ea80000300800 */
[----:B------:R0:W-:Y:S04]  /*4d590*/  STL [R1+0x3c], R15 ;  /* 0x00003c0f01007387 */ /* 0x0001e80000100800 */
[----:B0-----:R-:W3:Y:S04]  /*4d5a0*/  LDL.LU.64 R14, [R1+0x1e80] ;  /* 0x001e8000010e7983 */ /* 0x001ee80000300a00 */
[----:B------:R-:W3:Y:S04]  /*4d5b0*/  LDL.LU.64 R12, [R1+0x1e78] ;  /* 0x001e7800010c7983 */ /* 0x000ee80000300a00 */
[----:B------:R-:W4:Y:S04]  /*4d5c0*/  LDL.LU R2, [R1+0x188] ;  /* 0x0001880001027983 */ /* 0x000f280000300800 */
[----:B------:R-:W5:Y:S04]  /*4d5d0*/  LDL.LU R3, [R1+0x18c] ;  /* 0x00018c0001037983 */ /* 0x000f680000300800 */
[----:B------:R0:W-:Y:S04]  /*4d5e0*/  STL [R1+0x1db8], R23 ;  /* 0x001db81701007387 */ /* 0x0001e80000100800 */
[----:B0-----:R-:W2:Y:S01]  /*4d5f0*/  LDL.LU R23, [R1+0x1a8] ;  /* 0x0001a80001177983 */ /* 0x001ea20000300800 */
[----:B----4-:R-:W-:-:S02]  /*4d600*/  F2FP.F16.E4M3.UNPACK_B R2, R2.H1 ;  /* 0x00000002ff02723e */ /* 0x010fc400030006ff */
[----:B-----5:R-:W-:Y:S01]  /*4d610*/  F2FP.F16.E4M3.UNPACK_B R3, R3.H1 ;  /* 0x00000003ff03723e */ /* 0x020fe200030006ff */
[C---:B---3--:R-:W-:Y:S01]  /*4d620*/  HMMA.16816.F32 R12, R4.reuse, R8, R12 ;  /* 0x00000008040c723c */ /* 0x048fe2000000180c */
[----:B------:R-:W3:Y:S04]  /*4d630*/  LDL.LU R8, [R1+0x1b8] ;  /* 0x0001b80001087983 */ /* 0x000ee80000300800 */
[----:B------:R-:W4:Y:S01]  /*4d640*/  LDL.LU R9, [R1+0x1bc] ;  /* 0x0001bc0001097983 */ /* 0x000f220000300800 */
[----:B------:R-:W-:-:S15]  /*4d650*/  HMMA.16816.F32 R16, R4, R2, R16 ;  /* 0x000000020410723c */ /* 0x000fde0000001810 */
[----:B------:R-:W-:-:S02]  /*4d660*/  NOP ;  /* 0x0000000000007918 */ /* 0x000fc40000000000 */
[----:B------:R0:W-:Y:S04]  /*4d670*/  STL [R1+0x1d94], R14 ;  /* 0x001d940e01007387 */ /* 0x0001e80000100800 */
[----:B0-----:R-:W5:Y:S04]  /*4d680*/  LDL.LU R14, [R1+0x19c] ;  /* 0x00019c00010e7983 */ /* 0x001f680000300800 */
[----:B------:R0:W-:Y:S04]  /*4d690*/  STL [R1+0x1d90], R15 ;  /* 0x001d900f01007387 */ /* 0x0001e80000100800 */
[----:B0-----:R-:W2:Y:S04]  /*4d6a0*/  LDL.LU R15, [R1+0x198] ;  /* 0x00019800010f7983 */ /* 0x001ea80000300800 */
[----:B------:R-:W-:Y:S04]  /*4d6b0*/  STL.64 [R1+0x50], R16 ;  /* 0x0000501001007387 */ /* 0x000fe80000100a00 */
[----:B------:R0:W-:Y:S04]  /*4d6c0*/  STL.64 [R1+0x58], R18 ;  /* 0x0000581201007387 */ /* 0x0001e80000100a00 */
[----:B0-----:R-:W5:Y:S04]  /*4d6d0*/  LDL.LU.64 R18, [R1+0x1e70] ;  /* 0x001e700001127983 */ /* 0x001f680000300a00 */
[----:B------:R-:W5:Y:S01]  /*4d6e0*/  LDL.LU.64 R16, [R1+0x1e68] ;  /* 0x001e680001107983 */ /* 0x000f620000300a00 */
[----:B---3--:R-:W-:-:S02]  /*4d6f0*/  F2FP.F16.E4M3.UNPACK_B R8, R8.H1 ;  /* 0x00000008ff08723e */ /* 0x008fc400030006ff */
[----:B----4-:R-:W-:-:S07]  /*4d700*/  F2FP.F16.E4M3.UNPACK_B R9, R9.H1 ;  /* 0x00000009ff09723e */ /* 0x010fce00030006ff */
[----:B-----5:R-:W-:-:S15]  /*4d710*/  HMMA.16816.F32 R16, R4, R8, R16 ;  /* 0x000000080410723c */ /* 0x020fde0000001810 */
[----:B------:R-:W-:-:S08]  /*4d720*/  NOP ;  /* 0x0000000000007918 */ /* 0x000fd00000000000 */
[----:B------:R-:W-:Y:S04]  /*4d730*/  STL.64 [R1+0x40], R16 ;  /* 0x0000401001007387 */ /* 0x000fe80000100a00 */
[----:B------:R0:W-:Y:S04]  /*4d740*/  STL.64 [R1+0x48], R18 ;  /* 0x0000481201007387 */ /* 0x0001e80000100a00 */
[----:B0-----:R-:W3:Y:S04]  /*4d750*/  LDL.LU.64 R18, [R1+0x1e60] ;  /* 0x001e600001127983 */ /* 0x001ee80000300a00 */
[----:B------:R-:W3:Y:S01]  /*4d760*/  LDL.LU.64 R16, [R1+0x1e58] ;  /* 0x001e580001107983 */ /* 0x000ee20000300a00 */
[----:B--2---:R-:W-:-:S02]  /*4d770*/  F2FP.F16.E4M3.UNPACK_B R2, R15.H1 ;  /* 0x0000000fff02723e */ /* 0x004fc400030006ff */
[----:B------:R-:W-:Y:S02]  /*4d780*/  F2FP.F16.E4M3.UNPACK_B R3, R14.H1 ;  /* 0x0000000eff03723e */ /* 0x000fe400030006ff */
[----:B------:R-:W-:Y:S02]  /*4d790*/  F2FP.F16.E4M3.UNPACK_B R8, R23.H1 ;  /* 0x00000017ff08723e */ /* 0x000fe400030006ff */
[----:B------:R-:W-:-:S07]  /*4d7a0*/  F2FP.F16.E4M3.UNPACK_B R9, R20.H1 ;  /* 0x00000014ff09723e */ /* 0x000fce00030006ff */
[----:B------:R-:W-:Y:S01]  /*4d7b0*/  HMMA.16816.F32 R24, R4, R8, R24 ;  /* 0x000000080418723c */ /* 0x000fe20000001818 */
[----:B------:R-:W-:-:S05]  /*4d7c0*/  LOP3.LUT R0, R0, 0x40, RZ, 0x3c, !PT ;  /* 0x0000004000007812 */ /* 0x000fca00078e3cff */
[----:B---3--:R-:W-:-:S15]  /*4d7d0*/  HMMA.16816.F32 R16, R4, R2, R16 ;  /* 0x000000020410723c */ /* 0x008fde0000001810 */
[----:B------:R-:W-:-:S08]  /*4d7e0*/  NOP ;  /* 0x0000000000007918 */ /* 0x000fd00000000000 */
[----:B------:R-:W-:Y:S04]  /*4d7f0*/  STL.64 [R1+0x90], R16 ;  /* 0x0000901001007387 */ /* 0x000fe80000100a00 */
[----:B------:R0:W-:Y:S04]  /*4d800*/  STL.64 [R1+0x98], R18 ;  /* 0x0000981201007387 */ /* 0x0001e80000100a00 */
[----:B0-----:R-:W2:Y:S04]  /*4d810*/  LDL.LU.64 R18, [R1+0x1e50] ;  /* 0x001e500001127983 */ /* 0x001ea80000300a00 */
[----:B------:R-:W3:Y:S04]  /*4d820*/  LDL.LU.64 R16, [R1+0x1e48] ;  /* 0x001e480001107983 */ /* 0x000ee80000300a00 */
[----:B------:R-:W-:Y:S04]  /*4d830*/  STL.64 [R1+0xa0], R24 ;  /* 0x0000a01801007387 */ /* 0x000fe80000100a00 */
[----:B------:R-:W-:Y:S04]  /*4d840*/  STL.64 [R1+0xa8], R26 ;  /* 0x0000a81a01007387 */ /* 0x000fe80000100a00 */
[----:B------:R-:W0:Y:S01]  /*4d850*/  LDSM.16.M88.4 R24, [R0+UR5] ;  /* 0x000000050018783b */ /* 0x000e220008000200 */
[----:B------:R-:W-:-:S03]  /*4d860*/  F2FP.F16.E4M3.UNPACK_B R3, R29.H1 ;  /* 0x0000001dff03723e */ /* 0x000fc600030006ff */
[----:B0-----:R-:W-:Y:S04]  /*4d870*/  STL [R1+0x240], R24 ;  /* 0x0002401801007387 */ /* 0x001fe80000100800 */
[----:B------:R0:W-:Y:S01]  /*4d880*/  STL.64 [R1+0x248], R26 ;  /* 0x0002481a01007387 */ /* 0x0001e20000100a00 */
[----:B------:R-:W-:-:S03]  /*4d890*/  IMAD.MOV.U32 R29, RZ, RZ, R25 ;  /* 0x000000ffff1d7224 */ /* 0x000fc600078e0019 */
[----:B0-----:R-:W4:Y:S01]  /*4d8a0*/  LDL.LU.64 R26, [R1+0x1e40] ;  /* 0x001e4000011a7983 */ /* 0x001f220000300a00 */
[----:B--2---:R-:W-:Y:S01]  /*4d8b0*/  F2FP.F16.E4M3.UNPACK_B R2, R19.H1 ;  /* 0x00000013ff02723e */ /* 0x004fe200030006ff */
[----:B------:R-:W-:Y:S02]  /*4d8c0*/  IMAD.MOV.U32 R19, RZ, RZ, R24 ;  /* 0x000000ffff137224 */ /* 0x000fe400078e0018 */
[----:B------:R-:W4:Y:S04]  /*4d8d0*/  LDL.LU.64 R24, [R1+0x1e38] ;  /* 0x001e380001187983 */ /* 0x000f280000300a00 */
[----:B------:R-:W-:Y:S04]  /*4d8e0*/  STL.64 [R1+0x1dd8], R18 ;  /* 0x001dd81201007387 */ /* 0x000fe80000100a00 */
[----:B---3--:R4:W-:Y:S04]  /*4d8f0*/  STL.64 [R1+0x1dd0], R16 ;  /* 0x001dd01001007387 */ /* 0x0089e80000100a00 */
[----:B------:R-:W-:Y:S04]  /*4d900*/  STL.64 [R1+0x1e28], R6 ;  /* 0x001e280601007387 */ /* 0x000fe80000100a00 */
[----:B------:R-:W-:Y:S01]  /*4d910*/  STL.64 [R1+0x1e20], R4 ;  /* 0x001e200401007387 */ /* 0x000fe20000100a00 */
[----:B----4-:R-:W-:Y:S03]  /*4d920*/  HMMA.16816.F32 R16, R4, R2, R24 ;  /* 0x000000020410723c */ /* 0x010fe60000001818 */
[----:B------:R-:W0:-:S15]  /*4d930*/  LDSM.16.M88.4 R4, [R0+UR5+0x1000] ;  /* 0x001000050004783b */ /* 0x000e1e0008000200 */
[----:B------:R-:W-:-:S05]  /*4d940*/  NOP ;  /* 0x0000000000007918 */ /* 0x000fca0000000000 */
[----:B------:R1:W-:Y:S04]  /*4d950*/  STL.64 [R1+0xe0], R16 ;  /* 0x0000e01001007387 */ /* 0x0003e80000100a00 */
[----:B------:R2:W-:Y:S04]  /*4d960*/  STL.64 [R1+0xe8], R18 ;  /* 0x0000e81201007387 */ /* 0x0005e80000100a00 */
[----:B-1----:R-:W3:Y:S04]  /*4d970*/  LDL.LU R16, [R1+0x100] ;  /* 0x0001000001107983 */ /* 0x002ee80000300800 */
[----:B------:R-:W3:Y:S04]  /*4d980*/  LDL.LU R17, [R1+0x104] ;  /* 0x0001040001117983 */ /* 0x000ee80000300800 */
[----:B--2---:R-:W2:Y:S04]  /*4d990*/  LDL.LU R18, [R1+0x108] ;  /* 0x0001080001127983 */ /* 0x004ea80000300800 */
[----:B------:R-:W2:Y:S04]  /*4d9a0*/  LDL.LU R19, [R1+0x10c] ;  /* 0x00010c0001137983 */ /* 0x000ea80000300800 */
[----:B------:R-:W4:Y:S04]  /*4d9b0*/  LDL.LU R2, [R1+0x1e8] ;  /* 0x0001e80001027983 */ /* 0x000f280000300800 */
[----:B------:R-:W5:Y:S04]  /*4d9c0*/  LDL.LU R3, [R1+0x1ec] ;  /* 0x0001ec0001037983 */ /* 0x000f680000300800 */
[----:B------:R-:W3:Y:S04]  /*4d9d0*/  LDL.LU R15, [R1+0x1f8] ;  /* 0x0001f800010f7983 */ /* 0x000ee80000300800 */
[----:B------:R-:W3:Y:S04]  /*4d9e0*/  LDL.LU R14, [R1+0x1fc] ;  /* 0x0001fc00010e7983 */ /* 0x000ee80000300800 */
[----:B---3--:R-:W-:Y:S04]  /*4d9f0*/  STL.64 [R1+0x1e18], R14 ;  /* 0x001e180e01007387 */ /* 0x008fe80000100a00 */
[----:B------:R1:W-:Y:S04]  /*4da00*/  STL.64 [R1+0x1e10], R12 ;  /* 0x001e100c01007387 */ /* 0x0003e80000100a00 */
[----:B-1----:R-:W3:Y:S04]  /*4da10*/  LDL.LU R12, [R1+0x70] ;  /* 0x00007000010c7983 */ /* 0x002ee80000300800 */
[----:B------:R-:W3:Y:S04]  /*4da20*/  LDL.LU R13, [R1+0x74] ;  /* 0x00007400010d7983 */ /* 0x000ee80000300800 */
[----:B------:R-:W3:Y:S04]  /*4da30*/  LDL.LU R14, [R1+0x78] ;  /* 0x00007800010e7983 */ /* 0x000ee80000300800 */
[----:B------:R-:W3:Y:S04]  /*4da40*/  LDL.LU R15, [R1+0x7c] ;  /* 0x00007c00010f7983 */ /* 0x000ee80000300800 */
[----:B--2---:R-:W-:Y:S04]  /*4da50*/  STL.64 [R1+0x1de8], R18 ;  /* 0x001de81201007387 */ /* 0x004fe80000100a00 */
[----:B------:R1:W-:Y:S04]  /*4da60*/  STL.64 [R1+0x1de0], R16 ;  /* 0x001de01001007387 */ /* 0x0003e80000100a00 */
[----:B-1----:R-:W2:Y:S04]  /*4da70*/  LDL.LU R16, [R1+0x10] ;  /* 0x0000100001107983 */ /* 0x002ea80000300800 */
[----:B------:R-:W2:Y:S04]  /*4da80*/  LDL.LU R17, [R1+0x14] ;  /* 0x0000140001117983 */ /* 0x000ea80000300800 */
[----:B------:R-:W4:Y:S01]  /*4da90*/  LDL.LU R18, [R1+0x18] ;  /* 0x0000180001127983 */ /* 0x000f220000300800 */
[----:B------:R-:W-:-:S03]  /*4daa0*/  IMAD.MOV.U32 R19, RZ, RZ, R28 ;  /* 0x000000ffff137224 */ /* 0x000fc600078e001c */
[----:B------:R-:W5:Y:S04]  /*4dab0*/  LDL.LU R28, [R1+0x1e30] ;  /* 0x001e3000011c7983 */ /* 0x000f680000300800 */
[----:B----4-:R-:W-:Y:S04]  /*4dac0*/  STL.64 [R1+0x1df8], R18 ;  /* 0x001df81201007387 */ /* 0x010fe80000100a00 */
[----:B--2---:R1:W-:Y:S04]  /*4dad0*/  STL.64 [R1+0x1df0], R16 ;  /* 0x001df01001007387 */ /* 0x0043e80000100a00 */
[----:B-1----:R-:W2:Y:S04]  /*4dae0*/  LDL.LU R16, [R1] ;  /* 0x0000000001107983 */ /* 0x002ea80000300800 */
[----:B------:R-:W2:Y:S04]  /*4daf0*/  LDL.LU R17, [R1+0x4] ;  /* 0x0000040001117983 */ /* 0x000ea80000300800 */
[----:B------:R-:W4:Y:S04]  /*4db00*/  LDL.LU R18, [R1+0x8] ;  /* 0x0000080001127983 */ /* 0x000f280000300800 */
[----:B------:R-:W4:Y:S01]  /*4db10*/  LDL.LU R19, [R1+0xc] ;  /* 0x00000c0001137983 */ /* 0x000f220000300800 */
[----:B------:R-:W-:-:S02]  /*4db20*/  F2FP.F16.E4M3.UNPACK_B R8, R10.H1 ;  /* 0x0000000aff08723e */ /* 0x000fc400030006ff */
[----:B------:R-:W-:Y:S01]  /*4db30*/  F2FP.F16.E4M3.UNPACK_B R9, R11.H1 ;  /* 0x0000000bff09723e */ /* 0x000fe200030006ff */
[----:B0-----:R-:W-:Y:S02]  /*4db40*/  IMAD.MOV.U32 R23, RZ, RZ, R4 ;  /* 0x000000ffff177224 */ /* 0x001fe400078e0004 */
[----:B------:R-:W-:Y:S01]  /*4db50*/  IMAD.MOV.U32 R20, RZ, RZ, R5 ;  /* 0x000000ffff147224 */ /* 0x000fe200078e0005 */
[----:B----4-:R-:W-:Y:S04]  /*4db60*/  STL.64 [R1+0x1e08], R18 ;  /* 0x001e081201007387 */ /* 0x010fe80000100a00 */
[----:B--2---:R0:W-:Y:S04]  /*4db70*/  STL.64 [R1+0x1e00], R16 ;  /* 0x001e001001007387 */ /* 0x0041e80000100a00 */
[----:B0-----:R-:W2:Y:S04]  /*4db80*/  LDL.LU R16, [R1+0x60] ;  /* 0x0000600001107983 */ /* 0x001ea80000300800 */
[----:B------:R-:W2:Y:S04]  /*4db90*/  LDL.LU R17, [R1+0x64] ;  /* 0x0000640001117983 */ /* 0x000ea80000300800 */
[----:B------:R-:W2:Y:S01]  /*4dba0*/  LDL.LU R18, [R1+0x68] ;  /* 0x0000680001127983 */ /* 0x000ea20000300800 */
[----:B-----5:R-:W-:-:S03]  /*4dbb0*/  IMAD.MOV.U32 R19, RZ, RZ, R28 ;  /* 0x000000ffff137224 */ /* 0x020fc600078e001c */
[----:B------:R-:W4:Y:S04]  /*4dbc0*/  LDL.LU R28, [R1+0x91c] ;  /* 0x00091c00011c7983 */ /* 0x000f280000300800 */
[----:B------:R-:W5:Y:S04]  /*4dbd0*/  LDL.LU R10, [R1+0x21c] ;  /* 0x00021c00010a7983 */ /* 0x000f680000300800 */
[----:B------:R-:W4:Y:S04]  /*4dbe0*/  LDL.LU R24, [R1+0x928] ;  /* 0x0009280001187983 */ /* 0x000f280000300800 */
[----:B------:R-:W4:Y:S04]  /*4dbf0*/  LDL.LU R25, [R1+0x924] ;  /* 0x0009240001197983 */ /* 0x000f280000300800 */
[----:B------:R-:W4:Y:S04]  /*4dc00*/  LDL.LU R26, [R1+0x930] ;  /* 0x00093000011a7983 */ /* 0x000f280000300800 */
[----:B------:R-:W4:Y:S04]  /*4dc10*/  LDL.LU R27, [R1+0x92c] ;  /* 0x00092c00011b7983 */ /* 0x000f280000300800 */
[----:B------:R-:W4:Y:S04]  /*4dc20*/  LDL.LU R11, [R1+0x934] ;  /* 0x00093400010b7983 */ /* 0x000f280000300800 */
[----:B------:R-:W-:Y:S04]  /*4dc30*/  STL.64 [R1+0x250], R4 ;  /* 0x0002500401007387 */ /* 0x000fe80000100a00 */
[----:B------:R0:W-:Y:S04]  /*4dc40*/  STL.64 [R1+0x258], R6 ;  /* 0x0002580601007387 */ /* 0x0001e80000100a00 */
[----:B0-----:R-:W3:Y:S04]  /*4dc50*/  LDL.LU.64 R6, [R1+0x1e28] ;  /* 0x001e280001067983 */ /* 0x001ee80000300a00 */
[----:B------:R-:W3:Y:S01]  /*4dc60*/  LDL.LU.64 R4, [R1+0x1e20] ;  /* 0x001e200001047983 */ /* 0x000ee20000300a00 */
[----:B------:R-:W-:-:S02]  /*4dc70*/  F2FP.F16.E4M3.UNPACK_B R2, R2.H1 ;  /* 0x00000002ff02723e */ /* 0x000fc400030006ff */
[----:B------:R-:W-:Y:S01]  /*4dc80*/  F2FP.F16.E4M3.UNPACK_B R3, R3.H1 ;  /* 0x00000003ff03723e */ /* 0x000fe200030006ff */
[----:B---3--:R-:W-:-:S15]  /*4dc90*/  HMMA.16816.F32 R12, R4, R8, R12 ;  /* 0x00000008040c723c */ /* 0x008fde000000180c */
[----:B------:R-:W-:-:S08]  /*4dca0*/  NOP ;  /* 0x0000000000007918 */ /* 0x000fd00000000000 */
[----:B------:R-:W-:Y:S04]  /*4dcb0*/  STL.64 [R1+0xd0], R12 ;  /* 0x0000d00c01007387 */ /* 0x000fe80000100a00 */
[----:B------:R-:W-:Y:S04]  /*4dcc0*/  STL.64 [R1+0xd8], R14 ;  /* 0x0000d80e01007387 */ /* 0x000fe80000100a00 */
[----:B------:R-:W0:Y:S04]  /*4dcd0*/  LDSM.16.M88.4 R12, [R0+UR5+0x2000] ;  /* 0x00200005000c783b */ /* 0x000e280008000200 */
[----:B0-----:R-:W-:Y:S04]  /*4dce0*/  STL.64 [R1+0x1e0], R12 ;  /* 0x0001e00c01007387 */ /* 0x001fe80000100a00 */
[----:B------:R0:W-:Y:S04]  /*4dcf0*/  STL.64 [R1+0x1e8], R14 ;  /* 0x0001e80e01007387 */ /* 0x0001e80000100a00 */
[----:B0-----:R-:W3:Y:S01]  /*4dd00*/  LDL.LU.64 R14, [R1+0x1e18] ;  /* 0x001e1800010e7983 */ /* 0x001ee20000300a00 */
[----:B--2---:R-:W-:Y:S03]  /*4dd10*/  HMMA.16816.F32 R16, R4, R2, R16 ;  /* 0x000000020410723c */ /* 0x004fe60000001810 */
[----:B------:R-:W2:Y:S04]  /*4dd20*/  LDL.LU.64 R12, [R1+0x1e10] ;  /* 0x001e1000010c7983 */ /* 0x000ea80000300a00 */
[----:B------:R-:W5:Y:S04]  /*4dd30*/  LDL.LU R2, [R1+0x208] ;  /* 0x0002080001027983 */ /* 0x000f680000300800 */
[----:B------:R-:W4:-:S12]  /*4dd40*/  LDL.LU R3, [R1+0x20c] ;  /* 0x00020c0001037983 */ /* 0x000f180000300800 */
[----:B------:R-:W-:Y:S04]  /*4dd50*/  STL.64 [R1+0xc0], R16 ;  /* 0x0000c01001007387 */ /* 0x000fe80000100a00 */
[----:B------:R-:W-:Y:S04]  /*4dd60*/  STL.64 [R1+0xc8], R18 ;  /* 0x0000c81201007387 */ /* 0x000fe80000100a00 */
[----:B------:R-:W0:Y:S04]  /*4dd70*/  LDSM.16.M88.4 R16, [R0+UR5+0x3000] ;  /* 0x003000050010783b */ /* 0x000e280008000200 */
[----:B0-----:R-:W-:Y:S04]  /*4dd80*/  STL.64 [R1+0x1d0], R16 ;  /* 0x0001d01001007387 */ /* 0x001fe80000100a00 */
[----:B------:R0:W-:Y:S04]  /*4dd90*/  STL.64 [R1+0x1d8], R18 ;  /* 0x0001d81201007387 */ /* 0x0001e80000100a00 */
[----:B0-----:R-:W5:Y:S01]  /*4dda0*/  LDL.LU.64 R18, [R1+0x1e08] ;  /* 0x001e080001127983 */ /* 0x001f620000300a00 */
[----:B---3--:R-:W-:-:S02]  /*4ddb0*/  F2FP.F16.E4M3.UNPACK_B R8, R15.H1 ;  /* 0x0000000fff08723e */ /* 0x008fc400030006ff */
[----:B------:R-:W-:Y:S01]  /*4ddc0*/  F2FP.F16.E4M3.UNPACK_B R9, R14.H1 ;  /* 0x0000000eff09723e */ /* 0x000fe200030006ff */
[----:B------:R-:W-:Y:S02]  /*4ddd0*/  IMAD.MOV.U32 R14, RZ, RZ, R16 ;  /* 0x000000ffff0e7224 */ /* 0x000fe400078e0010 */
[----:B------:R-:W-:Y:S02]  /*4dde0*/  IMAD.MOV.U32 R15, RZ, RZ, R17 ;  /* 0x000000ffff0f7224 */ /* 0x000fe400078e0011 */
[----:B------:R-:W5:Y:S04]  /*4ddf0*/  LDL.LU.64 R16, [R1+0x1e00] ;  /* 0x001e000001107983 */ /* 0x000f680000300a00 */
[----:B------:R0:W-:Y:S04]  /*4de00*/  STL.64 [R1+0x1da0], R14 ;  /* 0x001da00e01007387 */ /* 0x0001e80000100a00 */
[----:B0-----:R-:W3:Y:S04]  /*4de10*/  LDL.LU R14, [R1+0x920] ;  /* 0x00092000010e7983 */ /* 0x001ee80000300800 */
[----:B------:R-:W3:Y:S04]  /*4de20*/  LDL.LU R15, [R1+0x218] ;  /* 0x00021800010f7983 */ /* 0x000ee80000300800 */
[----:B--2---:R0:W-:Y:S04]  /*4de30*/  STL.64 [R1+0x1d98], R12 ;  /* 0x001d980c01007387 */ /* 0x0041e80000100a00 */
[----:B0-----:R-:W2:Y:S04]  /*4de40*/  LDL.LU R12, [R1+0x23c] ;  /* 0x00023c00010c7983 */ /* 0x001ea80000300800 */
[----:B------:R-:W3:Y:S01]  /*4de50*/  LDL.LU R13, [R1+0x938] ;  /* 0x00093800010d7983 */ /* 0x000ee20000300800 */
[----:B-----5:R-:W-:Y:S03]  /*4de60*/  HMMA.16816.F32 R16, R4, R8, R16 ;  /* 0x000000080410723c */ /* 0x020fe60000001810 */
[----:B------:R-:W5:-:S15]  /*4de70*/  LDL.LU R9, [R1+0x238] ;  /* 0x0002380001097983 */ /* 0x000f5e0000300800 */
[----:B------:R-:W-:-:S05]  /*4de80*/  NOP ;  /* 0x0000000000007918 */ /* 0x000fca0000000000 */
[----:B------:R-:W-:Y:S04]  /*4de90*/  STL.64 [R1+0xb0], R16 ;  /* 0x0000b01001007387 */ /* 0x000fe80000100a00 */
[----:B------:R-:W-:Y:S04]  /*4dea0*/  STL.64 [R1+0xb8], R18 ;  /* 0x0000b81201007387 */ /* 0x000fe80000100a00 */
[----:B------:R-:W0:Y:S04]  /*4deb0*/  LDSM.16.M88.4 R16, [R0+UR5+0x4000] ;  /* 0x004000050010783b */ /* 0x000e280008000200 */
[----:B0-----:R-:W-:Y:S04]  /*4dec0*/  STL.64 [R1+0x1c0], R16 ;  /* 0x0001c01001007387 */ /* 0x001fe80000100a00 */
[----:B------:R0:W-:Y:S04]  /*4ded0*/  STL.64 [R1+0x1c8], R18 ;  /* 0x0001c81201007387 */ /* 0x0001e80000100a00 */
[----:B0-----:R-:W2:Y:S04]  /*4dee0*/  LDL.LU.64 R18, [R1+0x1df8] ;  /* 0x001df80001127983 */ /* 0x001ea80000300a00 */
[----:B------:R-:W2:Y:S01]  /*4def0*/  LDL.LU.64 R16, [R1+0x1df0] ;  /* 0x001df00001107983 */ /* 0x000ea20000300a00 */
[----:B------:R-:W-:-:S02]  /*4df00*/  F2FP.F16.E4M3.UNPACK_B R2, R2.H1 ;  /* 0x00000002ff02723e */ /* 0x000fc400030006ff */
[----:B----4-:R-:W-:-:S07]  /*4df10*/  F2FP.F16.E4M3.UNPACK_B R3, R3.H1 ;  /* 0x00000003ff03723e */ /* 0x010fce00030006ff */
[----:B--2---:R-:W-:-:S15]  /*4df20*/  HMMA.16816.F32 R16, R4, R2, R16 ;  /* 0x000000020410723c */ /* 0x004fde0000001810 */
[----:B------:R-:W-:-:S08]  /*4df30*/  NOP ;  /* 0x0000000000007918 */ /* 0x000fd00000000000 */
[----:B------:R-:W-:Y:S04]  /*4df40*/  STL.64 [R1+0x80], R16 ;  /* 0x0000801001007387 */ /* 0x000fe80000100a00 */
[----:B------:R0:W-:Y:S04]  /*4df50*/  STL.64 [R1+0x88], R18 ;  /* 0x0000881201007387 */ /* 0x0001e80000100a00 */
[----:B0-----:R-:W2:Y:S04]  /*4df60*/  LDL.LU.64 R18, [R1+0x1de8] ;  /* 0x001de80001127983 */ /* 0x001ea80000300a00 */
[----:B------:R-:W2:Y:S01]  /*4df70*/  LDL.LU.64 R16, [R1+0x1de0] ;  /* 0x001de00001107983 */ /* 0x000ea20000300a00 */
[----:B-----5:R-:W-:-:S02]  /*4df80*/  F2FP.F16.E4M3.UNPACK_B R8, R9.H1 ;  /* 0x00000009ff08723e */ /* 0x020fc400030006ff */
[----:B------:R-:W-:Y:S02]  /*4df90*/  F2FP.F16.E4M3.UNPACK_B R9, R12.H1 ;  /* 0x0000000cff09723e */ /* 0x000fe400030006ff */
[----:B------:R-:W-:Y:S01]  /*4dfa0*/  F2FP.F16.E4M3.UNPACK_B R3, R10.H1 ;  /* 0x0000000aff03723e */ /* 0x000fe200030006ff */
[----:B------:R-:W-:-:S04]  /*4dfb0*/  IMAD R10, R25, 0x100, R24 ;  /* 0x00000100190a7824 */ /* 0x000fc800078e0218 */
[----:B--2---:R-:W-:Y:S07]  /*4dfc0*/  HMMA.16816.F32 R16, R4, R8, R16 ;  /* 0x000000080410723c */ /* 0x004fee0000001810 */
[----:B------:R-:W-:Y:S02]  /*4dfd0*/  IMAD R9, R27, 0x100, R26 ;  /* 0x000001001b097824 */ /* 0x000fe400078e021a */
[----:B------:R-:W-:-:S14]  /*4dfe0*/  LDSM.16.M88.4 R24, [R0+UR5+0x6000] ;  /* 0x006000050018783b */ /* 0x000fdc0008000200 */
[----:B------:R-:W-:Y:S04]  /*4dff0*/  STL.64 [R1+0x70], R16 ;  /* 0x0000701001007387 */ /* 0x000fe80000100a00 */
[----:B------:R-:W-:Y:S04]  /*4e000*/  STL.64 [R1+0x78], R18 ;  /* 0x0000781201007387 */ /* 0x000fe80000100a00 */
[----:B------:R-:W0:Y:S04]  /*4e010*/  LDSM.16.M88.4 R16, [R0+UR5+0x5000] ;  /* 0x005000050010783b */ /* 0x000e280008000200 */
[----:B0-----:R-:W-:Y:S04]  /*4e020*/  STL.64 [R1+0x1a0], R16 ;  /* 0x0001a01001007387 */ /* 0x001fe80000100a00 */
[----:B------:R0:W-:Y:S04]  /*4e030*/  STL.64 [R1+0x1a8], R18 ;  /* 0x0001a81201007387 */ /* 0x0001e80000100a00 */
[----:B0-----:R-:W2:Y:S04]  /*4e040*/  LDL.LU.64 R18, [R1+0x1dd8] ;  /* 0x001dd80001127983 */ /* 0x001ea80000300a00 */
[----:B------:R-:W4:Y:S04]  /*4e050*/  LDL.LU.64 R16, [R1+0x1dd0] ;  /* 0x001dd00001107983 */ /* 0x000f280000300a00 */
[----:B------:R-:W-:Y:S04]  /*4e060*/  STL.64 [R1+0x1b0], R24 ;  /* 0x0001b01801007387 */ /* 0x000fe80000100a00 */
[----:B------:R0:W-:Y:S04]  /*4e070*/  STL.64 [R1+0x1b8], R26 ;  /* 0x0001b81a01007387 */ /* 0x0001e80000100a00 */
[----:B0-----:R-:W5:Y:S04]  /*4e080*/  LDL.LU.64 R26, [R1+0x1dc8] ;  /* 0x001dc800011a7983 */ /* 0x001f680000300a00 */
[----:B------:R-:W5:Y:S01]  /*4e090*/  LDL.LU.64 R24, [R1+0x1dc0] ;  /* 0x001dc00001187983 */ /* 0x000f620000300a00 */
[----:B---3--:R-:W-:Y:S01]  /*4e0a0*/  F2FP.F16.E4M3.UNPACK_B R2, R15.H1 ;  /* 0x0000000fff02723e */ /* 0x008fe200030006ff */
[----:B------:R-:W-:-:S02]  /*4e0b0*/  IMAD R28, R28, 0x100, R14 ;  /* 0x000001001c1c7824 */ /* 0x000fc400078e020e */
[----:B------:R-:W3:Y:S04]  /*4e0c0*/  LDL R15, [R1+0x1e4] ;  /* 0x0001e400010f7983 */ /* 0x000ee80000100800 */
[----:B------:R-:W3:Y:S01]  /*4e0d0*/  LDL R14, [R1+0x1e0] ;  /* 0x0001e000010e7983 */ /* 0x000ee20000100800 */
[----:B-----5:R-:W-:Y:S03]  /*4e0e0*/  HMMA.16816.F32 R4, R4, R2, R24 ;  /* 0x000000020404723c */ /* 0x020fe60000001818 */
[----:B------:R-:W0:-:S15]  /*4e0f0*/  LDSM.16.M88.4 R24, [R0+UR5+0x7000] ;  /* 0x007000050018783b */ /* 0x000e1e0008000200 */
[----:B------:R-:W-:-:S05]  /*4e100*/  NOP ;  /* 0x0000000000007918 */ /* 0x000fca0000000000 */
[----:B------:R2:W-:Y:S04]  /*4e110*/  STL.64 [R1+0x100], R4 ;  /* 0x0001000401007387 */ /* 0x0005e80000100a00 */
[----:B------:R-:W-:Y:S01]  /*4e120*/  STL.64 [R1+0x108], R6 ;  /* 0x0001080601007387 */ /* 0x000fe20000100a00 */
[----:B--2---:R-:W-:-:S03]  /*4e130*/  F2FP.F16.E4M3.UNPACK_B R4, R19 ;  /* 0x00000013ff04723e */ /* 0x004fc600020006ff */
[----:B------:R-:W4:Y:S04]  /*4e140*/  LDL.LU R19, [R1+0x1dbc] ;  /* 0x001dbc0001137983 */ /* 0x000f280000300800 */
[----:B------:R-:W-:Y:S04]  /*4e150*/  STL [R1+0x1d40], R29 ;  /* 0x001d401d01007387 */ /* 0x000fe80000100800 */
[----:B0-----:R-:W-:Y:S04]  /*4e160*/  STL.64 [R1+0x180], R24 ;  /* 0x0001801801007387 */ /* 0x001fe80000100a00 */
[----:B------:R-:W-:Y:S04]  /*4e170*/  STL.64 [R1+0x188], R26 ;  /* 0x0001881a01007387 */ /* 0x000fe80000100a00 */
[----:B------:R-:W0:Y:S01]  /*4e180*/  LDSM.16.M88.4 R24, [R0+UR5+0x8000] ;  /* 0x008000050018783b */ /* 0x000e220008000200 */
[----:B------:R-:W-:-:S03]  /*4e190*/  F2FP.F16.E4M3.UNPACK_B R2, R23 ;  /* 0x00000017ff02723e */ /* 0x000fc600020006ff */
[----:B0-----:R0:W-:Y:S04]  /*4e1a0*/  STL.64 [R1+0x190], R24 ;  /* 0x0001901801007387 */ /* 0x0011e80000100a00 */
[----:B------:R-:W-:Y:S04]  /*4e1b0*/  STL.64 [R1+0x198], R26 ;  /* 0x0001981a01007387 */ /* 0x000fe80000100a00 */
[----:B0-----:R-:W2:Y:S04]  /*4e1c0*/  LDL R24, [R1+0x1c0] ;  /* 0x0001c00001187983 */ /* 0x001ea80000100800 */
[----:B------:R-:W5:Y:S04]  /*4e1d0*/  LDL R25, [R1+0x1c4] ;  /* 0x0001c40001197983 */ /* 0x000f680000100800 */
[----:B------:R-:W3:Y:S01]  /*4e1e0*/  LDL.LU R23, [R1+0x1db8] ;  /* 0x001db80001177983 */ /* 0x000ee20000300800 */
[----:B------:R-:W-:Y:S01]  /*4e1f0*/  IMAD R11, R11, 0x100, R13 ;  /* 0x000001000b0b7824 */ /* 0x000fe200078e020d */
[----:B------:R-:W-:-:S02]  /*4e200*/  F2FP.F16.E4M3.UNPACK_B R8, R28 ;  /* 0x0000001cff08723e */ /* 0x000fc400020006ff */
[----:B------:R-:W-:Y:S02]  /*4e210*/  F2FP.F16.E4M3.UNPACK_B R10, R10 ;  /* 0x0000000aff0a723e */ /* 0x000fe400020006ff */
[----:B------:R-:W-:Y:S02]  /*4e220*/  F2FP.F16.E4M3.UNPACK_B R9, R9 ;  /* 0x00000009ff09723e */ /* 0x000fe400020006ff */
[----:B------:R-:W-:Y:S02]  /*4e230*/  F2FP.F16.E4M3.UNPACK_B R5, R29 ;  /* 0x0000001dff05723e */ /* 0x000fe400020006ff */
[----:B------:R-:W-:Y:S02]  /*4e240*/  F2FP.F16.E4M3.UNPACK_B R11, R11 ;  /* 0x0000000bff0b723e */ /* 0x000fe400020006ff */
[----:B------:R-:W-:Y:S02]  /*4e250*/  F2FP.F16.E4M3.UNPACK_B R3, R20 ;  /* 0x00000014ff03723e */ /* 0x000fe400020006ff */
[----:B------:R-:W2:Y:S03]  /*4e260*/  LDL.LU R20, [R1+0x1db4] ;  /* 0x001db40001147983 */ /* 0x000ea60000300800 */
[----:B----4-:R-:W-:-:S15]  /*4e270*/  HMMA.16816.F32 R16, R8, R4, R16 ;  /* 0x000000040810723c */ /* 0x010fde0000001810 */
[----:B------:R-:W-:-:S09]  /*4e280*/  NOP ;  /* 0x0000000000007918 */ /* 0x000fd20000000000 */
[----:B------:R-:W-:Y:S02]  /*4e290*/  IMAD.MOV.U32 R29, RZ, RZ, R16 ;  /* 0x000000ffff1d7224 */ /* 0x000fe400078e0010 */
[----:B------:R-:W-:Y:S02]  /*4e2a0*/  IMAD.MOV.U32 R28, RZ, RZ, R17 ;  /* 0x000000ffff1c7224 */ /* 0x000fe400078e0011 */
[----:B------:R-:W-:Y:S02]  /*4e2b0*/  IMAD.MOV.U32 R16, RZ, RZ, R21 ;  /* 0x000000ffff107224 */ /* 0x000fe400078e0015 */
[----:B------:R-:W-:Y:S01]  /*4e2c0*/  IMAD.MOV.U32 R7, RZ, RZ, R18 ;  /* 0x000000ffff077224 */ /* 0x000fe200078e0012 */
[----:B------:R-:W2:Y:S01]  /*4e2d0*/  LDL.LU R21, [R1+0x1db0] ;  /* 0x001db00001157983 */ /* 0x000ea20000300800 */
[----:B------:R-:W-:-:S03]  /*4e2e0*/  IMAD.MOV.U32 R17, RZ, RZ, R22 ;  /* 0x000000ffff117224 */ /* 0x000fc600078e0016 */
[----:B------:R-:W2:Y:S01]  /*4e2f0*/  LDL.LU R22, [R1+0x1dac] ;  /* 0x001dac0001167983 */ /* 0x000ea20000300800 */
[----:B---3--:R-:W-:-:S03]  /*4e300*/  IMAD.MOV.U32 R18, RZ, RZ, R23 ;  /* 0x000000ffff127224 */ /* 0x008fc600078e0017 */
[----:B------:R-:W2:Y:S01]  /*4e310*/  LDL.LU R23, [R1+0x1da8] ;  /* 0x001da80001177983 */ /* 0x000ea20000300800 */
[----:B------:R-:W-:-:S03]  /*4e320*/  IMAD.MOV.U32 R6, RZ, RZ, R19 ;  /* 0x000000ffff067224 */ /* 0x000fc600078e0013 */
[----:B------:R-:W3:Y:S04]  /*4e330*/  LDL.LU R19, [R1+0x3c] ;  /* 0x00003c0001137983 */ /* 0x000ee80000300800 */
[----:B------:R-:W-:Y:S04]  /*4e340*/  STL [R1+0x1d54], R6 ;  /* 0x001d540601007387 */ /* 0x000fe80000100800 */
[----:B------:R-:W-:Y:S04]  /*4e350*/  STL [R1+0x1d50], R7 ;  /* 0x001d500701007387 */ /* 0x000fe80000100800 */
[----:B------:R-:W0:Y:S04]  /*4e360*/  LDSM.16.M88.4 R4, [R0+UR5+0x9000] ;  /* 0x009000050004783b */ /* 0x000e280008000200 */
[----:B------:R-:W-:Y:S04]  /*4e370*/  STL [R1+0x1d4c], R28 ;  /* 0x001d4c1c01007387 */ /* 0x000fe80000100800 */
[----:B------:R-:W-:Y:S04]  /*4e380*/  STL [R1+0x1d48], R29 ;  /* 0x001d481d01007387 */ /* 0x000fe80000100800 */
[----:B0-----:R0:W-:Y:S02]  /*4e390*/  STL.64 [R1+0x170], R4 ;  /* 0x0001700401007387 */ /* 0x0011e40000100a00 */
[----:B0-----:R-:W-:-:S02]  /*4e3a0*/  F2FP.F16.E4M3.UNPACK_B R4, R14 ;  /* 0x0000000eff04723e */ /* 0x001fc400020006ff */
[----:B------:R-:W-:Y:S01]  /*4e3b0*/  F2FP.F16.E4M3.UNPACK_B R5, R15 ;  /* 0x0000000fff05723e */ /* 0x000fe200020006ff */
[----:B------:R-:W-:Y:S01]  /*4e3c0*/  STL.64 [R1+0x178], R6 ;  /* 0x0001780601007387 */ /* 0x000fe20000100a00 */
[----:B--2---:R-:W-:Y:S03]  /*4e3d0*/  HMMA.16816.F32 R12, R8, R2, R20 ;  /* 0x00000002080c723c */ /* 0x004fe60000001814 */
[----:B------:R-:W2:-:S15]  /*4e3e0*/  LDL.LU R20, [R1+0x20] ;  /* 0x0000200001147983 */ /* 0x000e9e0000300800 */
[----:B------:R-:W-:-:S05]  /*4e3f0*/  NOP ;  /* 0x0000000000007918 */ /* 0x000fca0000000000 */
[----:B------:R-:W-:Y:S04]  /*4e400*/  STL.64 [R1+0x10], R12 ;  /* 0x0000100c01007387 */ /* 0x000fe80000100a00 */
[----:B------:R-:W-:Y:S04]  /*4e410*/  STL.64 [R1+0x18], R14 ;  /* 0x0000180e01007387 */ /* 0x000fe80000100a00 */
[----:B------:R-:W0:Y:S04]  /*4e420*/  LDSM.16.M88.4 R12, [R0+UR5+0xa000] ;  /* 0x00a00005000c783b */ /* 0x000e280008000200 */
[----:B------:R-:W2:Y:S04]  /*4e430*/  LDL.LU R21, [R1+0x24] ;  /* 0x0000240001157983 */ /* 0x000ea80000300800 */
[----:B------:R-:W2:Y:S04]  /*4e440*/  LDL.LU R22, [R1+0x28] ;  /* 0x0000280001167983 */ /* 0x000ea80000300800 */
[----:B------:R-:W2:Y:S04]  /*4e450*/  LDL.LU R23, [R1+0x2c] ;  /* 0x00002c0001177983 */ /* 0x000ea80000300800 */
[----:B0-----:R-:W-:Y:S04]  /*4e460*/  STL.64 [R1+0x160], R12 ;  /* 0x0001600c01007387 */ /* 0x001fe80000100a00 */
[----:B------:R0:W-:Y:S04]  /*4e470*/  STL.64 [R1+0x168], R14 ;  /* 0x0001680e01007387 */ /* 0x0001e80000100a00 */
[----:B0-----:R-:W4:Y:S04]  /*4e480*/  LDL.LU.64 R14, [R1+0x1da0] ;  /* 0x001da000010e7983 */ /* 0x001f280000300a00 */
[----:B------:R-:W3:Y:S01]  /*4e490*/  LDL.LU.64 R12, [R1+0x1d98] ;  /* 0x001d9800010c7983 */ /* 0x000ee20000300a00 */
[----:B----4-:R-:W-:-:S02]  /*4e4a0*/  F2FP.F16.E4M3.UNPACK_B R2, R14 ;  /* 0x0000000eff02723e */ /* 0x010fc400020006ff */
[----:B------:R-:W-:Y:S01]  /*4e4b0*/  F2FP.F16.E4M3.UNPACK_B R3, R15 ;  /* 0x0000000fff03723e */ /* 0x000fe200020006ff */
[----:B------:R-:W4:Y:S04]  /*4e4c0*/  LDL.LU R14, [R1+0x1d94] ;  /* 0x001d9400010e7983 */ /* 0x000f280000300800 */
[----:B------:R-:W4:Y:S04]  /*4e4d0*/  LDL.LU R15, [R1+0x1d90] ;  /* 0x001d9000010f7983 */ /* 0x000f280000300800 */
[----:B------:R-:W3:Y:S04]  /*4e4e0*/  LDL R26, [R1+0x1a0] ;  /* 0x0001a000011a7983 */ /* 0x000ee80000100800 */
[----:B------:R-:W3:Y:S01]  /*4e4f0*/  LDL R27, [R1+0x1a4] ;  /* 0x0001a400011b7983 */ /* 0x000ee20000100800 */
[----:B--2---:R-:W-:Y:S03]  /*4e500*/  HMMA.16816.F32 R4, R8, R4, R20 ;  /* 0x000000040804723c */ /* 0x004fe60000001814 */
[----:B------:R-:W0:-:S15]  /*4e510*/  LDSM.16.M88.4 R20, [R0+UR5+0xb000] ;  /* 0x00b000050014783b */ /* 0x000e1e0008000200 */
[----:B------:R-:W-:-:S05]  /*4e520*/  NOP ;  /* 0x0000000000007918 */ /* 0x000fca0000000000 */
[----:B------:R-:W-:Y:S04]  /*4e530*/  STL.64 [R1+0x20], R4 ;  /* 0x0000200401007387 */ /* 0x000fe80000100a00 */
[----:B------:R0:W-:Y:S02]  /*4e540*/  STL.64 [R1+0x28], R6 ;  /* 0x0000280601007387 */ /* 0x0001e40000100a00 */
[----:B0-----:R-:W-:Y:S02]  /*4e550*/  IMAD.MOV.U32 R6, RZ, RZ, R20 ;  /* 0x000000ffff067224 */ /* 0x001fe400078e0014 */
[----:B------:R-:W-:Y:S01]  /*4e560*/  IMAD.MOV.U32 R7, RZ, RZ, R21 ;  /* 0x000000ffff077224 */ /* 0x000fe200078e0015 */
[----:B------:R-:W-:Y:S02]  /*4e570*/  F2FP.F16.E4M3.UNPACK_B R4, R24 ;  /* 0x00000018ff04723e */ /* 0x000fe400020006ff */
[----:B-----5:R-:W-:Y:S01]  /*4e580*/  F2FP.F16.E4M3.UNPACK_B R5, R25 ;  /* 0x00000019ff05723e */ /* 0x020fe200020006ff */
[----:B---3--:R-:W-:Y:S04]  /*4e590*/  STL.64 [R1+0x1d88], R26 ;  /* 0x001d881a01007387 */ /* 0x008fe80000100a00 */
[----:B------:R-:W-:Y:S04]  /*4e5a0*/  STL.64 [R1+0x150], R20 ;  /* 0x0001501401007387 */ /* 0x000fe80000100a00 */
[----:B------:R0:W-:Y:S04]  /*4e5b0*/  STL.64 [R1+0x158], R22 ;  /* 0x0001581601007387 */ /* 0x0001e80000100a00 */
[----:B------:R-:W-:Y:S01]  /*4e5c0*/  LDSM.16.M88.4 R24, [R0+UR5+0xe000] ;  /* 0x00e000050018783b */ /* 0x000fe20008000200 */
[C---:B0-----:R-:W-:Y:S03]  /*4e5d0*/  HMMA.16816.F32 R20, R8.reuse, R2, R16 ;  /* 0x000000020814723c */ /* 0x041fe60000001810 */
[----:B------:R-:W0:Y:S03]  /*4e5e0*/  LDSM.16.M88.4 R16, [R0+UR5+0xc000] ;  /* 0x00c000050010783b */ /* 0x000e260008000200 */
[----:B----4-:R-:W-:-:S15]  /*4e5f0*/  HMMA.16816.F32 R12, R8, R4, R12 ;  /* 0x00000004080c723c */ /* 0x010fde000000180c */
[----:B------:R-:W-:-:S02]  /*4e600*/  NOP ;  /* 0x0000000000007918 */ /* 0x000fc40000000000 */
[----:B------:R-:W-:Y:S04]  /*4e610*/  STL.64 [R1], R20 ;  /* 0x0000001401007387 */ /* 0x000fe80000100a00 */
[----:B------:R-:W-:Y:S04]  /*4e620*/  STL.64 [R1+0x8], R22 ;  /* 0x0000081601007387 */ /* 0x000fe80000100a00 */
[----:B0-----:R-:W-:Y:S01]  /*4e630*/  STL.64 [R1+0x140], R16 ;  /* 0x0001401001007387 */ /* 0x001fe20000100a00 */
[----:B------:R-:W-:-:S03]  /*4e640*/  IMAD.MOV.U32 R28, RZ, RZ, R16 ;  /* 0x000000ffff1c7224 */ /* 0x000fc600078e0010 */
[----:B------:R-:W-:Y:S01]  /*4e650*/  STL.64 [R1+0x148], R18 ;  /* 0x0001481201007387 */ /* 0x000fe20000100a00 */
[----:B------:R-:W-:-:S03]  /*4e660*/  IMAD.MOV.U32 R29, RZ, RZ, R17 ;  /* 0x000000ffff1d7224 */ /* 0x000fc600078e0011 */
[----:B------:R-:W0:Y:S04]  /*4e670*/  LDSM.16.M88.4 R16, [R0+UR5+0xd000] ;  /* 0x00d000050010783b */ /* 0x000e280008000200 */
[----:B------:R1:W-:Y:S04]  /*4e680*/  STL.64 [R1+0x1ce8], R14 ;  /* 0x001ce80e01007387 */ /* 0x0003e80000100a00 */
[----:B------:R2:W-:Y:S04]  /*4e690*/  STL.64 [R1+0x1ce0], R12 ;  /* 0x001ce00c01007387 */ /* 0x0005e80000100a00 */
[----:B0-----:R0:W-:Y:S04]  /*4e6a0*/  STL.64 [R1+0x130], R16 ;  /* 0x0001301001007387 */ /* 0x0011e80000100a00 */
[----:B------:R3:W-:Y:S01]  /*4e6b0*/  STL.64 [R1+0x138], R18 ;  /* 0x0001381201007387 */ /* 0x0007e20000100a00 */
[----:B-1----:R-:W-:-:S03]  /*4e6c0*/  IMAD.MOV.U32 R14, RZ, RZ, R16 ;  /* 0x000000ffff0e7224 */ /* 0x002fc600078e0010 */
[----:B------:R-:W4:Y:S04]  /*4e6d0*/  LDL R2, [R1+0x1b0] ;  /* 0x0001b00001027983 */ /* 0x000f280000100800 */
[----:B------:R-:W5:Y:S01]  /*4e6e0*/  LDL R3, [R1+0x1b4] ;  /* 0x0001b40001037983 */ /* 0x000f620000100800 */
[----:B--2---:R-:W-:-:S03]  /*4e6f0*/  IMAD.MOV.U32 R13, RZ, RZ, R17 ;  /* 0x000000ffff0d7224 */ /* 0x004fc600078e0011 */
[----:B0-----:R-:W2:Y:S04]  /*4e700*/  LDL.LU R16, [R1+0x50] ;  /* 0x0000500001107983 */ /* 0x001ea80000300800 */
[----:B------:R-:W2:Y:S04]  /*4e710*/  LDL.LU R17, [R1+0x54] ;  /* 0x0000540001117983 */ /* 0x000ea80000300800 */
[----:B---3--:R-:W2:Y:S04]  /*4e720*/  LDL.LU R18, [R1+0x58] ;  /* 0x0000580001127983 */ /* 0x008ea80000300800 */
[----:B------:R-:W2:Y:S04]  /*4e730*/  LDL.LU R19, [R1+0x5c] ;  /* 0x00005c0001137983 */ /* 0x000ea80000300800 */
[----:B------:R-:W3:Y:S04]  /*4e740*/  LDL.LU R20, [R1+0x40] ;  /* 0x0000400001147983 */ /* 0x000ee80000300800 */
[----:B------:R-:W3:Y:S04]  /*4e750*/  LDL.LU R21, [R1+0x44] ;  /* 0x0000440001157983 */ /* 0x000ee80000300800 */
[----:B------:R-:W3:Y:S04]  /*4e760*/  LDL.LU R22, [R1+0x48] ;  /* 0x0000480001167983 */ /* 0x000ee80000300800 */
[----:B------:R-:W3:Y:S04]  /*4e770*/  LDL.LU R23, [R1+0x4c] ;  /* 0x00004c0001177983 */ /* 0x000ee80000300800 */
[----:B------:R-:W-:Y:S04]  /*4e780*/  STL.64 [R1+0x120], R24 ;  /* 0x0001201801007387 */ /* 0x000fe80000100a00 */
[----:B------:R0:W-:Y:S04]  /*4e790*/  STL.64 [R1+0x128], R26 ;  /* 0x0001281a01007387 */ /* 0x0001e80000100a00 */
[----:B0-----:R-:W4:Y:S01]  /*4e7a0*/  LDL.LU.64 R26, [R1+0x1d88] ;  /* 0x001d8800011a7983 */ /* 0x001f220000300a00 */
[----:B------:R-:W-:-:S03]  /*4e7b0*/  IMAD.MOV.U32 R12, RZ, RZ, R25 ;  /* 0x000000ffff0c7224 */ /* 0x000fc600078e0019 */
[----:B------:R-:W-:Y:S04]  /*4e7c0*/  STL [R1+0x1d60], R14 ;  /* 0x001d600e01007387 */ /* 0x000fe80000100800 */
[----:B------:R-:W-:Y:S04]  /*4e7d0*/  STL.64 [R1+0x1d58], R12 ;  /* 0x001d580c01007387 */ /* 0x000fe80000100a00 */
[----:B------:R-:W2:Y:S04]  /*4e7e0*/  LDL.LU R24, [R1+0x90] ;  /* 0x0000900001187983 */ /* 0x000ea80000300800 */
[----:B------:R-:W2:Y:S01]  /*4e7f0*/  LDL.LU R25, [R1+0x94] ;  /* 0x0000940001197983 */ /* 0x000ea20000300800 */
[----:B----4-:R-:W-:-:S02]  /*4e800*/  F2FP.F16.E4M3.UNPACK_B R4, R26 ;  /* 0x0000001aff04723e */ /* 0x010fc400020006ff */
[----:B------:R-:W-:Y:S01]  /*4e810*/  F2FP.F16.E4M3.UNPACK_B R5, R27 ;  /* 0x0000001bff05723e */ /* 0x000fe200020006ff */
[----:B------:R-:W4:Y:S04]  /*4e820*/  LDL.LU R26, [R1+0x98] ;  /* 0x00009800011a7983 */ /* 0x000f280000300800 */
[----:B------:R-:W4:Y:S01]  /*4e830*/  LDL.LU R27, [R1+0x9c] ;  /* 0x00009c00011b7983 */ /* 0x000f220000300800 */
[----:B------:R-:W-:Y:S02]  /*4e840*/  F2FP.F16.E4M3.UNPACK_B R2, R2 ;  /* 0x00000002ff02723e */ /* 0x000fe400020006ff */
[----:B-----5:R-:W-:Y:S01]  /*4e850*/  F2FP.F16.E4M3.UNPACK_B R3, R3 ;  /* 0x00000003ff03723e */ /* 0x020fe200020006ff */
[----:B----4-:R0:W-:Y:S04]  /*4e860*/  STL.64 [R1+0x1d80], R26 ;  /* 0x001d801a01007387 */ /* 0x0101e80000100a00 */
[----:B0-----:R-:W4:Y:S04]  /*4e870*/  LDL R26, [R1+0x180] ;  /* 0x00018000011a7983 */ /* 0x001f280000100800 */
[----:B------:R-:W5:Y:S04]  /*4e880*/  LDL R27, [R1+0x184] ;  /* 0x00018400011b7983 */ /* 0x000f680000100800 */
[----:B--2---:R-:W-:Y:S04]  /*4e890*/  STL.64 [R1+0x1d78], R24 ;  /* 0x001d781801007387 */ /* 0x004fe80000100a00 */
[----:B------:R-:W2:Y:S04]  /*4e8a0*/  LDL.LU R12, [R1+0xe0] ;  /* 0x0000e000010c7983 */ /* 0x000ea80000300800 */
[----:B------:R-:W2:Y:S04]  /*4e8b0*/  LDL.LU R13, [R1+0xe4] ;  /* 0x0000e400010d7983 */ /* 0x000ea80000300800 */
[----:B------:R-:W2:Y:S04]  /*4e8c0*/  LDL.LU R14, [R1+0xe8] ;  /* 0x0000e800010e7983 */ /* 0x000ea80000300800 */
[----:B------:R-:W2:Y:S01]  /*4e8d0*/  LDL.LU R15, [R1+0xec] ;  /* 0x0000ec00010f7983 */ /* 0x000ea20000300800 */
[C---:B---3--:R-:W-:Y:S06]  /*4e8e0*/  HMMA.16816.F32 R20, R8.reuse, R2, R20 ;  /* 0x000000020814723c */ /* 0x048fec0000001814 */
[----:B------:R-:W-:Y:S01]  /*4e8f0*/  HMMA.16816.F32 R16, R8, R4, R16 ;  /* 0x000000040810723c */ /* 0x000fe20000001810 */
[----:B----4-:R-:W-:-:S02]  /*4e900*/  F2FP.F16.E4M3.UNPACK_B R2, R26 ;  /* 0x0000001aff02723e */ /* 0x010fc400020006ff */
[----:B-----5:R-:W-:Y:S02]  /*4e910*/  F2FP.F16.E4M3.UNPACK_B R3, R27 ;  /* 0x0000001bff03723e */ /* 0x020fe400020006ff */
[----:B------:R-:W0:Y:S04]  /*4e920*/  LDSM.16.M88.4 R24, [R0+UR5+0xf000] ;  /* 0x00f000050018783b */ /* 0x000e280008000200 */
[----:B--2---:R-:W-:Y:S04]  /*4e930*/  STL.64 [R1+0x1d70], R14 ;  /* 0x001d700e01007387 */ /* 0x004fe80000100a00 */
[----:B------:R1:W-:Y:S04]  /*4e940*/  STL.64 [R1+0x1d68], R12 ;  /* 0x001d680c01007387 */ /* 0x0003e80000100a00 */
[----:B-1----:R-:W2:Y:S04]  /*4e950*/  LDL.LU R12, [R1+0xa0] ;  /* 0x0000a000010c7983 */ /* 0x002ea80000300800 */
[----:B------:R-:W2:Y:S04]  /*4e960*/  LDL.LU R13, [R1+0xa4] ;  /* 0x0000a400010d7983 */ /* 0x000ea80000300800 */
[----:B------:R-:W2:Y:S04]  /*4e970*/  LDL.LU R14, [R1+0xa8] ;  /* 0x0000a800010e7983 */ /* 0x000ea80000300800 */
[----:B------:R-:W2:Y:S04]  /*4e980*/  LDL.LU R15, [R1+0xac] ;  /* 0x0000ac00010f7983 */ /* 0x000ea80000300800 */
[----:B------:R-:W3:Y:S04]  /*4e990*/  LDL R4, [R1+0x190] ;  /* 0x0001900001047983 */ /* 0x000ee80000100800 */
[----:B------:R-:W4:Y:S04]  /*4e9a0*/  LDL R5, [R1+0x194] ;  /* 0x0001940001057983 */ /* 0x000f280000100800 */
[----:B------:R-:W-:Y:S04]  /*4e9b0*/  STL.64 [R1+0x1cf8], R18 ;  /* 0x001cf81201007387 */ /* 0x000fe80000100a00 */
[----:B------:R1:W-:Y:S04]  /*4e9c0*/  STL.64 [R1+0x1cf0], R16 ;  /* 0x001cf01001007387 */ /* 0x0003e80000100a00 */
[----:B-1----:R-:W5:Y:S04]  /*4e9d0*/  LDL.LU R16, [R1+0xb0] ;  /* 0x0000b00001107983 */ /* 0x002f680000300800 */
[----:B------:R-:W5:Y:S04]  /*4e9e0*/  LDL.LU R17, [R1+0xb4] ;  /* 0x0000b40001117983 */ /* 0x000f680000300800 */
[----:B------:R-:W5:Y:S04]  /*4e9f0*/  LDL.LU R18, [R1+0xb8] ;  /* 0x0000b80001127983 */ /* 0x000f680000300800 */
[----:B------:R-:W5:Y:S04]  /*4ea00*/  LDL.LU R19, [R1+0xbc] ;  /* 0x0000bc0001137983 */ /* 0x000f680000300800 */
[----:B------:R1:W-:Y:S04]  /*4ea10*/  STL [R1+0x1cdc], R20 ;  /* 0x001cdc1401007387 */ /* 0x0003e80000100800 */
[----:B-1----:R-:W5:Y:S04]  /*4ea20*/  LDL R20, [R1+0x164] ;  /* 0x0001640001147983 */ /* 0x002f680000100800 */
[----:B------:R1:W-:Y:S04]  /*4ea30*/  STL [R1+0x1cd8], R21 ;  /* 0x001cd81501007387 */ /* 0x0003e80000100800 */
[----:B-1----:R-:W5:Y:S04]  /*4ea40*/  LDL R21, [R1+0x160] ;  /* 0x0001600001157983 */ /* 0x002f680000100800 */
[----:B------:R1:W-:Y:S04]  /*4ea50*/  STL [R1+0x1cd4], R22 ;  /* 0x001cd41601007387 */ /* 0x0003e80000100800 */
[----:B-1----:R-:W5:Y:S04]  /*4ea60*/  LDL R22, [R1+0x174] ;  /* 0x0001740001167983 */ /* 0x002f680000100800 */
[----:B------:R1:W-:Y:S04]  /*4ea70*/  STL [R1+0x1cd0], R23 ;  /* 0x001cd01701007387 */ /* 0x0003e80000100800 */
[----:B-1----:R-:W5:Y:S04]  /*4ea80*/  LDL R23, [R1+0x170] ;  /* 0x0001700001177983 */ /* 0x002f680000100800 */
[----:B0-----:R-:W-:Y:S04]  /*4ea90*/  STL.64 [R1+0x110], R24 ;  /* 0x0001101801007387 */ /* 0x001fe80000100a00 */
[----:B------:R0:W-:Y:S04]  /*4eaa0*/  STL.64 [R1+0x118], R26 ;  /* 0x0001181a01007387 */ /* 0x0001e80000100a00 */
[----:B0-----:R-:W5:Y:S04]  /*4eab0*/  LDL.LU.64 R26, [R1+0x1d80] ;  /* 0x001d8000011a7983 */ /* 0x001f680000300a00 */
[----:B------:R-:W5:Y:S01]  /*4eac0*/  LDL.LU.64 R24, [R1+0x1d78] ;  /* 0x001d780001187983 */ /* 0x000f620000300a00 */
[----:B---3--:R-:W-:-:S02]  /*4ead0*/  F2FP.F16.E4M3.UNPACK_B R4, R4 ;  /* 0x00000004ff04723e */ /* 0x008fc400020006ff */
[----:B----4-:R-:W-:-:S07]  /*4eae0*/  F2FP.F16.E4M3.UNPACK_B R5, R5 ;  /* 0x00000005ff05723e */ /* 0x010fce00020006ff */
[C---:B--2---:R-:W-:Y:S06]  /*4eaf0*/  HMMA.16816.F32 R12, R8.reuse, R4, R12 ;  /* 0x00000004080c723c */ /* 0x044fec000000180c */
[----:B-----5:R-:W-:-:S15]  /*4eb00*/  HMMA.16816.F32 R24, R8, R2, R24 ;  /* 0x000000020818723c */ /* 0x020fde0000001818 */
[----:B------:R-:W-:-:S08]  /*4eb10*/  NOP ;  /* 0x0000000000007918 */ /* 0x000fd00000000000 */
[----:B------:R-:W-:Y:S04]  /*4eb20*/  STL.64 [R1+0x1d08], R26 ;  /* 0x001d081a01007387 */ /* 0x000fe80000100a00 */
[----:B------:R0:W-:Y:S04]  /*4eb30*/  STL.64 [R1+0x1d00], R24 ;  /* 0x001d001801007387 */ /* 0x0001e80000100a00 */
[----:B0-----:R-:W2:Y:S04]  /*4eb40*/  LDL.LU R24, [R1+0xc0] ;  /* 0x0000c00001187983 */ /* 0x001ea80000300800 */
[----:B------:R-:W2:Y:S04]  /*4eb50*/  LDL.LU R25, [R1+0xc4] ;  /* 0x0000c40001197983 */ /* 0x000ea80000300800 */
[----:B------:R-:W2:Y:S04]  /*4eb60*/  LDL.LU R26, [R1+0xc8] ;  /* 0x0000c800011a7983 */ /* 0x000ea80000300800 */
[----:B------:R-:W2:Y:S04]  /*4eb70*/  LDL.LU R27, [R1+0xcc] ;  /* 0x0000cc00011b7983 */ /* 0x000ea80000300800 */
[----:B------:R-:W-:Y:S04]  /*4eb80*/  STL.64 [R1+0x40], R12 ;  /* 0x0000400c01007387 */ /* 0x000fe80000100a00 */
[----:B------:R0:W-:Y:S04]  /*4eb90*/  STL.64 [R1+0x48], R14 ;  /* 0x0000480e01007387 */ /* 0x0001e80000100a00 */
[----:B0-----:R-:W3:Y:S04]  /*4eba0*/  LDL.LU.64 R14, [R1+0x1d70] ;  /* 0x001d7000010e7983 */ /* 0x001ee80000300a00 */
[----:B------:R-:W3:Y:S01]  /*4ebb0*/  LDL.LU.64 R12, [R1+0x1d68] ;  /* 0x001d6800010c7983 */ /* 0x000ee20000300a00 */
[----:B------:R-:W-:-:S02]  /*4ebc0*/  F2FP.F16.E4M3.UNPACK_B R2, R23 ;  /* 0x00000017ff02723e */ /* 0x000fc400020006ff */
[----:B------:R-:W-:Y:S02]  /*4ebd0*/  F2FP.F16.E4M3.UNPACK_B R3, R22 ;  /* 0x00000016ff03723e */ /* 0x000fe400020006ff */
[----:B------:R-:W-:Y:S02]  /*4ebe0*/  F2FP.F16.E4M3.UNPACK_B R4, R21 ;  /* 0x00000015ff04723e */ /* 0x000fe400020006ff */
[----:B------:R-:W-:-:S03]  /*4ebf0*/  F2FP.F16.E4M3.UNPACK_B R5, R20 ;  /* 0x00000014ff05723e */ /* 0x000fc600020006ff */
[----:B---3--:R-:W-:-:S15]  /*4ec00*/  HMMA.16816.F32 R12, R8, R2, R12 ;  /* 0x00000002080c723c */ /* 0x008fde000000180c */
[----:B------:R-:W-:-:S09]  /*4ec10*/  NOP ;  /* 0x0000000000007918 */ /* 0x000fd20000000000 */
[----:B------:R-:W-:Y:S02]  /*4ec20*/  IMAD.MOV.U32 R22, RZ, RZ, R14 ;  /* 0x000000ffff167224 */ /* 0x000fe400078e000e */
[----:B------:R-:W-:Y:S02]  /*4ec30*/  IMAD.MOV.U32 R23, RZ, RZ, R15 ;  /* 0x000000ffff177224 */ /* 0x000fe400078e000f */
[----:B------:R-:W-:Y:S02]  /*4ec40*/  IMAD.MOV.U32 R20, RZ, RZ, R12 ;  /* 0x000000ffff147224 */ /* 0x000fe400078e000c */
[----:B------:R-:W-:Y:S01]  /*4ec50*/  IMAD.MOV.U32 R21, RZ, RZ, R13 ;  /* 0x000000ffff157224 */ /* 0x000fe200078e000d */
[----:B------:R-:W3:Y:S04]  /*4ec60*/  LDL.LU R14, [R1+0x1d60] ;  /* 0x001d6000010e7983 */ /* 0x000ee80000300800 */
[----:B------:R-:W4:Y:S04]  /*4ec70*/  LDL.LU.64 R12, [R1+0x1d58] ;  /* 0x001d5800010c7983 */ /* 0x000f280000300a00 */
[----:B------:R-:W-:Y:S04]  /*4ec80*/  STL.64 [R1+0x1d18], R22 ;  /* 0x001d181601007387 */ /* 0x000fe80000100a00 */
[----:B------:R0:W-:Y:S04]  /*4ec90*/  STL.64 [R1+0x1d10], R20 ;  /* 0x001d101401007387 */ /* 0x0001e80000100a00 */
[----:B0-----:R-:W5:Y:S04]  /*4eca0*/  LDL.LU R20, [R1+0xd0] ;  /* 0x0000d00001147983 */ /* 0x001f680000300800 */
[----:B------:R-:W5:Y:S04]  /*4ecb0*/  LDL.LU R21, [R1+0xd4] ;  /* 0x0000d40001157983 */ /* 0x000f680000300800 */
[----:B------:R-:W5:Y:S04]  /*4ecc0*/  LDL.LU R22, [R1+0xd8] ;  /* 0x0000d80001167983 */ /* 0x000f680000300800 */
[----:B------:R-:W5:Y:S01]  /*4ecd0*/  LDL.LU R23, [R1+0xdc] ;  /* 0x0000dc0001177983 */ /* 0x000f620000300800 */
[----:B------:R-:W-:-:S02]  /*4ece0*/  F2FP.F16.E4M3.UNPACK_B R2, R6 ;  /* 0x00000006ff02723e */ /* 0x000fc400020006ff */
[----:B------:R-:W-:Y:S01]  /*4ecf0*/  F2FP.F16.E4M3.UNPACK_B R3, R7 ;  /* 0x00000007ff03723e */ /* 0x000fe200020006ff */
[----:B------:R-:W3:Y:S04]  /*4ed00*/  LDL.LU R6, [R1+0x1d54] ;  /* 0x001d540001067983 */ /* 0x000ee80000300800 */
[----:B------:R-:W3:Y:S01]  /*4ed10*/  LDL.LU R7, [R1+0x1d50] ;  /* 0x001d500001077983 */ /* 0x000ee20000300800 */
[----:B-----5:R-:W-:Y:S07]  /*4ed20*/  HMMA.16816.F32 R20, R8, R4, R20 ;  /* 0x000000040814723c */ /* 0x020fee0000001814 */
[----:B------:R-:W-:-:S02]  /*4ed30*/  F2FP.F16.E4M3.UNPACK_B R4, R28 ;  /* 0x0000001cff04723e */ /* 0x000fc400020006ff */
[----:B------:R-:W5:Y:S01]  /*4ed40*/  LDL.LU R28, [R1+0x1d4c] ;  /* 0x001d4c00011c7983 */ /* 0x000f620000300800 */
[----:B------:R-:W-:-:S13]  /*4ed50*/  F2FP.F16.E4M3.UNPACK_B R5, R29 ;  /* 0x0000001dff05723e */ /* 0x000fda00020006ff */
[----:B------:R-:W-:Y:S04]  /*4ed60*/  STL.64 [R1+0xa0], R20 ;  /* 0x0000a01401007387 */ /* 0x000fe80000100a00 */
[----:B------:R2:W-:Y:S04]  /*4ed70*/  STL.64 [R1+0xa8], R22 ;  /* 0x0000a81601007387 */ /* 0x0005e80000100a00 */
[----:B------:R-:W5:Y:S01]  /*4ed80*/  LDL.LU R29, [R1+0x1d48] ;  /* 0x001d4800011d7983 */ /* 0x000f620000300800 */
[----:B--2---:R-:W-:-:S15]  /*4ed90*/  HMMA.16816.F32 R20, R8, R2, R24 ;  /* 0x000000020814723c */ /* 0x004fde0000001818 */
[----:B------:R-:W-:-:S08]  /*4eda0*/  NOP ;  /* 0x0000000000007918 */ /* 0x000fd00000000000 */
[----:B------:R-:W-:Y:S04]  /*4edb0*/  STL.64 [R1+0xd0], R20 ;  /* 0x0000d01401007387 */ /* 0x000fe80000100a00 */
[----:B------:R0:W-:Y:S04]  /*4edc0*/  STL.64 [R1+0xd8], R22 ;  /* 0x0000d81601007387 */ /* 0x0001e80000100a00 */
[----:B------:R-:W2:Y:S01]  /*4edd0*/  LDL R0, [R1+0x120] ;  /* 0x0001200001007983 */ /* 0x000ea20000100800 */
[----:B0-----:R-:W-:Y:S03]  /*4ede0*/  HMMA.16816.F32 R20, R8, R4, R16 ;  /* 0x000000040814723c */ /* 0x001fe60000001810 */
[----:B------:R-:W2:Y:S01]  /*4edf0*/  LDL.LU R16, [R1+0x80] ;  /* 0x0000800001107983 */ /* 0x000ea20000300800 */
[----:B----4-:R-:W-:-:S02]  /*4ee00*/  F2FP.F16.E4M3.UNPACK_B R3, R13 ;  /* 0x0000000dff03723e */ /* 0x010fc400020006ff */
[----:B---3--:R-:W-:-:S15]  /*4ee10*/  F2FP.F16.E4M3.UNPACK_B R2, R14 ;  /* 0x0000000eff02723e */ /* 0x008fde00020006ff */
[----:B------:R-:W-:-:S02]  /*4ee20*/  NOP ;  /* 0x0000000000007918 */ /* 0x000fc40000000000 */
[----:B------:R-:W-:Y:S04]  /*4ee30*/  STL.64 [R1+0xc0], R20 ;  /* 0x0000c01401007387 */ /* 0x000fe80000100a00 */
[----:B------:R0:W-:Y:S04]  /*4ee40*/  STL.64 [R1+0xc8], R22 ;  /* 0x0000c81601007387 */ /* 0x0001e80000100a00 */
[----:B------:R-:W2:Y:S04]  /*4ee50*/  LDL.LU R17, [R1+0x84] ;  /* 0x0000840001117983 */ /* 0x000ea80000300800 */
[----:B------:R-:W2:Y:S04]  /*4ee60*/  LDL.LU R18, [R1+0x88] ;  /* 0x0000880001127983 */ /* 0x000ea80000300800 */
[----:B------:R-:W2:Y:S04]  /*4ee70*/  LDL.LU R19, [R1+0x8c] ;  /* 0x00008c0001137983 */ /* 0x000ea80000300800 */
[----:B------:R-:W3:Y:S04]  /*4ee80*/  LDL.LU R13, [R1+0x940] ;  /* 0x00094000010d7983 */ /* 0x000ee80000300800 */
[----:B------:R-:W3:Y:S04]  /*4ee90*/  LDL.LU R14, [R1+0x93c] ;  /* 0x00093c00010e7983 */ /* 0x000ee80000300800 */
[----:B------:R-:W4:Y:S01]  /*4eea0*/  LDL.LU R15, [R1+0x950] ;  /* 0x00095000010f7983 */ /* 0x000f220000300800 */
[----:B0-----:R-:W-:-:S02]  /*4eeb0*/  IMAD.MOV.U32 R23, RZ, RZ, R6 ;  /* 0x000000ffff177224 */ /* 0x001fc400078e0006 */
[----:B------:R-:W-:Y:S01]  /*4eec0*/  IMAD.MOV.U32 R22, RZ, RZ, R7 ;  /* 0x000000ffff167224 */ /* 0x000fe200078e0007 */
[----:B------:R-:W4:Y:S04]  /*4eed0*/  LDL.LU R6, [R1+0x94c] ;  /* 0x00094c0001067983 */ /* 0x000f280000300800 */
[----:B------:R-:W4:Y:S01]  /*4eee0*/  LDL.LU R7, [R1+0x944] ;  /* 0x0009440001077983 */ /* 0x000f220000300800 */
[----:B-----5:R-:W-:-:S03]  /*4eef0*/  IMAD.MOV.U32 R20, RZ, RZ, R29 ;  /* 0x000000ffff147224 */ /* 0x020fc600078e001d */
[----:B------:R-:W5:Y:S01]  /*4ef00*/  LDL.LU R29, [R1+0x958] ;  /* 0x00095800011d7983 */ /* 0x000f620000300800 */
[----:B------:R-:W-:-:S03]  /*4ef10*/  IMAD.MOV.U32 R21, RZ, RZ, R28 ;  /* 0x000000ffff157224 */ /* 0x000fc600078e001c */
[----:B-----5:R0:W-:Y:S04]  /*4ef20*/  STL [R1+0x1d44], R29 ;  /* 0x001d441d01007387 */ /* 0x0201e80000100800 */
[----:B0-----:R-:W5:Y:S04]  /*4ef30*/  LDL.LU R29, [R1+0x948] ;  /* 0x00094800011d7983 */ /* 0x001f680000300800 */
[----:B------:R-:W5:Y:S04]  /*4ef40*/  LDL.LU R28, [R1+0x954] ;  /* 0x00095400011c7983 */ /* 0x000f680000300800 */
[----:B------:R-:W-:Y:S04]  /*4ef50*/  STL.64 [R1+0x1d28], R22 ;  /* 0x001d281601007387 */ /* 0x000fe80000100a00 */
[----:B------:R0:W-:Y:S04]  /*4ef60*/  STL.64 [R1+0x1d20], R20 ;  /* 0x001d201401007387 */ /* 0x0001e80000100a00 */
[----:B0-----:R-:W5:Y:S04]  /*4ef70*/  LDL.LU R20, [R1+0x100] ;  /* 0x0001000001147983 */ /* 0x001f680000300800 */
[----:B------:R-:W5:Y:S04]  /*4ef80*/  LDL.LU R21, [R1+0x104] ;  /* 0x0001040001157983 */ /* 0x000f680000300800 */
[----:B------:R-:W5:Y:S04]  /*4ef90*/  LDL.LU R22, [R1+0x108] ;  /* 0x0001080001167983 */ /* 0x000f680000300800 */
[----:B------:R-:W5:Y:S01]  /*4efa0*/  LDL.LU R23, [R1+0x10c] ;  /* 0x00010c0001177983 */ /* 0x000f620000300800 */
[----:B--2---:R-:W-:Y:S01]  /*4efb0*/  HMMA.16816.F32 R16, R8, R2, R16 ;  /* 0x000000020810723c */ /* 0x004fe20000001810 */
[----:B------:R-:W-:-:S02]  /*4efc0*/  F2FP.F16.E4M3.UNPACK_B R4, R0 ;  /* 0x00000000ff04723e */ /* 0x000fc400020006ff */
[----:B------:R-:W-:Y:S01]  /*4efd0*/  F2FP.F16.E4M3.UNPACK_B R5, R12 ;  /* 0x0000000cff05723e */ /* 0x000fe200020006ff */
[----:B---3--:R-:W-:Y:S02]  /*4efe0*/  IMAD R0, R14, 0x100, R13 ;  /* 0x000001000e007824 */ /* 0x008fe400078e020d */
[----:B----4-:R-:W-:Y:S01]  /*4eff0*/  IMAD R6, R6, 0x100, R15 ;  /* 0x0000010006067824 */ /* 0x010fe200078e020f */
[----:B-----5:R-:W-:Y:S04]  /*4f000*/  STL.64 [R1+0x1d38], R22 ;  /* 0x001d381601007387 */ /* 0x020fe80000100a00 */
[----:B------:R0:W-:Y:S04]  /*4f010*/  STL.64 [R1+0x1d30], R20 ;  /* 0x001d301401007387 */ /* 0x0001e80000100a00 */
[----:B0-----:R-:W2:Y:S04]  /*4f020*/  LDL.LU R20, [R1+0x70] ;  /* 0x0000700001147983 */ /* 0x001ea80000300800 */
[----:B------:R-:W2:Y:S04]  /*4f030*/  LDL.LU R21, [R1+0x74] ;  /* 0x0000740001157983 */ /* 0x000ea80000300800 */
[----:B------:R-:W2:Y:S04]  /*4f040*/  LDL.LU R22, [R1+0x78] ;  /* 0x0000780001167983 */ /* 0x000ea80000300800 */
[----:B------:R-:W2:Y:S04]  /*4f050*/  LDL.LU R23, [R1+0x7c] ;  /* 0x00007c0001177983 */ /* 0x000ea80000300800 */
[----:B------:R-:W3:Y:S04]  /*4f060*/  LDL.LU R24, [R1+0x10] ;  /* 0x0000100001187983 */ /* 0x000ee80000300800 */
[----:B------:R-:W3:Y:S04]  /*4f070*/  LDL.LU R25, [R1+0x14] ;  /* 0x0000140001197983 */ /* 0x000ee80000300800 */
[----:B------:R-:W3:Y:S04]  /*4f080*/  LDL.LU R26, [R1+0x18] ;  /* 0x00001800011a7983 */ /* 0x000ee80000300800 */
[----:B------:R-:W3:Y:S04]  /*4f090*/  LDL.LU R27, [R1+0x1c] ;  /* 0x00001c00011b7983 */ /* 0x000ee80000300800 */
[----:B------:R-:W4:Y:S04]  /*4f0a0*/  LDL R2, [R1+0x110] ;  /* 0x0001100001027983 */ /* 0x000f280000100800 */
[----:B------:R-:W5:Y:S04]  /*4f0b0*/  LDL R3, [R1+0x114] ;  /* 0x0001140001037983 */ /* 0x000f680000100800 */
[----:B------:R0:W-:Y:S04]  /*4f0c0*/  STL.64 [R1+0xb0], R16 ;  /* 0x0000b01001007387 */ /* 0x0001e80000100a00 */
[----:B------:R1:W-:Y:S01]  /*4f0d0*/  STL.64 [R1+0xb8], R18 ;  /* 0x0000b81201007387 */ /* 0x0003e20000100a00 */
[----:B------:R-:W-:-:S03]  /*4f0e0*/  IMAD R7, R7, 0x100, R29 ;  /* 0x0000010007077824 */ /* 0x000fc600078e021d */
[----:B0-----:R-:W3:Y:S04]  /*4f0f0*/  LDL.LU R16, [R1+0x20] ;  /* 0x0000200001107983 */ /* 0x001ee80000300800 */
[----:B------:R-:W3:Y:S04]  /*4f100*/  LDL.LU R17, [R1+0x24] ;  /* 0x0000240001117983 */ /* 0x000ee80000300800 */
[----:B-1----:R-:W3:Y:S04]  /*4f110*/  LDL.LU R18, [R1+0x28] ;  /* 0x0000280001127983 */ /* 0x002ee80000300800 */
[----:B------:R-:W3:Y:S04]  /*4f120*/  LDL.LU R19, [R1+0x2c] ;  /* 0x00002c0001137983 */ /* 0x000ee80000300800 */
[----:B------:R-:W3:Y:S04]  /*4f130*/  LDL.LU R12, [R1] ;  /* 0x00000000010c7983 */ /* 0x000ee80000300800 */
[----:B------:R-:W3:Y:S04]  /*4f140*/  LDL.LU R13, [R1+0x4] ;  /* 0x00000400010d7983 */ /* 0x000ee80000300800 */
[----:B------:R-:W3:Y:S04]  /*4f150*/  LDL.LU R14, [R1+0x8] ;  /* 0x00000800010e7983 */ /* 0x000ee80000300800 */
[----:B------:R-:W3:Y:S04]  /*4f160*/  LDL.LU R15, [R1+0xc] ;  /* 0x00000c00010f7983 */ /* 0x000ee80000300800 */
[----:B------:R-:W4:Y:S01]  /*4f170*/  LDL.LU R29, [R1+0x1d44] ;  /* 0x001d4400011d7983 */ /* 0x000f220000300800 */
[----:B--2---:R-:W-:Y:S01]  /*4f180*/  HMMA.16816.F32 R20, R8, R4, R20 ;  /* 0x000000040814723c */ /* 0x004fe20000001814 */
[----:B----4-:R-:W-:-:S02]  /*4f190*/  IMAD R28, R28, 0x100, R29 ;  /* 0x000001001c1c7824 */ /* 0x010fc400078e021d */
[----:B------:R-:W2:-:S15]  /*4f1a0*/  LDL.LU R29, [R1+0x1d40] ;  /* 0x001d4000011d7983 */ /* 0x000e9e0000300800 */
[----:B------:R-:W-:-:S05]  /*4f1b0*/  NOP ;  /* 0x0000000000007918 */ /* 0x000fca0000000000 */
[----:B------:R-:W-:Y:S04]  /*4f1c0*/  STL.64 [R1+0x90], R20 ;  /* 0x0000901401007387 */ /* 0x000fe80000100a00 */
[----:B------:R0:W-:Y:S04]  /*4f1d0*/  STL.64 [R1+0x98], R22 ;  /* 0x0000981601007387 */ /* 0x0001e80000100a00 */
[----:B0-----:R-:W4:Y:S04]  /*4f1e0*/  LDL.LU.64 R22, [R1+0x1d38] ;  /* 0x001d380001167983 */ /* 0x001f280000300a00 */
[----:B------:R-:W4:Y:S01]  /*4f1f0*/  LDL.LU.64 R20, [R1+0x1d30] ;  /* 0x001d300001147983 */ /* 0x000f220000300a00 */
[----:B------:R-:W-:-:S02]  /*4f200*/  F2FP.F16.E4M3.UNPACK_B R2, R2 ;  /* 0x00000002ff02723e */ /* 0x000fc400020006ff */
[----:B-----5:R-:W-:Y:S02]  /*4f210*/  F2FP.F16.E4M3.UNPACK_B R3, R3 ;  /* 0x00000003ff03723e */ /* 0x020fe400020006ff */
[----:B------:R-:W-:Y:S02]  /*4f220*/  F2FP.F16.E4M3.UNPACK_B R4, R0 ;  /* 0x00000000ff04723e */ /* 0x000fe400020006ff */
[----:B------:R-:W-:Y:S01]  /*4f230*/  F2FP.F16.E4M3.UNPACK_B R5, R7 ;  /* 0x00000007ff05723e */ /* 0x000fe200020006ff */
[----:B------:R-:W5:Y:S01]  /*4f240*/  LDL.LU R0, [R1+0x1e4] ;  /* 0x0001e40001007983 */ /* 0x000f620000300800 */
[----:B------:R-:W-:-:S03]  /*4f250*/  F2FP.F16.E4M3.UNPACK_B R7, R28 ;  /* 0x0000001cff07723e */ /* 0x000fc600020006ff */
[----:B------:R-:W3:Y:S01]  /*4f260*/  LDL.LU R28, [R1+0x240] ;  /* 0x00024000011c7983 */ /* 0x000ee20000300800 */
[----:B----4-:R-:W-:Y:S03]  /*4f270*/  HMMA.16816.F32 R8, R8, R2, R20 ;  /* 0x000000020808723c */ /* 0x010fe60000001814 */
[----:B------:R-:W4:Y:S04]  /*4f280*/  LDL.LU.64 R22, [R1+0x1d28] ;  /* 0x001d280001167983 */ /* 0x000f280000300a00 */
[----:B------:R-:W4:Y:S04]  /*4f290*/  LDL.LU.64 R20, [R1+0x1d20] ;  /* 0x001d200001147983 */ /* 0x000f280000300a00 */
[----:B------:R-:W5:Y:S04]  /*4f2a0*/  LDL.LU R2, [R1+0x250] ;  /* 0x0002500001027983 */ /* 0x000f680000300800 */
[----:B------:R-:W4:Y:S01]  /*4f2b0*/  LDL.LU R3, [R1+0x254] ;  /* 0x0002540001037983 */ /* 0x000f220000300800 */
[----:B------:R-:W-:-:S02]  /*4f2c0*/  F2FP.F16.E4M3.UNPACK_B R6, R6 ;  /* 0x00000006ff06723e */ /* 0x000fc400020006ff */
[----:B--2---:R-:W-:Y:S02]  /*4f2d0*/  F2FP.F16.E4M3.UNPACK_B R29, R29.H1 ;  /* 0x0000001dff1d723e */ /* 0x004fe400030006ff */
[----:B---3--:R-:W-:-:S03]  /*4f2e0*/  F2FP.F16.E4M3.UNPACK_B R28, R28.H1 ;  /* 0x0000001cff1c723e */ /* 0x008fc600030006ff */
[----:B------:R-:W-:Y:S04]  /*4f2f0*/  STL.64 [R1+0xe0], R8 ;  /* 0x0000e00801007387 */ /* 0x000fe80000100a00 */
[----:B------:R0:W-:Y:S04]  /*4f300*/  STL.64 [R1+0xe8], R10 ;  /* 0x0000e80a01007387 */ /* 0x0001e80000100a00 */
[----:B0-----:R-:W2:Y:S01]  /*4f310*/  LDL.LU R11, [R1+0x1e0] ;  /* 0x0001e000010b7983 */ /* 0x001ea20000300800 */
[----:B-----5:R-:W-:Y:S02]  /*4f320*/  F2FP.F16.E4M3.UNPACK_B R2, R2.H1 ;  /* 0x00000002ff02723e */ /* 0x020fe400030006ff */
[----:B----4-:R-:W-:Y:S01]  /*4f330*/  F2FP.F16.E4M3.UNPACK_B R3, R3.H1 ;  /* 0x00000003ff03723e */ /* 0x010fe200030006ff */
[C---:B------:R-:W-:Y:S06]  /*4f340*/  HMMA.16816.F32 R20, R4.reuse, R28, R20 ;  /* 0x0000001c0414723c */ /* 0x040fec0000001814 */
[----:B------:R-:W-:-:S15]  /*4f350*/  HMMA.16816.F32 R24, R4, R2, R24 ;  /* 0x000000020418723c */ /* 0x000fde0000001818 */
[----:B------:R-:W-:-:S02]  /*4f360*/  NOP ;  /* 0x0000000000007918 */ /* 0x000fc40000000000 */
[----:B------:R-:W-:Y:S04]  /*4f370*/  STL.64 [R1+0xf0], R20 ;  /* 0x0000f01401007387 */ /* 0x000fe80000100a00 */
[----:B------:R0:W-:Y:S04]  /*4f380*/  STL.64 [R1+0xf8], R22 ;  /* 0x0000f81601007387 */ /* 0x0001e80000100a00 */
[----:B0-----:R-:W3:Y:S04]  /*4f390*/  LDL.LU.64 R22, [R1+0x1d18] ;  /* 0x001d180001167983 */ /* 0x001ee80000300a00 */
[----:B------:R-:W4:Y:S04]  /*4f3a0*/  LDL.LU.64 R20, [R1+0x1d10] ;  /* 0x001d100001147983 */ /* 0x000f280000300a00 */
[----:B------:R-:W5:Y:S04]  /*4f3b0*/  LDL.LU R29, [R1+0x1d4] ;  /* 0x0001d400011d7983 */ /* 0x000f680000300800 */
[----:B------:R-:W-:Y:S04]  /*4f3c0*/  STL.64 [R1+0x80], R24 ;  /* 0x0000801801007387 */ /* 0x000fe80000100a00 */
[----:B------:R0:W-:Y:S04]  /*4f3d0*/  STL.64 [R1+0x88], R26 ;  /* 0x0000881a01007387 */ /* 0x0001e80000100a00 */
[----:B0-----:R-:W3:Y:S04]  /*4f3e0*/  LDL.LU.64 R26, [R1+0x1d08] ;  /* 0x001d0800011a7983 */ /* 0x001ee80000300a00 */
[----:B------:R-:W3:Y:S04]  /*4f3f0*/  LDL.LU.64 R24, [R1+0x1d00] ;  /* 0x001d000001187983 */ /* 0x000ee80000300a00 */
[----:B------:R-:W4:Y:S01]  /*4f400*/  LDL.LU R3, [R1+0x1d0] ;  /* 0x0001d00001037983 */ /* 0x000f220000300800 */
[----:B--2---:R-:W-:-:S02]  /*4f410*/  F2FP.F16.E4M3.UNPACK_B R8, R11.H1 ;  /* 0x0000000bff08723e */ /* 0x004fc400030006ff */
[----:B------:R-:W-:Y:S01]  /*4f420*/  F2FP.F16.E4M3.UNPACK_B R9, R0.H1 ;  /* 0x00000000ff09723e */ /* 0x000fe200030006ff */
[----:B------:R-:W2:Y:S04]  /*4f430*/  LDL.LU R10, [R1+0x170] ;  /* 0x00017000010a7983 */ /* 0x000ea80000300800 */
[----:B------:R-:W2:Y:S04]  /*4f440*/  LDL.LU R11, [R1+0x174] ;  /* 0x00017400010b7983 */ /* 0x000ea80000300800 */
[----:B------:R-:W2:Y:S04]  /*4f450*/  LDL.LU R28, [R1+0x160] ;  /* 0x00016000011c7983 */ /* 0x000ea80000300800 */
[----:B------:R-:W2:Y:S01]  /*4f460*/  LDL.LU R0, [R1+0x164] ;  /* 0x0001640001007983 */ /* 0x000ea20000300800 */
[----:B------:R-:W-:-:S15]  /*4f470*/  HMMA.16816.F32 R16, R4, R8, R16 ;  /* 0x000000080410723c */ /* 0x000fde0000001810 */
[----:B------:R-:W-:-:S08]  /*4f480*/  NOP ;  /* 0x0000000000007918 */ /* 0x000fd00000000000 */
[----:B------:R-:W-:Y:S04]  /*4f490*/  STL.64 [R1+0x70], R16 ;  /* 0x0000701001007387 */ /* 0x000fe80000100a00 */
[----:B------:R0:W-:Y:S01]  /*4f4a0*/  STL [R1+0x78], R18 ;  /* 0x0000781201007387 */ /* 0x0001e20000100800 */
[----:B----4-:R-:W-:Y:S02]  /*4f4b0*/  F2FP.F16.E4M3.UNPACK_B R2, R3.H1 ;  /* 0x00000003ff02723e */ /* 0x010fe400030006ff */
[----:B-----5:R-:W-:-:S07]  /*4f4c0*/  F2FP.F16.E4M3.UNPACK_B R3, R29.H1 ;  /* 0x0000001dff03723e */ /* 0x020fce00030006ff */
[----:B------:R-:W-:Y:S01]  /*4f4d0*/  HMMA.16816.F32 R12, R4, R2, R12 ;  /* 0x00000002040c723c */ /* 0x000fe2000000180c */
[----:B------:R-:W-:Y:S02]  /*4f4e0*/  IMAD.MOV.U32 R29, RZ, RZ, R19 ;  /* 0x000000ffff1d7224 */ /* 0x000fe400078e0013 */
[----:B0-----:R-:W4:Y:S04]  /*4f4f0*/  LDL.LU.64 R18, [R1+0x1cf8] ;  /* 0x001cf80001127983 */ /* 0x001f280000300a00 */
[----:B------:R-:W4:Y:S04]  /*4f500*/  LDL.LU.64 R16, [R1+0x1cf0] ;  /* 0x001cf00001107983 */ /* 0x000f280000300a00 */
[----:B------:R-:W5:Y:S04]  /*4f510*/  LDL.LU R8, [R1+0x1c0] ;  /* 0x0001c00001087983 */ /* 0x000f680000300800 */
[----:B------:R-:W3:Y:S04]  /*4f520*/  LDL.LU R9, [R1+0x1c4] ;  /* 0x0001c40001097983 */ /* 0x000ee80000300800 */
[----:B------:R0:W-:Y:S04]  /*4f530*/  STL [R1+0x1ca8], R29 ;  /* 0x001ca81d01007387 */ /* 0x0001e80000100800 */
[----:B0-----:R-:W2:Y:S04]  /*4f540*/  LDL.LU R29, [R1+0x184] ;  /* 0x00018400011d7983 */ /* 0x001ea80000300800 */
[----:B------:R-:W-:Y:S04]  /*4f550*/  STL.64 [R1+0x50], R12 ;  /* 0x0000500c01007387 */ /* 0x000fe80000100a00 */
[----:B------:R0:W-:Y:S04]  /*4f560*/  STL.64 [R1+0x58], R14 ;  /* 0x0000580e01007387 */ /* 0x0001e80000100a00 */
[----:B0-----:R-:W4:Y:S04]  /*4f570*/  LDL.LU.64 R14, [R1+0x1ce8] ;  /* 0x001ce800010e7983 */ /* 0x001f280000300a00 */
[----:B------:R-:W4:Y:S04]  /*4f580*/  LDL.LU.64 R12, [R1+0x1ce0] ;  /* 0x001ce000010c7983 */ /* 0x000f280000300a00 */
[----:B------:R-:W2:Y:S04]  /*4f590*/  LDL.LU R2, [R1+0x1a0] ;  /* 0x0001a00001027983 */ /* 0x000ea80000300800 */
[----:B------:R-:W2:Y:S01]  /*4f5a0*/  LDL.LU R3, [R1+0x1a4] ;  /* 0x0001a40001037983 */ /* 0x000ea20000300800 */
[----:B-----5:R-:W-:-:S02]  /*4f5b0*/  F2FP.F16.E4M3.UNPACK_B R8, R8.H1 ;  /* 0x00000008ff08723e */ /* 0x020fc400030006ff */
[----:B---3--:R-:W-:-:S07]  /*4f5c0*/  F2FP.F16.E4M3.UNPACK_B R9, R9.H1 ;  /* 0x00000009ff09723e */ /* 0x008fce00030006ff */
[----:B----4-:R-:W-:Y:S01]  /*4f5d0*/  HMMA.16816.F32 R12, R4, R8, R12 ;  /* 0x00000008040c723c */ /* 0x010fe2000000180c */
[----:B------:R-:W3:Y:S04]  /*4f5e0*/  LDL.LU R8, [R1+0x1b0] ;  /* 0x0001b00001087983 */ /* 0x000ee80000300800 */
[----:B------:R-:W4:Y:S01]  /*4f5f0*/  LDL.LU R9, [R1+0x1b4] ;  /* 0x0001b40001097983 */ /* 0x000f220000300800 */
[----:B--2---:R-:W-:-:S15]  /*4f600*/  F2FP.F16.E4M3.UNPACK_B R2, R2.H1 ;  /* 0x00000002ff02723e */ /* 0x004fde00030006ff */
[----:B------:R-:W-:-:S02]  /*4f610*/  NOP ;  /* 0x0000000000007918 */ /* 0x000fc40000000000 */
        /* <DEDUP_REMOVED lines=10> */
[----:B------:R-:W-:-:S07]  /*4f6c0*/  F2FP.F16.E4M3.UNPACK_B R3, R3.H1 ;  /* 0x00000003ff03723e */ /* 0x000fce00030006ff */
[----:B------:R-:W-:Y:S01]  /*4f6d0*/  HMMA.16816.F32 R16, R4, R2, R16 ;  /* 0x000000020410723c */ /* 0x000fe20000001810 */
[----:B------:R-:W5:-:S15]  /*4f6e0*/  LDL.LU R3, [R1+0x180] ;  /* 0x0001800001037983 */ /* 0x000f5e0000300800 */
[----:B------:R-:W-:-:S07]  /*4f6f0*/  NOP ;  /* 0x0000000000007918 */ /* 0x000fce0000000000 */
[----:B------:R0:W-:Y:S04]  /*4f700*/  STL.64 [R1+0x20], R16 ;  /* 0x0000201001007387 */ /* 0x0001e80000100a00 */
[----:B------:R1:W-:Y:S04]  /*4f710*/  STL.64 [R1+0x28], R18 ;  /* 0x0000281201007387 */ /* 0x0003e80000100a00 */
[----:B0-----:R-:W5:Y:S04]  /*4f720*/  LDL.LU R16, [R1+0x40] ;  /* 0x0000400001107983 */ /* 0x001f680000300800 */
[----:B------:R-:W5:Y:S04]  /*4f730*/  LDL.LU R17, [R1+0x44] ;  /* 0x0000440001117983 */ /* 0x000f680000300800 */
[----:B-1----:R-:W5:Y:S04]  /*4f740*/  LDL.LU R18, [R1+0x48] ;  /* 0x0000480001127983 */ /* 0x002f680000300800 */
[----:B------:R-:W5:Y:S01]  /*4f750*/  LDL.LU R19, [R1+0x4c] ;  /* 0x00004c0001137983 */ /* 0x000f620000300800 */
[----:B---3--:R-:W-:-:S02]  /*4f760*/  F2FP.F16.E4M3.UNPACK_B R8, R8.H1 ;  /* 0x00000008ff08723e */ /* 0x008fc400030006ff */
[----:B----4-:R-:W-:-:S07]  /*4f770*/  F2FP.F16.E4M3.UNPACK_B R9, R9.H1 ;  /* 0x00000009ff09723e */ /* 0x010fce00030006ff */
[----:B--2---:R-:W-:Y:S01]  /*4f780*/  HMMA.16816.F32 R20, R4, R8, R20 ;  /* 0x000000080414723c */ /* 0x004fe20000001814 */
[----:B-----5:R-:W-:Y:S02]  /*4f790*/  F2FP.F16.E4M3.UNPACK_B R2, R3.H1 ;  /* 0x00000003ff02723e */ /* 0x020fe400030006ff */
[----:B------:R-:W-:-:S15]  /*4f7a0*/  F2FP.F16.E4M3.UNPACK_B R3, R29.H1 ;  /* 0x0000001dff03723e */ /* 0x000fde00030006ff */
[----:B------:R-:W-:-:S05]  /*4f7b0*/  NOP ;  /* 0x0000000000007918 */ /* 0x000fca0000000000 */
[----:B------:R-:W-:Y:S04]  /*4f7c0*/  STL.64 [R1+0x10], R20 ;  /* 0x0000101401007387 */ /* 0x000fe80000100a00 */
[----:B------:R0:W-:Y:S01]  /*4f7d0*/  STL [R1+0x18], R22 ;  /* 0x0000181601007387 */ /* 0x0001e20000100800 */
[----:B------:R-:W-:-:S03]  /*4f7e0*/  IMAD.MOV.U32 R29, RZ, RZ, R23 ;  /* 0x000000ffff1d7224 */ /* 0x000fc600078e0017 */
[----:B0-----:R-:W2:Y:S04]  /*4f7f0*/  LDL.LU R22, [R1+0x190] ;  /* 0x0001900001167983 */ /* 0x001ea80000300800 */
[----:B------:R-:W3:Y:S01]  /*4f800*/  LDL.LU R23, [R1+0x194] ;  /* 0x0001940001177983 */ /* 0x000ee20000300800 */
[----:B--2---:R-:W-:Y:S02]  /*4f810*/  F2FP.F16.E4M3.UNPACK_B R8, R22.H1 ;  /* 0x00000016ff08723e */ /* 0x004fe400030006ff */
[----:B---3--:R-:W-:Y:S02]  /*4f820*/  F2FP.F16.E4M3.UNPACK_B R9, R23.H1 ;  /* 0x00000017ff09723e */ /* 0x008fe400030006ff */
[----:B------:R-:W-:Y:S07]  /*4f830*/  HMMA.16816.F32 R20, R4, R2, R24 ;  /* 0x000000020414723c */ /* 0x000fee0000001818 */
[----:B------:R-:W-:-:S02]  /*4f840*/  F2FP.F16.E4M3.UNPACK_B R2, R10.H1 ;  /* 0x0000000aff02723e */ /* 0x000fc400030006ff */
[----:B------:R-:W-:Y:S02]  /*4f850*/  F2FP.F16.E4M3.UNPACK_B R3, R11.H1 ;  /* 0x0000000bff03723e */ /* 0x000fe400030006ff */
[----:B------:R-:W-:-:S12]  /*4f860*/  HMMA.16816.F32 R8, R4, R8, R16 ;  /* 0x000000080408723c */ /* 0x000fd80000001810 */
[----:B------:R0:W-:Y:S04]  /*4f870*/  STL.64 [R1], R20 ;  /* 0x0000001401007387 */ /* 0x0001e80000100a00 */
[----:B------:R1:W-:Y:S07]  /*4f880*/  STL.64 [R1+0x8], R22 ;  /* 0x0000081601007387 */ /* 0x0003ee0000100a00 */
[----:B------:R-:W-:Y:S04]  /*4f890*/  STL.64 [R1+0x1c20], R10 ;  /* 0x001c200a01007387 */ /* 0x000fe80000100a00 */
[----:B------:R-:W-:Y:S04]  /*4f8a0*/  STL.64 [R1+0x1c18], R8 ;  /* 0x001c180801007387 */ /* 0x000fe80000100a00 */
[----:B------:R-:W2:Y:S04]  /*4f8b0*/  LDL.LU R18, [R1+0x150] ;  /* 0x0001500001127983 */ /* 0x000ea80000300800 */
[----:B------:R-:W3:Y:S04]  /*4f8c0*/  LDL.LU R19, [R1+0x154] ;  /* 0x0001540001137983 */ /* 0x000ee80000300800 */
[----:B0-----:R-:W4:Y:S04]  /*4f8d0*/  LDL.LU R20, [R1+0xd0] ;  /* 0x0000d00001147983 */ /* 0x001f280000300800 */
[----:B------:R-:W4:Y:S04]  /*4f8e0*/  LDL.LU R21, [R1+0xd4] ;  /* 0x0000d40001157983 */ /* 0x000f280000300800 */
[----:B-1----:R-:W5:Y:S04]  /*4f8f0*/  LDL.LU R22, [R1+0xd8] ;  /* 0x0000d80001167983 */ /* 0x002f680000300800 */
[----:B------:R-:W5:Y:S01]  /*4f900*/  LDL.LU R23, [R1+0xdc] ;  /* 0x0000dc0001177983 */ /* 0x000f620000300800 */
[----:B------:R-:W-:Y:S01]  /*4f910*/  HMMA.16816.F32 R12, R4, R2, R12 ;  /* 0x00000002040c723c */ /* 0x000fe2000000180c */
[----:B------:R-:W-:-:S02]  /*4f920*/  F2FP.F16.E4M3.UNPACK_B R17, R0.H1 ;  /* 0x00000000ff11723e */ /* 0x000fc400030006ff */
[----:B------:R-:W-:Y:S01]  /*4f930*/  F2FP.F16.E4M3.UNPACK_B R16, R28.H1 ;  /* 0x0000001cff10723e */ /* 0x000fe200030006ff */
[----:B-----5:R-:W-:Y:S04]  /*4f940*/  STL.64 [R1+0x1cc8], R22 ;  /* 0x001cc81601007387 */ /* 0x020fe80000100a00 */
[----:B----4-:R0:W-:Y:S04]  /*4f950*/  STL.64 [R1+0x1cc0], R20 ;  /* 0x001cc01401007387 */ /* 0x0101e80000100a00 */
[----:B0-----:R-:W4:Y:S04]  /*4f960*/  LDL.LU R20, [R1+0xa0] ;  /* 0x0000a00001147983 */ /* 0x001f280000300800 */
[----:B------:R-:W4:Y:S04]  /*4f970*/  LDL.LU R21, [R1+0xa4] ;  /* 0x0000a40001157983 */ /* 0x000f280000300800 */
[----:B------:R-:W4:Y:S04]  /*4f980*/  LDL.LU R22, [R1+0xa8] ;  /* 0x0000a80001167983 */ /* 0x000f280000300800 */
        /* <DEDUP_REMOVED lines=9> */
[----:B------:R-:W-:Y:S04]  /*4fa20*/  STL.64 [R1+0x1c30], R14 ;  /* 0x001c300e01007387 */ /* 0x000fe80000100a00 */
[----:B------:R0:W-:Y:S04]  /*4fa30*/  STL.64 [R1+0x1c28], R12 ;  /* 0x001c280c01007387 */ /* 0x0001e80000100a00 */
[----:B0-----:R-:W5:Y:S04]  /*4fa40*/  LDL.LU R12, [R1+0x90] ;  /* 0x00009000010c7983 */ /* 0x001f680000300800 */
[----:B------:R-:W5:Y:S04]  /*4fa50*/  LDL.LU R13, [R1+0x94] ;  /* 0x00009400010d7983 */ /* 0x000f680000300800 */
[----:B------:R-:W5:Y:S04]  /*4fa60*/  LDL.LU R14, [R1+0x98] ;  /* 0x00009800010e7983 */ /* 0x000f680000300800 */
[----:B------:R-:W5:Y:S01]  /*4fa70*/  LDL.LU R15, [R1+0x9c] ;  /* 0x00009c00010f7983 */ /* 0x000f620000300800 */
[----:B--2---:R-:W-:-:S02]  /*4fa80*/  F2FP.F16.E4M3.UNPACK_B R2, R18.H1 ;  /* 0x00000012ff02723e */ /* 0x004fc400030006ff */
[----:B---3--:R-:W-:Y:S02]  /*4fa90*/  F2FP.F16.E4M3.UNPACK_B R3, R19.H1 ;  /* 0x00000013ff03723e */ /* 0x008fe400030006ff */
[C---:B----4-:R-:W-:Y:S01]  /*4faa0*/  HMMA.16816.F32 R16, R4.reuse, R16, R20 ;  /* 0x000000100410723c */ /* 0x050fe20000001814 */
[----:B-----5:R-:W-:Y:S04]  /*4fab0*/  STL.64 [R1+0x1cb8], R14 ;  /* 0x001cb80e01007387 */ /* 0x020fe80000100a00 */
[----:B------:R0:W-:Y:S04]  /*4fac0*/  STL.64 [R1+0x1cb0], R12 ;  /* 0x001cb00c01007387 */ /* 0x0001e80000100a00 */
[----:B0-----:R-:W2:Y:S04]  /*4fad0*/  LDL.LU R12, [R1+0xb0] ;  /* 0x0000b000010c7983 */ /* 0x001ea80000300800 */
[----:B------:R-:W2:Y:S04]  /*4fae0*/  LDL.LU R13, [R1+0xb4] ;  /* 0x0000b400010d7983 */ /* 0x000ea80000300800 */
[----:B------:R-:W2:Y:S04]  /*4faf0*/  LDL.LU R14, [R1+0xb8] ;  /* 0x0000b800010e7983 */ /* 0x000ea80000300800 */
[----:B------:R-:W2:Y:S04]  /*4fb00*/  LDL.LU R15, [R1+0xbc] ;  /* 0x0000bc00010f7983 */ /* 0x000ea80000300800 */
[----:B------:R-:W3:Y:S04]  /*4fb10*/  LDL.LU R10, [R1+0x110] ;  /* 0x00011000010a7983 */ /* 0x000ee80000300800 */
[----:B------:R-:W4:Y:S04]  /*4fb20*/  LDL.LU R11, [R1+0x114] ;  /* 0x00011400010b7983 */ /* 0x000f280000300800 */
[----:B------:R-:W5:Y:S04]  /*4fb30*/  LDL.LU.64 R22, [R1+0x1cc8] ;  /* 0x001cc80001167983 */ /* 0x000f680000300a00 */
[----:B------:R-:W5:Y:S04]  /*4fb40*/  LDL.LU.64 R20, [R1+0x1cc0] ;  /* 0x001cc00001147983 */ /* 0x000f680000300a00 */
[----:B------:R0:W-:Y:S04]  /*4fb50*/  STL.64 [R1+0x1c40], R18 ;  /* 0x001c401201007387 */ /* 0x0001e80000100a00 */
[----:B0-----:R-:W3:Y:S04]  /*4fb60*/  LDL.LU R18, [R1+0x19e0] ;  /* 0x0019e00001127983 */ /* 0x001ee80000300800 */
[----:B------:R-:W4:Y:S04]  /*4fb70*/  LDL.LU R19, [R1+0x19f0] ;  /* 0x0019f00001137983 */ /* 0x000f280000300800 */
[----:B------:R0:W-:Y:S04]  /*4fb80*/  STL.64 [R1+0x1c38], R16 ;  /* 0x001c381001007387 */ /* 0x0001e80000100a00 */
[----:B0-----:R-:W3:Y:S04]  /*4fb90*/  LDL.LU R16, [R1+0x120] ;  /* 0x0001200001107983 */ /* 0x001ee80000300800 */
[----:B------:R-:W4:Y:S01]  /*4fba0*/  LDL.LU R17, [R1+0x124] ;  /* 0x0001240001117983 */ /* 0x000f220000300800 */
[----:B-----5:R-:W-:Y:S03]  /*4fbb0*/  HMMA.16816.F32 R20, R4, R2, R20 ;  /* 0x000000020414723c */ /* 0x020fe60000001814 */
[----:B------:R-:W5:Y:S04]  /*4fbc0*/  LDL.LU R2, [R1+0x130] ;  /* 0x0001300001027983 */ /* 0x000f680000300800 */
[----:B------:R-:W2:-:S15]  /*4fbd0*/  LDL.LU R3, [R1+0x134] ;  /* 0x0001340001037983 */ /* 0x000e9e0000300800 */
[----:B------:R-:W-:-:S01]  /*4fbe0*/  NOP ;  /* 0x0000000000007918 */ /* 0x000fc20000000000 */
[----:B------:R0:W-:Y:S04]  /*4fbf0*/  STL [R1+0x1c14], R20 ;  /* 0x001c141401007387 */ /* 0x0001e80000100800 */
[----:B------:R1:W-:Y:S04]  /*4fc00*/  STL [R1+0x1c10], R21 ;  /* 0x001c101501007387 */ /* 0x0003e80000100800 */
[----:B------:R3:W-:Y:S04]  /*4fc10*/  STL [R1+0x1c0c], R22 ;  /* 0x001c0c1601007387 */ /* 0x0007e80000100800 */
[----:B------:R4:W-:Y:S04]  /*4fc20*/  STL [R1+0x1c08], R23 ;  /* 0x001c081701007387 */ /* 0x0009e80000100800 */
[----:B0-----:R-:W2:Y:S04]  /*4fc30*/  LDL.LU R20, [R1+0xc0] ;  /* 0x0000c00001147983 */ /* 0x001ea80000300800 */
[----:B-1----:R-:W2:Y:S04]  /*4fc40*/  LDL.LU R21, [R1+0xc4] ;  /* 0x0000c40001157983 */ /* 0x002ea80000300800 */
[----:B---3--:R-:W3:Y:S04]  /*4fc50*/  LDL.LU R22, [R1+0xc8] ;  /* 0x0000c80001167983 */ /* 0x008ee80000300800 */
[----:B----4-:R-:W3:Y:S01]  /*4fc60*/  LDL.LU R23, [R1+0xcc] ;  /* 0x0000cc0001177983 */ /* 0x010ee20000300800 */
[----:B------:R-:W-:-:S02]  /*4fc70*/  F2FP.F16.E4M3.UNPACK_B R24, R24.H1 ;  /* 0x00000018ff18723e */ /* 0x000fc400030006ff */
[----:B------:R-:W-:Y:S02]  /*4fc80*/  F2FP.F16.E4M3.UNPACK_B R25, R25.H1 ;  /* 0x00000019ff19723e */ /* 0x000fe400030006ff */
[----:B-----5:R-:W-:Y:S02]  /*4fc90*/  F2FP.F16.E4M3.UNPACK_B R2, R2.H1 ;  /* 0x00000002ff02723e */ /* 0x020fe400030006ff */
[----:B--2---:R-:W-:-:S07]  /*4fca0*/  F2FP.F16.E4M3.UNPACK_B R3, R3.H1 ;  /* 0x00000003ff03723e */ /* 0x004fce00030006ff */
[C---:B------:R-:W-:Y:S06]  /*4fcb0*/  HMMA.16816.F32 R12, R4.reuse, R2, R12 ;  /* 0x00000002040c723c */ /* 0x040fec000000180c */
[----:B---3--:R-:W-:-:S15]  /*4fcc0*/  HMMA.16816.F32 R20, R4, R24, R20 ;  /* 0x000000180414723c */ /* 0x008fde0000001814 */
[----:B------:R-:W-:-:S08]  /*4fcd0*/  NOP ;  /* 0x0000000000007918 */ /* 0x000fd00000000000 */
[----:B------:R0:W-:Y:S04]  /*4fce0*/  STL.64 [R1+0xc0], R20 ;  /* 0x0000c01401007387 */ /* 0x0001e80000100a00 */
[----:B------:R1:W-:Y:S01]  /*4fcf0*/  STL.64 [R1+0xc8], R22 ;  /* 0x0000c81601007387 */ /* 0x0003e20000100a00 */
[----:B0-----:R-:W-:Y:S02]  /*4fd00*/  IMAD.MOV.U32 R20, RZ, RZ, R12 ;  /* 0x000000ffff147224 */ /* 0x001fe400078e000c */
[----:B-1----:R-:W-:Y:S02]  /*4fd10*/  IMAD.MOV.U32 R22, RZ, RZ, R14 ;  /* 0x000000ffff167224 */ /* 0x002fe400078e000e */
[----:B------:R-:W-:Y:S02]  /*4fd20*/  IMAD.MOV.U32 R23, RZ, RZ, R15 ;  /* 0x000000ffff177224 */ /* 0x000fe400078e000f */
[----:B------:R-:W-:Y:S01]  /*4fd30*/  IMAD.MOV.U32 R21, RZ, RZ, R13 ;  /* 0x000000ffff157224 */ /* 0x000fe200078e000d */
[----:B------:R-:W2:Y:S04]  /*4fd40*/  LDL.LU.64 R14, [R1+0x1cb8] ;  /* 0x001cb800010e7983 */ /* 0x000ea80000300a00 */
[----:B------:R-:W2:Y:S01]  /*4fd50*/  LDL.LU.64 R12, [R1+0x1cb0] ;  /* 0x001cb000010c7983 */ /* 0x000ea20000300a00 */
[----:B------:R-:W-:-:S02]  /*4fd60*/  F2FP.F16.E4M3.UNPACK_B R24, R16.H1 ;  /* 0x00000010ff18723e */ /* 0x000fc400030006ff */
[----:B------:R-:W-:Y:S01]  /*4fd70*/  F2FP.F16.E4M3.UNPACK_B R25, R17.H1 ;  /* 0x00000011ff19723e */ /* 0x000fe200030006ff */
[----:B------:R-:W-:Y:S01]  /*4fd80*/  IMAD R0, R0, 0x100, R18 ;  /* 0x0000010000007824 */ /* 0x000fe200078e0212 */
[----:B------:R-:W-:Y:S04]  /*4fd90*/  STL.64 [R1+0x1c50], R22 ;  /* 0x001c501601007387 */ /* 0x000fe80000100a00 */
[----:B------:R-:W-:Y:S01]  /*4fda0*/  STL.64 [R1+0x1c48], R20 ;  /* 0x001c481401007387 */ /* 0x000fe20000100a00 */
[----:B--2---:R-:W-:Y:S07]  /*4fdb0*/  HMMA.16816.F32 R12, R4, R24, R12 ;  /* 0x00000018040c723c */ /* 0x004fee000000180c */
[----:B------:R-:W-:-:S02]  /*4fdc0*/  F2FP.F16.E4M3.UNPACK_B R24, R0 ;  /* 0x00000000ff18723e */ /* 0x000fc400020006ff */
[----:B------:R-:W2:-:S14]  /*4fdd0*/  LDL.LU R0, [R1+0x19c] ;  /* 0x00019c0001007983 */ /* 0x000e9c0000300800 */
[----:B------:R0:W-:Y:S04]  /*4fde0*/  STL.64 [R1+0x90], R12 ;  /* 0x0000900c01007387 */ /* 0x0001e80000100a00 */
[----:B------:R1:W-:Y:S04]  /*4fdf0*/  STL.64 [R1+0x98], R14 ;  /* 0x0000980e01007387 */ /* 0x0003e80000100a00 */
[----:B0-----:R-:W3:Y:S04]  /*4fe00*/  LDL.LU R12, [R1+0x10] ;  /* 0x00001000010c7983 */ /* 0x001ee80000300800 */
[----:B------:R-:W3:Y:S04]  /*4fe10*/  LDL.LU R13, [R1+0x14] ;  /* 0x00001400010d7983 */ /* 0x000ee80000300800 */
[----:B-1----:R-:W4:Y:S01]  /*4fe20*/  LDL.LU R14, [R1+0x18] ;  /* 0x00001800010e7983 */ /* 0x002f220000300800 */
[----:B------:R-:W-:-:S03]  /*4fe30*/  IMAD.MOV.U32 R15, RZ, RZ, R29 ;  /* 0x000000ffff0f7224 */ /* 0x000fc600078e001d */
[----:B------:R-:W5:Y:S04]  /*4fe40*/  LDL.LU R29, [R1+0x1ca8] ;  /* 0x001ca800011d7983 */ /* 0x000f680000300800 */
[----:B----4-:R-:W-:Y:S04]  /*4fe50*/  STL.64 [R1+0x1c60], R14 ;  /* 0x001c600e01007387 */ /* 0x010fe80000100a00 */
[----:B---3--:R0:W-:Y:S04]  /*4fe60*/  STL.64 [R1+0x1c58], R12 ;  /* 0x001c580c01007387 */ /* 0x0081e80000100a00 */
[----:B0-----:R-:W3:Y:S04]  /*4fe70*/  LDL.LU R12, [R1+0x50] ;  /* 0x00005000010c7983 */ /* 0x001ee80000300800 */
[----:B------:R-:W3:Y:S04]  /*4fe80*/  LDL.LU R13, [R1+0x54] ;  /* 0x00005400010d7983 */ /* 0x000ee80000300800 */
[----:B------:R-:W4:Y:S04]  /*4fe90*/  LDL.LU R14, [R1+0x58] ;  /* 0x00005800010e7983 */ /* 0x000f280000300800 */
[----:B------:R-:W4:Y:S04]  /*4fea0*/  LDL.LU R15, [R1+0x5c] ;  /* 0x00005c00010f7983 */ /* 0x000f280000300800 */
[----:B----4-:R-:W-:Y:S04]  /*4feb0*/  STL.64 [R1+0x1c70], R14 ;  /* 0x001c700e01007387 */ /* 0x010fe80000100a00 */
[----:B---3--:R0:W-:Y:S04]  /*4fec0*/  STL.64 [R1+0x1c68], R12 ;  /* 0x001c680c01007387 */ /* 0x0081e80000100a00 */
[----:B0-----:R-:W3:Y:S04]  /*4fed0*/  LDL.LU R12, [R1+0x70] ;  /* 0x00007000010c7983 */ /* 0x001ee80000300800 */
[----:B------:R-:W3:Y:S04]  /*4fee0*/  LDL.LU R13, [R1+0x74] ;  /* 0x00007400010d7983 */ /* 0x000ee80000300800 */
[----:B------:R-:W4:Y:S01]  /*4fef0*/  LDL.LU R14, [R1+0x78] ;  /* 0x00007800010e7983 */ /* 0x000f220000300800 */
[----:B-----5:R-:W-:Y:S01]  /*4ff00*/  IMAD.MOV.U32 R15, RZ, RZ, R29 ;  /* 0x000000ffff0f7224 */ /* 0x020fe200078e001d */
[----:B------:R-:W-:-:S02]  /*4ff10*/  F2FP.F16.E4M3.UNPACK_B R3, R11.H1 ;  /* 0x0000000bff03723e */ /* 0x000fc400030006ff */
[----:B------:R-:W5:Y:S04]  /*4ff20*/  LDL R29, [R1+0x24c] ;  /* 0x00024c00011d7983 */ /* 0x000f680000100800 */
[----:B------:R-:W2:Y:S04]  /*4ff30*/  LDL R11, [R1+0x248] ;  /* 0x00024800010b7983 */ /* 0x000ea80000100800 */
        /* <DEDUP_REMOVED lines=10> */
[----:B------:R-:W4:Y:S04]  /*4ffe0*/  LDL.LU R14, [R1+0xf8] ;  /* 0x0000f800010e7983 */ /* 0x000f280000300800 */
[----:B------:R-:W4:Y:S01]  /*4fff0*/  LDL.LU R15, [R1+0xfc] ;  /* 0x0000fc00010f7983 */ /* 0x000f220000300800 */
[----:B------:R-:W-:-:S02]  /*50000*/  IMAD R27, R27, 0x100, R8 ;  /* 0x000001001b1b7824 */ /* 0x000fc400078e0208 */
[----:B------:R-:W-:Y:S01]  /*50010*/  IMAD R28, R28, 0x100, R9 ;  /* 0x000001001c1c7824 */ /* 0x000fe200078e0209 */
[----:B----4-:R-:W-:Y:S04]  /*50020*/  STL.64 [R1+0x1ca0], R14 ;  /* 0x001ca00e01007387 */ /* 0x010fe80000100a00 */
[----:B---3--:R0:W-:Y:S04]  /*50030*/  STL.64 [R1+0x1c98], R12 ;  /* 0x001c980c01007387 */ /* 0x0081e80000100a00 */
[----:B0-----:R-:W3:Y:S04]  /*50040*/  LDL.LU R12, [R1+0xe0] ;  /* 0x0000e000010c7983 */ /* 0x001ee80000300800 */
[----:B------:R-:W3:Y:S04]  /*50050*/  LDL.LU R13, [R1+0xe4] ;  /* 0x0000e400010d7983 */ /* 0x000ee80000300800 */
[----:B------:R-:W3:Y:S04]  /*50060*/  LDL.LU R14, [R1+0xe8] ;  /* 0x0000e800010e7983 */ /* 0x000ee80000300800 */
[----:B------:R-:W3:Y:S04]  /*50070*/  LDL.LU R15, [R1+0xec] ;  /* 0x0000ec00010f7983 */ /* 0x000ee80000300800 */
[----:B------:R-:W4:Y:S04]  /*50080*/  LDL.LU R20, [R1+0x30] ;  /* 0x0000300001147983 */ /* 0x000f280000300800 */
[----:B------:R-:W4:Y:S04]  /*50090*/  LDL.LU R21, [R1+0x34] ;  /* 0x0000340001157983 */ /* 0x000f280000300800 */
[----:B------:R-:W4:Y:S04]  /*500a0*/  LDL.LU R22, [R1+0x38] ;  /* 0x0000380001167983 */ /* 0x000f280000300800 */
[----:B------:R-:W4:Y:S01]  /*500b0*/  LDL.LU R23, [R1+0x3c] ;  /* 0x00003c0001177983 */ /* 0x000f220000300800 */
[----:B------:R-:W-:-:S03]  /*500c0*/  F2FP.F16.E4M3.UNPACK_B R2, R10.H1 ;  /* 0x0000000aff02723e */ /* 0x000fc600030006ff */
[----:B------:R-:W4:Y:S04]  /*500d0*/  LDL.LU R16, [R1+0x20] ;  /* 0x0000200001107983 */ /* 0x000f280000300800 */
[----:B------:R-:W4:Y:S01]  /*500e0*/  LDL.LU R17, [R1+0x24] ;  /* 0x0000240001117983 */ /* 0x000f220000300800 */
[----:B------:R-:W-:-:S03]  /*500f0*/  IMAD R26, R26, 0x100, R19 ;  /* 0x000001001a1a7824 */ /* 0x000fc600078e0213 */
[----:B------:R-:W4:Y:S04]  /*50100*/  LDL.LU R18, [R1+0x28] ;  /* 0x0000280001127983 */ /* 0x000f280000300800 */
[----:B------:R-:W4:Y:S01]  /*50110*/  LDL.LU R19, [R1+0x2c] ;  /* 0x00002c0001137983 */ /* 0x000f220000300800 */
[----:B------:R-:W-:-:S03]  /*50120*/  F2FP.F16.E4M3.UNPACK_B R25, R27 ;  /* 0x0000001bff19723e */ /* 0x000fc600020006ff */
[----:B------:R-:W4:Y:S01]  /*50130*/  LDL.LU R8, [R1] ;  /* 0x0000000001087983 */ /* 0x000f220000300800 */
[----:B------:R-:W-:-:S03]  /*50140*/  F2FP.F16.E4M3.UNPACK_B R27, R28 ;  /* 0x0000001cff1b723e */ /* 0x000fc600020006ff */
[----:B------:R-:W4:Y:S01]  /*50150*/  LDL.LU R9, [R1+0x4] ;  /* 0x0000040001097983 */ /* 0x000f220000300800 */
[----:B--2---:R-:W-:-:S03]  /*50160*/  F2FP.F16.E4M3.UNPACK_B R28, R11 ;  /* 0x0000000bff1c723e */ /* 0x004fc600020006ff */
[----:B------:R-:W2:Y:S04]  /*50170*/  LDL.LU R10, [R1+0x8] ;  /* 0x00000800010a7983 */ /* 0x000ea80000300800 */
[----:B------:R-:W2:Y:S01]  /*50180*/  LDL.LU R11, [R1+0xc] ;  /* 0x00000c00010b7983 */ /* 0x000ea20000300800 */
[----:B---3--:R-:W-:Y:S03]  /*50190*/  HMMA.16816.F32 R4, R4, R2, R12 ;  /* 0x000000020404723c */ /* 0x008fe6000000180c */
[----:B------:R-:W3:Y:S04]  /*501a0*/  LDL.LU.64 R14, [R1+0x1ca0] ;  /* 0x001ca000010e7983 */ /* 0x000ee80000300a00 */
[----:B------:R-:W3:Y:S01]  /*501b0*/  LDL.LU.64 R12, [R1+0x1c98] ;  /* 0x001c9800010c7983 */ /* 0x000ee20000300a00 */
[----:B------:R-:W-:-:S02]  /*501c0*/  F2FP.F16.E4M3.UNPACK_B R26, R26 ;  /* 0x0000001aff1a723e */ /* 0x000fc400020006ff */
[----:B-----5:R-:W-:Y:S01]  /*501d0*/  F2FP.F16.E4M3.UNPACK_B R29, R29 ;  /* 0x0000001dff1d723e */ /* 0x020fe200020006ff */
[----:B------:R-:W5:Y:S04]  /*501e0*/  LDL R2, [R1+0x258] ;  /* 0x0002580001027983 */ /* 0x000f680000100800 */
[----:B------:R-:W4:Y:S08]  /*501f0*/  LDL R3, [R1+0x25c] ;  /* 0x00025c0001037983 */ /* 0x000f300000100800 */
[----:B------:R-:W-:Y:S04]  /*50200*/  STL.64 [R1+0xd0], R4 ;  /* 0x0000d00401007387 */ /* 0x000fe80000100a00 */
[----:B------:R0:W-:Y:S04]  /*50210*/  STL.64 [R1+0xd8], R6 ;  /* 0x0000d80601007387 */ /* 0x0001e80000100a00 */
[----:B0-----:R-:W2:Y:S04]  /*50220*/  LDL R6, [R1+0x1e8] ;  /* 0x0001e80001067983 */ /* 0x001ea80000100800 */
[----:B------:R-:W2:Y:S01]  /*50230*/  LDL R7, [R1+0x1ec] ;  /* 0x0001ec0001077983 */ /* 0x000ea20000100800 */
[----:B---3--:R-:W-:-:S15]  /*50240*/  HMMA.16816.F32 R12, R24, R28, R12 ;  /* 0x0000001c180c723c */ /* 0x008fde000000180c */
[----:B------:R-:W-:-:S08]  /*50250*/  NOP ;  /* 0x0000000000007918 */ /* 0x000fd00000000000 */
[----:B------:R-:W-:Y:S04]  /*50260*/  STL.64 [R1+0xe0], R12 ;  /* 0x0000e00c01007387 */ /* 0x000fe80000100a00 */
[----:B------:R0:W-:Y:S04]  /*50270*/  STL.64 [R1+0xe8], R14 ;  /* 0x0000e80e01007387 */ /* 0x0001e80000100a00 */
[----:B0-----:R-:W3:Y:S04]  /*50280*/  LDL.LU.64 R14, [R1+0x1c90] ;  /* 0x001c9000010e7983 */ /* 0x001ee80000300a00 */
[----:B------:R-:W3:Y:S01]  /*50290*/  LDL.LU.64 R12, [R1+0x1c88] ;  /* 0x001c8800010c7983 */ /* 0x000ee20000300a00 */
[----:B-----5:R-:W-:-:S02]  /*502a0*/  F2FP.F16.E4M3.UNPACK_B R2, R2 ;  /* 0x00000002ff02723e */ /* 0x020fc400020006ff */
[----:B----4-:R-:W-:Y:S01]  /*502b0*/  F2FP.F16.E4M3.UNPACK_B R3, R3 ;  /* 0x00000003ff03723e */ /* 0x010fe200020006ff */
[----:B------:R-:W4:Y:S04]  /*502c0*/  LDL R28, [R1+0x158] ;  /* 0x00015800011c7983 */ /* 0x000f280000100800 */
[----:B------:R-:W5:Y:S02]  /*502d0*/  LDL R29, [R1+0x15c] ;  /* 0x00015c00011d7983 */ /* 0x000f640000100800 */
[----:B---3--:R-:W-:-:S15]  /*502e0*/  HMMA.16816.F32 R12, R24, R2, R12 ;  /* 0x00000002180c723c */ /* 0x008fde000000180c */
[----:B------:R-:W-:-:S08]  /*502f0*/  NOP ;  /* 0x0000000000007918 */ /* 0x000fd00000000000 */
[----:B------:R-:W-:Y:S04]  /*50300*/  STL.64 [R1+0xb0], R12 ;  /* 0x0000b00c01007387 */ /* 0x000fe80000100a00 */
[----:B------:R0:W-:Y:S04]  /*50310*/  STL.64 [R1+0xb8], R14 ;  /* 0x0000b80e01007387 */ /* 0x0001e80000100a00 */
[----:B0-----:R-:W3:Y:S04]  /*50320*/  LDL.LU.64 R14, [R1+0x1c80] ;  /* 0x001c8000010e7983 */ /* 0x001ee80000300a00 */
[----:B------:R-:W3:Y:S01]  /*50330*/  LDL.LU.64 R12, [R1+0x1c78] ;  /* 0x001c7800010c7983 */ /* 0x000ee20000300a00 */
[----:B--2---:R-:W-:-:S02]  /*50340*/  F2FP.F16.E4M3.UNPACK_B R4, R6 ;  /* 0x00000006ff04723e */ /* 0x004fc400020006ff */
        /* <DEDUP_REMOVED lines=29> */
[----:B------:R-:W2:Y:S04]  /*50520*/  LDL R4, [R1+0x1b8] ;  /* 0x0001b80001047983 */ /* 0x000ea80000100800 */
[----:B------:R-:W5:Y:S01]  /*50530*/  LDL R5, [R1+0x1bc] ;  /* 0x0001bc0001057983 */ /* 0x000f620000100800 */
[----:B---3--:R-:W-:-:S02]  /*50540*/  F2FP.F16.E4M3.UNPACK_B R2, R2 ;  /* 0x00000002ff02723e */ /* 0x008fc400020006ff */
[----:B----4-:R-:W-:-:S07]  /*50550*/  F2FP.F16.E4M3.UNPACK_B R3, R3 ;  /* 0x00000003ff03723e */ /* 0x010fce00020006ff */
[----:B------:R-:W-:Y:S01]  /*50560*/  HMMA.16816.F32 R16, R24, R2, R16 ;  /* 0x000000021810723c */ /* 0x000fe20000001810 */
[----:B--2---:R-:W-:Y:S02]  /*50570*/  F2FP.F16.E4M3.UNPACK_B R4, R4 ;  /* 0x00000004ff04723e */ /* 0x004fe400020006ff */
[----:B-----5:R-:W-:-:S07]  /*50580*/  F2FP.F16.E4M3.UNPACK_B R5, R5 ;  /* 0x00000005ff05723e */ /* 0x020fce00020006ff */
        /* <DEDUP_REMOVED lines=12> */
[----:B------:R0:W-:Y:S01]  /*50650*/  STL [R1+0x1bd8], R0 ;  /* 0x001bd80001007387 */ /* 0x0001e20000100800 */
[----:B---3--:R-:W-:-:S02]  /*50660*/  F2FP.F16.E4M3.UNPACK_B R2, R2 ;  /* 0x00000002ff02723e */ /* 0x008fc400020006ff */
[----:B----4-:R-:W-:-:S07]  /*50670*/  F2FP.F16.E4M3.UNPACK_B R3, R3 ;  /* 0x00000003ff03723e */ /* 0x010fce00020006ff */
[----:B------:R-:W-:Y:S01]  /*50680*/  HMMA.16816.F32 R8, R24, R2, R8 ;  /* 0x000000021808723c */ /* 0x000fe20000001808 */
[----:B--2---:R-:W-:Y:S02]  /*50690*/  F2FP.F16.E4M3.UNPACK_B R4, R5 ;  /* 0x00000005ff04723e */ /* 0x004fe400020006ff */
[----:B------:R-:W-:Y:S02]  /*506a0*/  F2FP.F16.E4M3.UNPACK_B R5, R0 ;  /* 0x00000000ff05723e */ /* 0x000fe400020006ff */
[----:B0-----:R-:W2:-:S15]  /*506b0*/  LDL R0, [R1+0x16c] ;  /* 0x00016c0001007983 */ /* 0x001e9e0000100800 */
[----:B------:R-:W-:-:S03]  /*506c0*/  NOP ;  /* 0x0000000000007918 */ /* 0x000fc60000000000 */
[----:B------:R-:W-:Y:S04]  /*506d0*/  STL.64 [R1+0x30], R8 ;  /* 0x0000300801007387 */ /* 0x000fe80000100a00 */
[----:B------:R0:W-:Y:S04]  /*506e0*/  STL.64 [R1+0x38], R10 ;  /* 0x0000380a01007387 */ /* 0x0001e80000100a00 */
[----:B0-----:R-:W3:Y:S04]  /*506f0*/  LDL.LU.64 R10, [R1+0x1c20] ;  /* 0x001c2000010a7983 */ /* 0x001ee80000300a00 */
[----:B------:R-:W3:Y:S04]  /*50700*/  LDL.LU.64 R8, [R1+0x1c18] ;  /* 0x001c180001087983 */ /* 0x000ee80000300a00 */
[----:B------:R-:W4:Y:S04]  /*50710*/  LDL R2, [R1+0x178] ;  /* 0x0001780001027983 */ /* 0x000f280000100800 */
[----:B------:R-:W5:Y:S01]  /*50720*/  LDL R3, [R1+0x17c] ;  /* 0x00017c0001037983 */ /* 0x000f620000100800 */
[----:B---3--:R-:W-:-:S15]  /*50730*/  HMMA.16816.F32 R8, R24, R4, R8 ;  /* 0x000000041808723c */ /* 0x008fde0000001808 */
[----:B------:R-:W-:-:S08]  /*50740*/  NOP ;  /* 0x0000000000007918 */ /* 0x000fd00000000000 */
[----:B------:R-:W-:Y:S04]  /*50750*/  STL.64 [R1+0x20], R8 ;  /* 0x0000200801007387 */ /* 0x000fe80000100a00 */
[----:B------:R0:W-:Y:S04]  /*50760*/  STL.64 [R1+0x28], R10 ;  /* 0x0000280a01007387 */ /* 0x0001e80000100a00 */
[----:B0-----:R-:W3:Y:S01]  /*50770*/  LDL R11, [R1+0x168] ;  /* 0x00016800010b7983 */ /* 0x001ee20000100800 */
[----:B----4-:R-:W-:Y:S02]  /*50780*/  F2FP.F16.E4M3.UNPACK_B R2, R2 ;  /* 0x00000002ff02723e */ /* 0x010fe400020006ff */
[----:B-----5:R-:W-:-:S02]  /*50790*/  F2FP.F16.E4M3.UNPACK_B R3, R3 ;  /* 0x00000003ff03723e */ /* 0x020fc400020006ff */
[----:B--2---:R-:W-:Y:S02]  /*507a0*/  F2FP.F16.E4M3.UNPACK_B R5, R0 ;  /* 0x00000000ff05723e */ /* 0x004fe400020006ff */
[----:B---3--:R-:W-:-:S03]  /*507b0*/  F2FP.F16.E4M3.UNPACK_B R4, R11 ;  /* 0x0000000bff04723e */ /* 0x008fc600020006ff */
[----:B------:R-:W-:-:S15]  /*507c0*/  HMMA.16816.F32 R8, R24, R2, R12 ;  /* 0x000000021808723c */ /* 0x000fde000000180c */
[----:B------:R-:W-:-:S08]  /*507d0*/  NOP ;  /* 0x0000000000007918 */ /* 0x000fd00000000000 */
[----:B------:R-:W-:Y:S04]  /*507e0*/  STL.64 [R1+0x10], R8 ;  /* 0x0000100801007387 */ /* 0x000fe80000100a00 */
[----:B------:R0:W-:Y:S02]  /*507f0*/  STL.64 [R1+0x18], R10 ;  /* 0x0000180a01007387 */ /* 0x0001e40000100a00 */
[----:B0-----:R-:W-:-:S15]  /*50800*/  HMMA.16816.F32 R8, R24, R4, R16 ;  /* 0x000000041808723c */ /* 0x001fde0000001810 */
[----:B------:R-:W-:-:S09]  /*50810*/  NOP ;  /* 0x0000000000007918 */ /* 0x000fd20000000000 */
[----:B------:R-:W-:Y:S01]  /*50820*/  IMAD.MOV.U32 R0, RZ, RZ, R11 ;  /* 0x000000ffff007224 */ /* 0x000fe200078e000b */
[----:B------:R0:W-:Y:S04]  /*50830*/  STL.64 [R1], R8 ;  /* 0x0000000801007387 */ /* 0x0001e80000100a00 */
[----:B------:R1:W-:Y:S04]  /*50840*/  STL [R1+0x8], R10 ;  /* 0x0000080a01007387 */ /* 0x0003e80000100800 */
[----:B------:R-:W-:Y:S01]  /*50850*/  STL [R1+0x1bf0], R0 ;  /* 0x001bf00001007387 */ /* 0x000fe20000100800 */
[----:B------:R-:W-:-:S02]  /*50860*/  IMAD.MOV.U32 R11, RZ, RZ, R23 ;  /* 0x000000ffff0b7224 */ /* 0x000fc400078e0017 */
[----:B0-----:R-:W-:Y:S02]  /*50870*/  IMAD.MOV.U32 R8, RZ, RZ, R20 ;  /* 0x000000ffff087224 */ /* 0x001fe400078e0014 */
[----:B------:R-:W-:Y:S01]  /*50880*/  IMAD.MOV.U32 R9, RZ, RZ, R21 ;  /* 0x000000ffff097224 */ /* 0x000fe200078e0015 */
[----:B------:R-:W2:Y:S04]  /*50890*/  LDL.LU R20, [R1+0x1c14] ;  /* 0x001c140001147983 */ /* 0x000ea80000300800 */
[----:B------:R-:W2:Y:S01]  /*508a0*/  LDL.LU R21, [R1+0x1c10] ;  /* 0x001c100001157983 */ /* 0x000ea20000300800 */
[----:B-1----:R-:W-:-:S03]  /*508b0*/  IMAD.MOV.U32 R10, RZ, RZ, R22 ;  /* 0x000000ffff0a7224 */ /* 0x002fc600078e0016 */
[----:B------:R-:W2:Y:S04]  /*508c0*/  LDL.LU R22, [R1+0x1c0c] ;  /* 0x001c0c0001167983 */ /* 0x000ea80000300800 */
[----:B------:R-:W2:Y:S01]  /*508d0*/  LDL.LU R23, [R1+0x1c08] ;  /* 0x001c080001177983 */ /* 0x000ea20000300800 */
[----:B------:R-:W-:Y:S02]  /*508e0*/  F2FP.F16.E4M3.UNPACK_B R2, R28 ;  /* 0x0000001cff02723e */ /* 0x000fe400020006ff */
[----:B------:R-:W-:Y:S02]  /*508f0*/  F2FP.F16.E4M3.UNPACK_B R3, R29 ;  /* 0x0000001dff03723e */ /* 0x000fe400020006ff */
[----:B------:R-:W-:Y:S02]  /*50900*/  F2FP.F16.E4M3.UNPACK_B R4, R6 ;  /* 0x00000006ff04723e */ /* 0x000fe400020006ff */
[----:B------:R-:W-:Y:S01]  /*50910*/  F2FP.F16.E4M3.UNPACK_B R5, R7 ;  /* 0x00000007ff05723e */ /* 0x000fe200020006ff */
[----:B------:R-:W3:Y:S04]  /*50920*/  LDL R6, [R1+0x138] ;  /* 0x0001380001067983 */ /* 0x000ee80000100800 */
[----:B------:R-:W4:Y:S04]  /*50930*/  LDL R7, [R1+0x13c] ;  /* 0x00013c0001077983 */ /* 0x000f280000100800 */
[----:B------:R-:W-:Y:S04]  /*50940*/  STL.64 [R1+0x1c00], R10 ;  /* 0x001c000a01007387 */ /* 0x000fe80000100a00 */
[----:B------:R0:W-:Y:S04]  /*50950*/  STL.64 [R1+0x1bf8], R8 ;  /* 0x001bf80801007387 */ /* 0x0001e80000100a00 */
[----:B0-----:R-:W5:Y:S04]  /*50960*/  LDL.LU R8, [R1+0xc0] ;  /* 0x0000c00001087983 */ /* 0x001f680000300800 */
[----:B------:R-:W5:Y:S04]  /*50970*/  LDL.LU R9, [R1+0xc4] ;  /* 0x0000c40001097983 */ /* 0x000f680000300800 */
[----:B------:R-:W5:Y:S04]  /*50980*/  LDL.LU R10, [R1+0xc8] ;  /* 0x0000c800010a7983 */ /* 0x000f680000300800 */
[----:B------:R-:W5:Y:S04]  /*50990*/  LDL.LU R11, [R1+0xcc] ;  /* 0x0000cc00010b7983 */ /* 0x000f680000300800 */
[----:B------:R-:W5:Y:S04]  /*509a0*/  LDL.LU R0, [R1+0x1a00] ;  /* 0x001a000001007983 */ /* 0x000f680000300800 */
[----:B------:R-:W5:Y:S04]  /*509b0*/  LDL.LU R16, [R1+0x19fc] ;  /* 0x0019fc0001107983 */ /* 0x000f680000300800 */
[----:B------:R-:W5:Y:S04]  /*509c0*/  LDL R12, [R1+0x128] ;  /* 0x00012800010c7983 */ /* 0x000f680000100800 */
[----:B------:R-:W5:Y:S04]  /*509d0*/  LDL R13, [R1+0x12c] ;  /* 0x00012c00010d7983 */ /* 0x000f680000100800 */
[----:B------:R-:W5:Y:S04]  /*509e0*/  LDL.LU R18, [R1+0x1a04] ;  /* 0x001a040001127983 */ /* 0x000f680000300800 */
[----:B------:R-:W5:Y:S04]  /*509f0*/  LDL.LU R17, [R1+0x1a0c] ;  /* 0x001a0c0001117983 */ /* 0x000f680000300800 */
[----:B------:R-:W5:Y:S04]  /*50a00*/  LDL.LU R19, [R1+0x1a08] ;  /* 0x001a080001137983 */ /* 0x000f680000300800 */
[----:B------:R-:W5:Y:S04]  /*50a10*/  LDL.LU R14, [R1+0x248] ;  /* 0x00024800010e7983 */ /* 0x000f680000300800 */
[----:B------:R-:W5:Y:S04]  /*50a20*/  LDL.LU R15, [R1+0x24c] ;  /* 0x00024c00010f7983 */ /* 0x000f680000300800 */
[----:B------:R-:W5:Y:S04]  /*50a30*/  LDL R28, [R1+0x118] ;  /* 0x00011800011c7983 */ /* 0x000f680000100800 */
[----:B------:R-:W5:Y:S01]  /*50a40*/  LDL R29, [R1+0x11c] ;  /* 0x00011c00011d7983 */ /* 0x000f620000100800 */
[----:B--2---:R-:W-:-:S15]  /*50a50*/  HMMA.16816.F32 R20, R24, R2, R20 ;  /* 0x000000021814723c */ /* 0x004fde0000001814 */
[----:B------:R-:W-:-:S08]  /*50a60*/  NOP ;  /* 0x0000000000007918 */ /* 0x000fd00000000000 */
[----:B------:R-:W-:Y:S04]  /*50a70*/  STL.64 [R1+0x1b40], R22 ;  /* 0x001b401601007387 */ /* 0x000fe80000100a00 */
[----:B------:R0:W-:Y:S04]  /*50a80*/  STL.64 [R1+0x1b38], R20 ;  /* 0x001b381401007387 */ /* 0x0001e80000100a00 */
[----:B0-----:R-:W2:Y:S04]  /*50a90*/  LDL.LU R20, [R1+0xe0] ;  /* 0x0000e00001147983 */ /* 0x001ea80000300800 */
[----:B------:R-:W2:Y:S04]  /*50aa0*/  LDL.LU R21, [R1+0xe4] ;  /* 0x0000e40001157983 */ /* 0x000ea80000300800 */
[----:B------:R-:W2:Y:S04]  /*50ab0*/  LDL.LU R22, [R1+0xe8] ;  /* 0x0000e80001167983 */ /* 0x000ea80000300800 */
[----:B------:R-:W2:Y:S01]  /*50ac0*/  LDL.LU R23, [R1+0xec] ;  /* 0x0000ec0001177983 */ /* 0x000ea20000300800 */
[----:B---3--:R-:W-:-:S02]  /*50ad0*/  F2FP.F16.E4M3.UNPACK_B R2, R6 ;  /* 0x00000006ff02723e */ /* 0x008fc400020006ff */
[----:B----4-:R-:W-:Y:S02]  /*50ae0*/  F2FP.F16.E4M3.UNPACK_B R3, R7 ;  /* 0x00000007ff03723e */ /* 0x010fe400020006ff */
[----:B-----5:R-:W-:Y:S01]  /*50af0*/  HMMA.16816.F32 R4, R24, R4, R8 ;  /* 0x000000041804723c */ /* 0x020fe20000001808 */
[----:B--2---:R-:W-:Y:S04]  /*50b00*/  STL.64 [R1+0x1be8], R22 ;  /* 0x001be81601007387 */ /* 0x004fe80000100a00 */
[----:B------:R0:W-:Y:S04]  /*50b10*/  STL.64 [R1+0x1be0], R20 ;  /* 0x001be01401007387 */ /* 0x0001e80000100a00 */
[----:B0-----:R-:W2:Y:S04]  /*50b20*/  LDL.LU R20, [R1+0x90] ;  /* 0x0000900001147983 */ /* 0x001ea80000300800 */
[----:B------:R-:W2:Y:S04]  /*50b30*/  LDL.LU R21, [R1+0x94] ;  /* 0x0000940001157983 */ /* 0x000ea80000300800 */
[----:B------:R-:W2:Y:S04]  /*50b40*/  LDL.LU R22, [R1+0x98] ;  /* 0x0000980001167983 */ /* 0x000ea80000300800 */
[----:B------:R-:W2:Y:S04]  /*50b50*/  LDL.LU R23, [R1+0x9c] ;  /* 0x00009c0001177983 */ /* 0x000ea80000300800 */
[----:B------:R-:W3:Y:S04]  /*50b60*/  LDL.LU.64 R10, [R1+0x1c00] ;  /* 0x001c0000010a7983 */ /* 0x000ee80000300a00 */
[----:B------:R-:W3:Y:S04]  /*50b70*/  LDL.LU.64 R8, [R1+0x1bf8] ;  /* 0x001bf80001087983 */ /* 0x000ee80000300a00 */
[----:B------:R0:W-:Y:S01]  /*50b80*/  STL.64 [R1+0x1b50], R6 ;  /* 0x001b500601007387 */ /* 0x0001e20000100a00 */
[----:B------:R-:W-:-:S03]  /*50b90*/  IMAD R16, R16, 0x100, R0 ;  /* 0x0000010010107824 */ /* 0x000fc600078e0200 */
[----:B0-----:R-:W4:Y:S04]  /*50ba0*/  LDL.LU R6, [R1+0x258] ;  /* 0x0002580001067983 */ /* 0x001f280000300800 */
[----:B------:R-:W5:Y:S04]  /*50bb0*/  LDL.LU R7, [R1+0x25c] ;  /* 0x00025c0001077983 */ /* 0x000f680000300800 */
[----:B------:R0:W-:Y:S04]  /*50bc0*/  STL.64 [R1+0x1b48], R4 ;  /* 0x001b480401007387 */ /* 0x0001e80000100a00 */
[----:B0-----:R-:W4:Y:S04]  /*50bd0*/  LDL.LU R4, [R1+0x1a10] ;  /* 0x001a100001047983 */ /* 0x001f280000300800 */
[----:B------:R-:W5:Y:S04]  /*50be0*/  LDL.LU R5, [R1+0x1a18] ;  /* 0x001a180001057983 */ /* 0x000f680000300800 */
[----:B------:R-:W5:Y:S01]  /*50bf0*/  LDL.LU R0, [R1+0x1bf0] ;  /* 0x001bf00001007983 */ /* 0x000f620000300800 */
[----:B---3--:R-:W-:Y:S03]  /*50c00*/  HMMA.16816.F32 R8, R24, R2, R8 ;  /* 0x000000021808723c */ /* 0x008fe60000001808 */
[----:B------:R-:W3:Y:S01]  /*50c10*/  LDL.LU R3, [R1+0x1a14] ;  /* 0x001a140001037983 */ /* 0x000ee20000300800 */
[----:B------:R-:W-:-:S02]  /*50c20*/  F2FP.F16.E4M3.UNPACK_B R12, R12 ;  /* 0x0000000cff0c723e */ /* 0x000fc400020006ff */
[----:B------:R-:W-:Y:S02]  /*50c30*/  F2FP.F16.E4M3.UNPACK_B R13, R13 ;  /* 0x0000000dff0d723e */ /* 0x000fe400020006ff */
[----:B------:R-:W-:-:S15]  /*50c40*/  F2FP.F16.E4M3.UNPACK_B R2, R14.H1 ;  /* 0x0000000eff02723e */ /* 0x000fde00030006ff */
[----:B------:R-:W-:Y:S04]  /*50c50*/  STL.64 [R1+0x1b60], R10 ;  /* 0x001b600a01007387 */ /* 0x000fe80000100a00 */
[----:B------:R0:W-:Y:S04]  /*50c60*/  STL.64 [R1+0x1b58], R8 ;  /* 0x001b580801007387 */ /* 0x0001e80000100a00 */
[----:B0-----:R-:W5:Y:S04]  /*50c70*/  LDL.LU R8, [R1+0xd0] ;  /* 0x0000d00001087983 */ /* 0x001f680000300800 */
[----:B------:R-:W5:Y:S04]  /*50c80*/  LDL.LU R9, [R1+0xd4] ;  /* 0x0000d40001097983 */ /* 0x000f680000300800 */
[----:B------:R-:W5:Y:S04]  /*50c90*/  LDL.LU R10, [R1+0xd8] ;  /* 0x0000d800010a7983 */ /* 0x000f680000300800 */
[----:B------:R-:W5:Y:S01]  /*50ca0*/  LDL.LU R11, [R1+0xdc] ;  /* 0x0000dc00010b7983 */ /* 0x000f620000300800 */
[----:B---3--:R-:W-:Y:S01]  /*50cb0*/  IMAD R18, R18, 0x100, R3 ;  /* 0x0000010012127824 */ /* 0x008fe200078e0203 */
[----:B------:R-:W-:-:S02]  /*50cc0*/  F2FP.F16.E4M3.UNPACK_B R3, R15.H1 ;  /* 0x0000000fff03723e */ /* 0x000fc400030006ff */
[----:B--2---:R-:W-:Y:S01]  /*50cd0*/  HMMA.16816.F32 R12, R24, R12, R20 ;  /* 0x0000000c180c723c */ /* 0x004fe20000001814 */
[----:B------:R-:W2:Y:S04]  /*50ce0*/  LDL.LU.64 R22, [R1+0x1be8] ;  /* 0x001be80001167983 */ /* 0x000ea80000300a00 */
[----:B------:R-:W2:Y:S01]  /*50cf0*/  LDL.LU.64 R20, [R1+0x1be0] ;  /* 0x001be00001147983 */ /* 0x000ea20000300a00 */
[----:B----4-:R-:W-:Y:S02]  /*50d00*/  IMAD R17, R17, 0x100, R4 ;  /* 0x0000010011117824 */ /* 0x010fe400078e0204 */
[----:B-----5:R-:W-:Y:S01]  /*50d10*/  IMAD R19, R19, 0x100, R5 ;  /* 0x0000010013137824 */ /* 0x020fe200078e0205 */
[----:B------:R-:W-:Y:S02]  /*50d20*/  F2FP.F16.E4M3.UNPACK_B R28, R28 ;  /* 0x0000001cff1c723e */ /* 0x000fe400020006ff */
[----:B------:R-:W-:-:S02]  /*50d30*/  F2FP.F16.E4M3.UNPACK_B R29, R29 ;  /* 0x0000001dff1d723e */ /* 0x000fc400020006ff */
[----:B------:R-:W-:Y:S02]  /*50d40*/  F2FP.F16.E4M3.UNPACK_B R16, R16 ;  /* 0x00000010ff10723e */ /* 0x000fe400020006ff */
[----:B------:R-:W-:Y:S02]  /*50d50*/  F2FP.F16.E4M3.UNPACK_B R18, R18 ;  /* 0x00000012ff12723e */ /* 0x000fe400020006ff */
[----:B------:R-:W-:Y:S02]  /*50d60*/  F2FP.F16.E4M3.UNPACK_B R17, R17 ;  /* 0x00000011ff11723e */ /* 0x000fe400020006ff */
[----:B------:R-:W-:Y:S01]  /*50d70*/  F2FP.F16.E4M3.UNPACK_B R19, R19 ;  /* 0x00000013ff13723e */ /* 0x000fe200020006ff */
[----:B------:R-:W-:Y:S07]  /*50d80*/  HMMA.16816.F32 R24, R24, R28, R8 ;  /* 0x0000001c1818723c */ /* 0x000fee0000001808 */
[----:B------:R-:W-:-:S02]  /*50d90*/  F2FP.F16.E4M3.UNPACK_B R28, R6.H1 ;  /* 0x00000006ff1c723e */ /* 0x000fc400030006ff */
[----:B------:R-:W-:Y:S01]  /*50da0*/  F2FP.F16.E4M3.UNPACK_B R29, R7.H1 ;  /* 0x00000007ff1d723e */ /* 0x000fe200030006ff */
[----:B------:R-:W-:Y:S04]  /*50db0*/  STL.64 [R1+0x1b70], R14 ;  /* 0x001b700e01007387 */ /* 0x000fe80000100a00 */
[----:B------:R-:W-:Y:S09]  /*50dc0*/  STL.64 [R1+0x1b68], R12 ;  /* 0x001b680c01007387 */ /* 0x000ff20000100a00 */
[----:B------:R-:W-:Y:S04]  /*50dd0*/  STL.64 [R1+0x1b80], R26 ;  /* 0x001b801a01007387 */ /* 0x000fe80000100a00 */
[----:B------:R0:W-:Y:S04]  /*50de0*/  STL.64 [R1+0x1b78], R24 ;  /* 0x001b781801007387 */ /* 0x0001e80000100a00 */
[----:B0-----:R-:W3:Y:S01]  /*50df0*/  LDL.LU R24, [R1+0x40] ;  /* 0x0000400001187983 */ /* 0x001ee20000300800 */
[----:B--2---:R-:W-:-:S15]  /*50e00*/  HMMA.16816.F32 R4, R16, R2, R20 ;  /* 0x000000021004723c */ /* 0x004fde0000001814 */
[----:B------:R-:W-:-:S08]  /*50e10*/  NOP ;  /* 0x0000000000007918 */ /* 0x000fd00000000000 */
[----:B------:R-:W-:Y:S04]  /*50e20*/  STL.64 [R1+0x320], R4 ;  /* 0x0003200401007387 */ /* 0x000fe80000100a00 */
[----:B------:R-:W-:Y:S04]  /*50e30*/  STL.64 [R1+0x328], R6 ;  /* 0x0003280601007387 */ /* 0x000fe80000100a00 */
[----:B------:R-:W3:Y:S04]  /*50e40*/  LDL.LU R25, [R1+0x44] ;  /* 0x0000440001197983 */ /* 0x000ee80000300800 */
[----:B------:R-:W2:Y:S04]  /*50e50*/  LDL.LU R26, [R1+0x48] ;  /* 0x00004800011a7983 */ /* 0x000ea80000300800 */
[----:B------:R-:W2:Y:S04]  /*50e60*/  LDL.LU R27, [R1+0x4c] ;  /* 0x00004c00011b7983 */ /* 0x000ea80000300800 */
[----:B--2---:R-:W-:Y:S04]  /*50e70*/  STL.64 [R1+0x1b90], R26 ;  /* 0x001b901a01007387 */ /* 0x004fe80000100a00 */
[----:B---3--:R0:W-:Y:S04]  /*50e80*/  STL.64 [R1+0x1b88], R24 ;  /* 0x001b881801007387 */ /* 0x0081e80000100a00 */
[----:B0-----:R-:W2:Y:S04]  /*50e90*/  LDL.LU R24, [R1+0x50] ;  /* 0x0000500001187983 */ /* 0x001ea80000300800 */
        /* <DEDUP_REMOVED lines=9> */
[----:B------:R-:W4:Y:S04]  /*50f30*/  LDL.LU R2, [R1+0x1e8] ;  /* 0x0001e80001027983 */ /* 0x000f280000300800 */
[----:B------:R-:W5:Y:S04]  /*50f40*/  LDL.LU R3, [R1+0x1ec] ;  /* 0x0001ec0001037983 */ /* 0x000f680000300800 */
[----:B---3--:R-:W-:Y:S04]  /*50f50*/  STL.64 [R1+0x1bb0], R26 ;  /* 0x001bb01a01007387 */ /* 0x008fe80000100a00 */
[----:B--2---:R0:W-:Y:S04]  /*50f60*/  STL.64 [R1+0x1ba8], R24 ;  /* 0x001ba81801007387 */ /* 0x0041e80000100a00 */
        /* <DEDUP_REMOVED lines=28> */
[----:B------:R-:W3:Y:S04]  /*51130*/  LDL.LU R20, [R1] ;  /* 0x0000000001147983 */ /* 0x000ee80000300800 */
[----:B------:R-:W3:Y:S04]  /*51140*/  LDL.LU R21, [R1+0x4] ;  /* 0x0000040001157983 */ /* 0x000ee80000300800 */
[----:B------:R-:W3:Y:S01]  /*51150*/  LDL.LU R22, [R1+0x8] ;  /* 0x0000080001167983 */ /* 0x000ee20000300800 */
[----:B------:R-:W-:-:S03]  /*51160*/  IMAD.MOV.U32 R23, RZ, RZ, R0 ;  /* 0x000000ffff177224 */ /* 0x000fc600078e0000 */
[----:B------:R-:W3:Y:S01]  /*51170*/  LDL.LU R0, [R1+0x1bd8] ;  /* 0x001bd80001007983 */ /* 0x000ee20000300800 */
[----:B--2---:R-:W-:-:S15]  /*51180*/  HMMA.16816.F32 R24, R16, R28, R24 ;  /* 0x0000001c1018723c */ /* 0x004fde0000001818 */
[----:B------:R-:W-:-:S08]  /*51190*/  NOP ;  /* 0x0000000000007918 */ /* 0x000fd00000000000 */
[----:B------:R-:W-:Y:S04]  /*511a0*/  STL.64 [R1+0x310], R24 ;  /* 0x0003101801007387 */ /* 0x000fe80000100a00 */
[----:B------:R0:W-:Y:S04]  /*511b0*/  STL.64 [R1+0x318], R26 ;  /* 0x0003181a01007387 */ /* 0x0001e80000100a00 */
[----:B0-----:R-:W2:Y:S04]  /*511c0*/  LDL.LU.64 R26, [R1+0x1bd0] ;  /* 0x001bd000011a7983 */ /* 0x001ea80000300a00 */
[----:B------:R-:W2:Y:S01]  /*511d0*/  LDL.LU.64 R24, [R1+0x1bc8] ;  /* 0x001bc80001187983 */ /* 0x000ea20000300a00 */
[----:B----4-:R-:W-:-:S02]  /*511e0*/  F2FP.F16.E4M3.UNPACK_B R2, R2.H1 ;  /* 0x00000002ff02723e */ /* 0x010fc400030006ff */
[----:B-----5:R-:W-:Y:S01]  /*511f0*/  F2FP.F16.E4M3.UNPACK_B R3, R3.H1 ;  /* 0x00000003ff03723e */ /* 0x020fe200030006ff */
[----:B------:R-:W4:Y:S04]  /*51200*/  LDL.LU R28, [R1+0x1d8] ;  /* 0x0001d800011c7983 */ /* 0x000f280000300800 */
[----:B------:R-:W5:Y:S02]  /*51210*/  LDL.LU R29, [R1+0x1dc] ;  /* 0x0001dc00011d7983 */ /* 0x000f640000300800 */
        /* <DEDUP_REMOVED lines=45> */
[----:B------:R-:W2:Y:S04]  /*514f0*/  LDL.LU.64 R24, [R1+0x1b78] ;  /* 0x001b780001187983 */ /* 0x000ea80000300a00 */
[----:B------:R-:W2:Y:S01]  /*51500*/  LDL.LU R3, [R1+0x198] ;  /* 0x0001980001037983 */ /* 0x000ea20000300800 */
[----:B----4-:R-:W-:-:S02]  /*51510*/  F2FP.F16.E4M3.UNPACK_B R28, R28.H1 ;  /* 0x0000001cff1c723e */ /* 0x010fc400030006ff */
[----:B-----5:R-:W-:-:S07]  /*51520*/  F2FP.F16.E4M3.UNPACK_B R29, R29.H1 ;  /* 0x0000001dff1d723e */ /* 0x020fce00030006ff */
[----:B---3--:R-:W-:-:S15]  /*51530*/  HMMA.16816.F32 R12, R16, R28, R12 ;  /* 0x0000001c100c723c */ /* 0x008fde000000180c */
[----:B------:R-:W-:-:S08]  /*51540*/  NOP ;  /* 0x0000000000007918 */ /* 0x000fd00000000000 */
[----:B------:R-:W-:Y:S04]  /*51550*/  STL.64 [R1+0x2e0], R12 ;  /* 0x0002e00c01007387 */ /* 0x000fe80000100a00 */
[----:B------:R0:W-:Y:S04]  /*51560*/  STL.64 [R1+0x2e8], R14 ;  /* 0x0002e80e01007387 */ /* 0x0001e80000100a00 */
[----:B0-----:R-:W3:Y:S04]  /*51570*/  LDL.LU.64 R14, [R1+0x1b70] ;  /* 0x001b7000010e7983 */ /* 0x001ee80000300a00 */
[----:B------:R-:W3:Y:S04]  /*51580*/  LDL.LU.64 R12, [R1+0x1b68] ;  /* 0x001b6800010c7983 */ /* 0x000ee80000300a00 */
[----:B------:R-:W4:Y:S04]  /*51590*/  LDL.LU R28, [R1+0x178] ;  /* 0x00017800011c7983 */ /* 0x000f280000300800 */
[----:B------:R-:W5:Y:S01]  /*515a0*/  LDL.LU R29, [R1+0x17c] ;  /* 0x00017c00011d7983 */ /* 0x000f620000300800 */
[----:B--2---:R-:W-:-:S02]  /*515b0*/  F2FP.F16.E4M3.UNPACK_B R2, R3.H1 ;  /* 0x00000003ff02723e */ /* 0x004fc400030006ff */
[----:B------:R-:W-:Y:S02]  /*515c0*/  F2FP.F16.E4M3.UNPACK_B R3, R0.H1 ;  /* 0x00000000ff03723e */ /* 0x000fe400030006ff */
[----:B------:R-:W0:Y:S05]  /*515d0*/  LDC R0, c[0x0][0x230] ;  /* 0x00008c00ff007b82 */ /* 0x000e2a0000000800 */
[----:B------:R-:W-:-:S15]  /*515e0*/  HMMA.16816.F32 R8, R16, R2, R8 ;  /* 0x000000021008723c */ /* 0x000fde0000001808 */
[----:B------:R-:W-:-:S08]  /*515f0*/  NOP ;  /* 0x0000000000007918 */ /* 0x000fd00000000000 */
[----:B------:R-:W-:Y:S04]  /*51600*/  STL.64 [R1+0x2b0], R8 ;  /* 0x0002b00801007387 */ /* 0x000fe80000100a00 */
[----:B------:R1:W-:Y:S04]  /*51610*/  STL.64 [R1+0x2b8], R10 ;  /* 0x0002b80a01007387 */ /* 0x0003e80000100a00 */
[----:B-1----:R-:W2:Y:S04]  /*51620*/  LDL.LU.64 R10, [R1+0x1b60] ;  /* 0x001b6000010a7983 */ /* 0x002ea80000300a00 */
[----:B------:R-:W2:Y:S04]  /*51630*/  LDL.LU.64 R8, [R1+0x1b58] ;  /* 0x001b580001087983 */ /* 0x000ea80000300a00 */
[----:B------:R-:W3:Y:S04]  /*51640*/  LDL.LU R2, [R1+0x168] ;  /* 0x0001680001027983 */ /* 0x000ee80000300800 */
[----:B------:R-:W2:Y:S01]  /*51650*/  LDL.LU R3, [R1+0x16c] ;  /* 0x00016c0001037983 */ /* 0x000ea20000300800 */
[----:B----4-:R-:W-:-:S02]  /*51660*/  F2FP.F16.E4M3.UNPACK_B R28, R28.H1 ;  /* 0x0000001cff1c723e */ /* 0x010fc400030006ff */
[----:B-----5:R-:W-:-:S07]  /*51670*/  F2FP.F16.E4M3.UNPACK_B R29, R29.H1 ;  /* 0x0000001dff1d723e */ /* 0x020fce00030006ff */
[----:B------:R-:W-:-:S15]  /*51680*/  HMMA.16816.F32 R4, R16, R28, R4 ;  /* 0x0000001c1004723c */ /* 0x000fde0000001804 */
[----:B------:R-:W-:-:S08]  /*51690*/  NOP ;  /* 0x0000000000007918 */ /* 0x000fd00000000000 */
[----:B------:R-:W-:Y:S04]  /*516a0*/  STL.64 [R1+0x2a0], R4 ;  /* 0x0002a00401007387 */ /* 0x000fe80000100a00 */
[----:B------:R1:W-:Y:S04]  /*516b0*/  STL.64 [R1+0x2a8], R6 ;  /* 0x0002a80601007387 */ /* 0x0003e80000100a00 */
[----:B-1----:R-:W4:Y:S04]  /*516c0*/  LDL.LU.64 R6, [R1+0x1b50] ;  /* 0x001b500001067983 */ /* 0x002f280000300a00 */
[----:B------:R-:W4:Y:S04]  /*516d0*/  LDL.LU.64 R4, [R1+0x1b48] ;  /* 0x001b480001047983 */ /* 0x000f280000300a00 */
[----:B------:R-:W5:Y:S04]  /*516e0*/  LDL.LU R28, [R1+0x158] ;  /* 0x00015800011c7983 */ /* 0x000f680000300800 */
[----:B------:R-:W4:Y:S01]  /*516f0*/  LDL.LU R29, [R1+0x15c] ;  /* 0x00015c00011d7983 */ /* 0x000f220000300800 */
[----:B---3--:R-:W-:-:S02]  /*51700*/  F2FP.F16.E4M3.UNPACK_B R2, R2.H1 ;  /* 0x00000002ff02723e */ /* 0x008fc400030006ff */
[----:B--2---:R-:W-:-:S07]  /*51710*/  F2FP.F16.E4M3.UNPACK_B R3, R3.H1 ;  /* 0x00000003ff03723e */ /* 0x004fce00030006ff */
[----:B------:R-:W-:-:S15]  /*51720*/  HMMA.16816.F32 R20, R16, R2, R20 ;  /* 0x000000021014723c */ /* 0x000fde0000001814 */
[----:B------:R-:W-:-:S08]  /*51730*/  NOP ;  /* 0x0000000000007918 */ /* 0x000fd00000000000 */
[----:B------:R-:W-:Y:S04]  /*51740*/  STL.64 [R1+0x60], R20 ;  /* 0x0000601401007387 */ /* 0x000fe80000100a00 */
[----:B------:R1:W-:Y:S04]  /*51750*/  STL.64 [R1+0x68], R22 ;  /* 0x0000681601007387 */ /* 0x0003e80000100a00 */
[----:B-1----:R-:W2:Y:S04]  /*51760*/  LDL.LU.64 R22, [R1+0x1b40] ;  /* 0x001b400001167983 */ /* 0x002ea80000300a00 */
[----:B------:R-:W2:Y:S04]  /*51770*/  LDL.LU.64 R20, [R1+0x1b38] ;  /* 0x001b380001147983 */ /* 0x000ea80000300a00 */
[----:B------:R-:W3:Y:S04]  /*51780*/  LDL.LU R2, [R1+0x148] ;  /* 0x0001480001027983 */ /* 0x000ee80000300800 */
[----:B------:R-:W3:Y:S01]  /*51790*/  LDL.LU R3, [R1+0x14c] ;  /* 0x00014c0001037983 */ /* 0x000ee20000300800 */
[----:B-----5:R-:W-:-:S02]  /*517a0*/  F2FP.F16.E4M3.UNPACK_B R28, R28.H1 ;  /* 0x0000001cff1c723e */ /* 0x020fc400030006ff */
[----:B----4-:R-:W-:-:S07]  /*517b0*/  F2FP.F16.E4M3.UNPACK_B R29, R29.H1 ;  /* 0x0000001dff1d723e */ /* 0x010fce00030006ff */
[----:B--2---:R-:W-:Y:S01]  /*517c0*/  HMMA.16816.F32 R20, R16, R28, R20 ;  /* 0x0000001c1014723c */ /* 0x004fe20000001814 */
[----:B---3--:R-:W-:Y:S02]  /*517d0*/  F2FP.F16.E4M3.UNPACK_B R2, R2.H1 ;  /* 0x00000002ff02723e */ /* 0x008fe400030006ff */
[----:B------:R-:W-:-:S07]  /*517e0*/  F2FP.F16.E4M3.UNPACK_B R3, R3.H1 ;  /* 0x00000003ff03723e */ /* 0x000fce00030006ff */
[----:B------:R-:W-:-:S13]  /*517f0*/  HMMA.16816.F32 R4, R16, R2, R4 ;  /* 0x000000021004723c */ /* 0x000fda0000001804 */
[----:B------:R1:W-:Y:S04]  /*51800*/  STL.64 [R1+0x80], R20 ;  /* 0x0000801401007387 */ /* 0x0003e80000100a00 */
[----:B------:R2:W-:Y:S04]  /*51810*/  STL.64 [R1+0x88], R22 ;  /* 0x0000881601007387 */ /* 0x0005e80000100a00 */
[----:B-1----:R-:W3:Y:S04]  /*51820*/  LDL.LU R20, [R1+0x138] ;  /* 0x0001380001147983 */ /* 0x002ee80000300800 */
[----:B------:R-:W4:Y:S04]  /*51830*/  LDL.LU R21, [R1+0x13c] ;  /* 0x00013c0001157983 */ /* 0x000f280000300800 */
[----:B------:R-:W5:Y:S04]  /*51840*/  LDL.LU R28, [R1+0x118] ;  /* 0x00011800011c7983 */ /* 0x000f680000300800 */
[----:B------:R-:W5:Y:S04]  /*51850*/  LDL.LU R29, [R1+0x11c] ;  /* 0x00011c00011d7983 */ /* 0x000f680000300800 */
[----:B--2---:R-:W2:Y:S04]  /*51860*/  LDL.LU R22, [R1+0x18e4] ;  /* 0x0018e40001167983 */ /* 0x004ea80000300800 */
[----:B------:R-:W2:Y:S04]  /*51870*/  LDL.LU R23, [R1+0x9f8] ;  /* 0x0009f80001177983 */ /* 0x000ea80000300800 */
[----:B------:R-:W-:Y:S04]  /*51880*/  STL.64 [R1+0xa0], R4 ;  /* 0x0000a00401007387 */ /* 0x000fe80000100a00 */
[----:B------:R1:W-:Y:S04]  /*51890*/  STL.64 [R1+0xa8], R6 ;  /* 0x0000a80601007387 */ /* 0x0003e80000100a00 */
[----:B-1----:R-:W2:Y:S04]  /*518a0*/  LDL.LU R6, [R1+0x128] ;  /* 0x0001280001067983 */ /* 0x002ea80000300800 */
[----:B------:R-:W2:Y:S01]  /*518b0*/  LDL.LU R7, [R1+0x12c] ;  /* 0x00012c0001077983 */ /* 0x000ea20000300800 */
[----:B0-----:R-:W-:Y:S01]  /*518c0*/  VIADD R0, R0, 0x7f ;  /* 0x0000007f00007836 */ /* 0x001fe20000000000 */
[----:B------:R-:W-:Y:S01]  /*518d0*/  UIADD3 UR4, UR4, 0x1, URZ ;  /* 0x0000000104047890 */ /* 0x000fe2000fffe03f */
[----:B---3--:R-:W-:-:S02]  /*518e0*/  F2FP.F16.E4M3.UNPACK_B R20, R20.H1 ;  /* 0x00000014ff14723e */ /* 0x008fc400030006ff */
[----:B----4-:R-:W-:-:S07]  /*518f0*/  F2FP.F16.E4M3.UNPACK_B R21, R21.H1 ;  /* 0x00000015ff15723e */ /* 0x010fce00030006ff */
[----:B------:R-:W-:Y:S01]  /*51900*/  HMMA.16816.F32 R8, R16, R20, R8 ;  /* 0x000000141008723c */ /* 0x000fe20000001808 */
[----:B-----5:R-:W-:Y:S02]  /*51910*/  F2FP.F16.E4M3.UNPACK_B R4, R28.H1 ;  /* 0x0000001cff04723e */ /* 0x020fe400030006ff */
[----:B------:R-:W-:Y:S02]  /*51920*/  F2FP.F16.E4M3.UNPACK_B R5, R29.H1 ;  /* 0x0000001dff05723e */ /* 0x000fe400030006ff */
[----:B--2---:R-:W-:Y:S02]  /*51930*/  F2FP.F16.E4M3.UNPACK_B R2, R6.H1 ;  /* 0x00000006ff02723e */ /* 0x004fe400030006ff */
[----:B------:R-:W-:Y:S02]  /*51940*/  F2FP.F16.E4M3.UNPACK_B R3, R7.H1 ;  /* 0x00000007ff03723e */ /* 0x000fe400030006ff */
[----:B------:R-:W-:-:S04]  /*51950*/  SHF.R.S32.HI R6, RZ, 0x1f, R0 ;  /* 0x0000001fff067819 */ /* 0x000fc80000011400 */
[----:B------:R-:W-:Y:S02]  /*51960*/  LEA.HI R0, R6, R0, RZ, 0x7 ;  /* 0x0000000006007211 */ /* 0x000fe400078f38ff */
[C---:B------:R-:W-:Y:S08]  /*51970*/  HMMA.16816.F32 R4, R16.reuse, R4, R24 ;  /* 0x000000041004723c */ /* 0x040ff00000001818 */
[----:B------:R-:W-:Y:S04]  /*51980*/  STL.64 [R1+0x90], R8 ;  /* 0x0000900801007387 */ /* 0x000fe80000100a00 */
[----:B------:R0:W-:Y:S02]  /*51990*/  STL.64 [R1+0x98], R10 ;  /* 0x0000980a01007387 */ /* 0x0001e40000100a00 */
[----:B0-----:R-:W-:Y:S01]  /*519a0*/  HMMA.16816.F32 R8, R16, R2, R12 ;  /* 0x000000021008723c */ /* 0x001fe2000000180c */
[----:B------:R-:W-:-:S04]  /*519b0*/  SHF.R.S32.HI R0, RZ, 0x7, R0 ;  /* 0x00000007ff007819 */ /* 0x000fc80000011400 */
[----:B------:R-:W-:-:S15]  /*519c0*/  ISETP.NE.U32.AND P0, PT, R0, UR4, PT ;  /* 0x0000000400007c0c */ /* 0x000fde000bf05070 */
[----:B------:R-:W-:-:S03]  /*519d0*/  NOP ;  /* 0x0000000000007918 */ /* 0x000fc60000000000 */
[----:B------:R-:W-:Y:S04]  /*519e0*/  STL.64 [R1+0x70], R8 ;  /* 0x0000700801007387 */ /* 0x000fe80000100a00 */
[----:B------:R-:W-:Y:S04]  /*519f0*/  STL.64 [R1+0x78], R10 ;  /* 0x0000780a01007387 */ /* 0x000fe80000100a00 */
[----:B------:R-:W-:Y:S04]  /*51a00*/  STL.64 [R1+0xb0], R4 ;  /* 0x0000b00401007387 */ /* 0x000fe80000100a00 */
[----:B------:R-:W-:Y:S04]  /*51a10*/  STL.64 [R1+0xb8], R6 ;  /* 0x0000b80601007387 */ /* 0x000fe80000100a00 */
[----:B------:R-:W2:Y:S01]  /*51a20*/  LDL.LU R0, [R1+0x18d4] ;  /* 0x0018d40001007983 */ /* 0x000ea20000300800 */
[----:B------:R-:W-:-:S06]  /*51a30*/  USHF.L.U32 UR12, UR11, 0x7, URZ ;  /* 0x000000070b0c7899 */ /* 0x000fcc000800063f */
[----:B------:R-:W-:Y:S01]  /*51a40*/  IADD3 R22, P1, R22, UR12, RZ ;  /* 0x0000000c16167c10 */ /* 0x000fe2000ff3e0ff */
[----:B--2---:R0:W-:Y:S04]  /*51a50*/  STL [R1+0x1b2c], R0 ;  /* 0x001b2c0001007387 */ /* 0x0041e80000100800 */
[----:B------:R-:W-:Y:S04]  /*51a60*/  STL [R1+0x18e4], R22 ;  /* 0x0018e41601007387 */ /* 0x000fe80000100800 */
[----:B0-----:R-:W2:Y:S01]  /*51a70*/  LDL.LU R0, [R1+0x18d8] ;  /* 0x0018d80001007983 */ /* 0x001ea20000300800 */
[----:B------:R-:W-:-:S05]  /*51a80*/  IADD3 R23, P2, R23, UR12, RZ ;  /* 0x0000000c17177c10 */ /* 0x000fca000ff5e0ff */
[----:B------:R-:W-:Y:S04]  /*51a90*/  STL [R1+0x9f8], R23 ;  /* 0x0009f81701007387 */ /* 0x000fe80000100800 */
        /* <DEDUP_REMOVED lines=30> */
[----:B--2---:R-:W-:-:S05]  /*51c80*/  IADD3 R0, P3, R0, UR12, RZ ;  /* 0x0000000c00007c10 */ /* 0x004fca000ff7e0ff */
[----:B------:R0:W-:Y:S04]  /*51c90*/  STL [R1+0x18dc], R0 ;  /* 0x0018dc0001007387 */ /* 0x0001e80000100800 */
[----:B0-----:R-:W2:Y:S02]  /*51ca0*/  LDL.LU R0, [R1+0x1b30] ;  /* 0x001b300001007983 */ /* 0x001ea40000300800 */
[----:B--2---:R-:W-:-:S05]  /*51cb0*/  IADD3 R0, P4, R0, UR12, RZ ;  /* 0x0000000c00007c10 */ /* 0x004fca000ff9e0ff */
[----:B------:R0:W-:Y:S04]  /*51cc0*/  STL [R1+0x18d8], R0 ;  /* 0x0018d80001007387 */ /* 0x0001e80000100800 */
[----:B0-----:R-:W2:Y:S01]  /*51cd0*/  LDL.LU R0, [R1+0x1b2c] ;  /* 0x001b2c0001007983 */ /* 0x001ea20000300800 */
[----:B------:R-:W-:Y:S02]  /*51ce0*/  USHF.R.S32.HI UR13, URZ, 0x1f, UR12 ;  /* 0x0000001f3f0d7899 */ /* 0x000fe4000801140c */
[----:B---3--:R-:W-:-:S04]  /*51cf0*/  IADD3 R16, P6, R16, UR12, RZ ;  /* 0x0000000c10107c10 */ /* 0x008fc8000ffde0ff */
[----:B----4-:R-:W-:Y:S02]  /*51d00*/  IADD3.X R17, R17, UR13, RZ, P1, !PT ;  /* 0x0000000d11117c10 */ /* 0x010fe40008ffe4ff */
[----:B-----5:R-:W-:Y:S02]  /*51d10*/  IADD3 R18, P1, R18, UR12, RZ ;  /* 0x0000000c12127c10 */ /* 0x020fe4000ff3e0ff */
[----:B------:R-:W-:Y:S02]  /*51d20*/  IADD3.X R19, R19, UR13, RZ, P2, !PT ;  /* 0x0000000d13137c10 */ /* 0x000fe400097fe4ff */
[----:B------:R-:W-:Y:S02]  /*51d30*/  IADD3 R4, P2, R4, UR12, RZ ;  /* 0x0000000c04047c10 */ /* 0x000fe4000ff5e0ff */
[----:B------:R-:W-:Y:S02]  /*51d40*/  IADD3.X R5, R5, UR13, RZ, P3, !PT ;  /* 0x0000000d05057c10 */ /* 0x000fe40009ffe4ff */
[----:B------:R-:W-:-:S02]  /*51d50*/  IADD3 R24, P3, R24, UR12, RZ ;  /* 0x0000000c18187c10 */ /* 0x000fc4000ff7e0ff */
[----:B------:R-:W-:Y:S02]  /*51d60*/  IADD3.X R25, R25, UR13, RZ, P4, !PT ;  /* 0x0000000d19197c10 */ /* 0x000fe4000a7fe4ff */
[----:B------:R-:W-:Y:S02]  /*51d70*/  IADD3 R26, P4, R26, UR12, RZ ;  /* 0x0000000c1a1a7c10 */ /* 0x000fe4000ff9e0ff */
        /* <DEDUP_REMOVED lines=12> */
[----:B--2---:R-:W-:-:S05]  /*51e40*/  IADD3 R0, P5, R0, UR12, RZ ;  /* 0x0000000c00007c10 */ /* 0x004fca000ffbe0ff */
[----:B------:R0:W-:Y:S04]  /*51e50*/  STL [R1+0x18d4], R0 ;  /* 0x0018d40001007387 */ /* 0x0001e80000100800 */
[----:B------:R-:W-:Y:S04]  /*51e60*/  STL [R1+0x18d0], R16 ;  /* 0x0018d01001007387 */ /* 0x000fe80000100800 */
[----:B------:R-:W-:Y:S04]  /*51e70*/  STL [R1+0x18e0], R17 ;  /* 0x0018e01101007387 */ /* 0x000fe80000100800 */
[----:B------:R-:W-:Y:S04]  /*51e80*/  STL [R1+0x18cc], R18 ;  /* 0x0018cc1201007387 */ /* 0x000fe80000100800 */
[----:B------:R-:W-:Y:S04]  /*51e90*/  STL [R1+0x95c], R19 ;  /* 0x00095c1301007387 */ /* 0x000fe80000100800 */
[----:B------:R-:W-:Y:S01]  /*51ea0*/  STL [R1+0x18c8], R4 ;  /* 0x0018c80401007387 */ /* 0x000fe20000100800 */
[----:B------:R-:W-:-:S03]  /*51eb0*/  IADD3.X R27, R27, UR13, RZ, P5, !PT ;  /* 0x0000000d1b1b7c10 */ /* 0x000fc6000affe4ff */
[----:B------:R-:W-:Y:S01]  /*51ec0*/  STL [R1+0x9f4], R5 ;  /* 0x0009f40501007387 */ /* 0x000fe20000100800 */
[----:B------:R-:W-:-:S03]  /*51ed0*/  IADD3 R6, P5, R6, UR12, RZ ;  /* 0x0000000c06067c10 */ /* 0x000fc6000ffbe0ff */
        /* <DEDUP_REMOVED lines=21> */
[----:B0-----:R-:W2:Y:S01]  /*52030*/  LDL.LU R0, [R1+0x1864] ;  /* 0x0018640001007983 */ /* 0x001ea20000300800 */
[----:B------:R-:W-:-:S02]  /*52040*/  IADD3.X R29, R29, UR13, RZ, P1, !PT ;  /* 0x0000000d1d1d7c10 */ /* 0x000fc40008ffe4ff */
[----:B------:R-:W-:-:S03]  /*52050*/  IADD3 R22, P1, R22, UR12, RZ ;  /* 0x0000000c16167c10 */ /* 0x000fc6000ff3e0ff */
[----:B------:R-:W-:Y:S04]  /*52060*/  STL [R1+0x18a0], R29 ;  /* 0x0018a01d01007387 */ /* 0x000fe80000100800 */
[----:B--2---:R0:W-:Y:S04]  /*52070*/  STL [R1+0x1b24], R0 ;  /* 0x001b240001007387 */ /* 0x0041e80000100800 */
[----:B------:R-:W-:Y:S04]  /*52080*/  STL [R1+0x1874], R22 ;  /* 0x0018741601007387 */ /* 0x000fe80000100800 */
[----:B0-----:R-:W2:Y:S01]  /*52090*/  LDL.LU R0, [R1+0x1890] ;  /* 0x0018900001007983 */ /* 0x001ea20000300800 */
[----:B------:R-:W-:-:S05]  /*520a0*/  IADD3.X R23, R23, UR13, RZ, P2, !PT ;  /* 0x0000000d17177c10 */ /* 0x000fca00097fe4ff */
        /* <DEDUP_REMOVED lines=34> */
[----:B--2---:R-:W-:-:S05]  /*522d0*/  IADD3.X R0, R0, UR13, RZ, P3, !PT ;  /* 0x0000000d00007c10 */ /* 0x004fca0009ffe4ff */
[----:B------:R0:W-:Y:S04]  /*522e0*/  STL [R1+0x1890], R0 ;  /* 0x0018900001007387 */ /* 0x0001e80000100800 */
[----:B0-----:R-:W2:Y:S01]  /*522f0*/  LDL.LU R0, [R1+0x1b24] ;  /* 0x001b240001007983 */ /* 0x001ea20000300800 */
[----:B---3--:R-:W-:Y:S02]  /*52300*/  IADD3.X R16, R16, UR13, RZ, P4, !PT ;  /* 0x0000000d10107c10 */ /* 0x008fe4000a7fe4ff */
[----:B----4-:R-:W-:Y:S02]  /*52310*/  IADD3 R17, P4, R17, UR12, RZ ;  /* 0x0000000c11117c10 */ /* 0x010fe4000ff9e0ff */
[----:B-----5:R-:W-:Y:S02]  /*52320*/  IADD3.X R18, R18, UR13, RZ, P5, !PT ;  /* 0x0000000d12127c10 */ /* 0x020fe4000affe4ff */
        /* <DEDUP_REMOVED lines=18> */
[----:B--2---:R-:W-:-:S05]  /*52450*/  IADD3 R0, P3, R0, UR12, RZ ;  /* 0x0000000c00007c10 */ /* 0x004fca000ff7e0ff */
[----:B------:R0:W-:Y:S04]  /*52460*/  STL [R1+0x1864], R0 ;  /* 0x0018640001007387 */ /* 0x0001e80000100800 */
        /* <DEDUP_REMOVED lines=29> */
[----:B0-----:R-:W2:Y:S01]  /*52640*/  LDL.LU R0, [R1+0x1810] ;  /* 0x0018100001007983 */ /* 0x001ea20000300800 */
[----:B------:R-:W-:-:S02]  /*52650*/  IADD3 R29, P4, R29, UR12, RZ ;  /* 0x0000000c1d1d7c10 */ /* 0x000fc4000ff9e0ff */
[----:B------:R-:W-:-:S03]  /*52660*/  IADD3.X R22, R22, UR13, RZ, P5, !PT ;  /* 0x0000000d16167c10 */ /* 0x000fc6000affe4ff */
[----:B------:R-:W-:Y:S04]  /*52670*/  STL [R1+0x17fc], R29 ;  /* 0x0017fc1d01007387 */ /* 0x000fe80000100800 */
        /* <DEDUP_REMOVED lines=34> */
[----:B------:R-:W3:Y:S01]  /*528a0*/  LDL.LU R23, [R1+0x17a0] ;  /* 0x0017a00001177983 */ /* 0x000ee20000300800 */
[----:B--2---:R-:W-:-:S05]  /*528b0*/  IADD3.X R0, R0, UR13, RZ, P6, !PT ;  /* 0x0000000d00007c10 */ /* 0x004fca000b7fe4ff */
[----:B------:R0:W-:Y:S04]  /*528c0*/  STL [R1+0x1818], R0 ;  /* 0x0018180001007387 */ /* 0x0001e80000100800 */
[----:B0-----:R-:W2:Y:S02]  /*528d0*/  LDL.LU R0, [R1+0x1b20] ;  /* 0x001b200001007983 */ /* 0x001ea40000300800 */
[----:B--2---:R-:W-:-:S05]  /*528e0*/  IADD3 R0, P6, R0, UR12, RZ ;  /* 0x0000000c00007c10 */ /* 0x004fca000ffde0ff */
[----:B------:R0:W-:Y:S04]  /*528f0*/  STL [R1+0x17ec], R0 ;  /* 0x0017ec0001007387 */ /* 0x0001e80000100800 */
[----:B0-----:R-:W2:Y:S01]  /*52900*/  LDL.LU R0, [R1+0x1b1c] ;  /* 0x001b1c0001007983 */ /* 0x001ea20000300800 */
[----:B----4-:R-:W-:Y:S02]  /*52910*/  IADD3.X R17, R17, UR13, RZ, P2, !PT ;  /* 0x0000000d11117c10 */ /* 0x010fe400097fe4ff */
[----:B-----5:R-:W-:Y:S02]  /*52920*/  IADD3 R18, P2, R18, UR12, RZ ;  /* 0x0000000c12127c10 */ /* 0x020fe4000ff5e0ff */
[----:B---3--:R-:W-:Y:S02]  /*52930*/  IADD3.X R19, R19, UR13, RZ, P3, !PT ;  /* 0x0000000d13137c10 */ /* 0x008fe40009ffe4ff */
        /* <DEDUP_REMOVED lines=17> */
[----:B--2---:R-:W-:Y:S02]  /*52a50*/  IADD3.X R0, R0, UR13, RZ, P1, !PT ;  /* 0x0000000d00007c10 */ /* 0x004fe40008ffe4ff */
[----:B------:R-:W-:-:S03]  /*52a60*/  IADD3 R16, P1, R16, UR12, RZ ;  /* 0x0000000c10107c10 */ /* 0x000fc6000ff3e0ff */
[----:B------:R0:W-:Y:S04]  /*52a70*/  STL [R1+0x1810], R0 ;  /* 0x0018100001007387 */ /* 0x0001e80000100800 */
        /* <DEDUP_REMOVED lines=2899> */
[----:B------:R-:W-:Y:S01]  /*5dfb0*/  IADD3.X R14, R14, UR13, RZ, P6, !PT ;  /* 0x0000000d0e0e7c10 */ /* 0x000fe2000b7fe4ff */
[----:B------:R-:W-:Y:S01]  /*5dfc0*/  USHF.L.U32 UR5, UR10, 0x7, URZ ;  /* 0x000000070a057899 */ /* 0x000fe2000800063f */
        /* <DEDUP_REMOVED lines=78> */
[----:B--2---:R-:W-:-:S05]  /*5e4b0*/  IADD3.X R0, R0, UR13, RZ, P1, !PT ;  /* 0x0000000d00007c10 */ /* 0x004fca0008ffe4ff */
[----:B------:R0:W-:Y:S04]  /*5e4c0*/  STL [R1+0x19b0], R0 ;  /* 0x0019b00001007387 */ /* 0x0001e80000100800 */
[----:B0-----:R-:W2:Y:S01]  /*5e4d0*/  LDL.LU R0, [R1+0x1a28] ;  /* 0x001a280001007983 */ /* 0x001ea20000300800 */
[----:B------:R-:W-:-:S06]  /*5e4e0*/  USHF.R.S32.HI UR6, URZ, 0x1f, UR5 ;  /* 0x0000001f3f067899 */ /* 0x000fcc0008011405 */
[----:B--2---:R-:W-:-:S05]  /*5e4f0*/  IADD3.X R0, R0, UR6, RZ, P3, !PT ;  /* 0x0000000600007c10 */ /* 0x004fca0009ffe4ff */
[----:B------:R0:W-:Y:S04]  /*5e500*/  STL [R1+0x9c8], R0 ;  /* 0x0009c80001007387 */ /* 0x0001e80000100800 */
[----:B0-----:R-:W2:Y:S01]  /*5e510*/  LDL.LU R0, [R1+0x1a24] ;  /* 0x001a240001007983 */ /* 0x001ea20000300800 */
[----:B---3--:R-:W-:Y:S02]  /*5e520*/  IADD3 R16, P1, R16, UR5, RZ ;  /* 0x0000000510107c10 */ /* 0x008fe4000ff3e0ff */
[----:B----4-:R-:W-:Y:S02]  /*5e530*/  IADD3.X R17, R17, UR6, RZ, P4, !PT ;  /* 0x0000000611117c10 */ /* 0x010fe4000a7fe4ff */
[----:B-----5:R-:W-:Y:S02]  /*5e540*/  IADD3 R18, P4, R18, UR5, RZ ;  /* 0x0000000512127c10 */ /* 0x020fe4000ff9e0ff */
[----:B------:R-:W-:-:S02]  /*5e550*/  IADD3.X R19, R19, UR6, RZ, P5, !PT ;  /* 0x0000000613137c10 */ /* 0x000fc4000affe4ff */
[----:B------:R-:W-:Y:S02]  /*5e560*/  IADD3 R4, P5, R4, UR5, RZ ;  /* 0x0000000504047c10 */ /* 0x000fe4000ffbe0ff */
[----:B------:R-:W-:Y:S02]  /*5e570*/  IADD3.X R25, R25, UR6, RZ, P1, !PT ;  /* 0x0000000619197c10 */ /* 0x000fe40008ffe4ff */
[----:B------:R-:W-:Y:S02]  /*5e580*/  IADD3 R26, P1, R26, UR5, RZ ;  /* 0x000000051a1a7c10 */ /* 0x000fe4000ff3e0ff */
[----:B------:R-:W-:Y:S02]  /*5e590*/  IADD3.X R27, R27, UR6, RZ, P4, !PT ;  /* 0x000000061b1b7c10 */ /* 0x000fe4000a7fe4ff */
[----:B------:R-:W-:Y:S02]  /*5e5a0*/  IADD3 R6, P4, R6, UR5, RZ ;  /* 0x0000000506067c10 */ /* 0x000fe4000ff9e0ff */
        /* <DEDUP_REMOVED lines=8> */
[----:B------:R-:W-:Y:S02]  /*5e630*/  IADD3 R10, P6, R10, UR5, RZ ;  /* 0x000000050a0a7c10 */ /* 0x000fe4000ffde0ff */
[----:B------:R-:W-:Y:S02]  /*5e640*/  IADD3.X R11, R11, UR13, RZ, P2, !PT ;  /* 0x0000000d0b0b7c10 */ /* 0x000fe400097fe4ff */
[----:B------:R-:W-:Y:S02]  /*5e650*/  IADD3.X R28, R28, UR6, RZ, P1, !PT ;  /* 0x000000061c1c7c10 */ /* 0x000fe40008ffe4ff */
[----:B------:R-:W-:Y:S02]  /*5e660*/  IADD3.X R29, R29, UR6, RZ, P4, !PT ;  /* 0x000000061d1d7c10 */ /* 0x000fe4000a7fe4ff */
[----:B------:R-:W-:-:S02]  /*5e670*/  IADD3.X R23, R23, UR6, RZ, P6, !PT ;  /* 0x0000000617177c10 */ /* 0x000fc4000b7fe4ff */
[----:B------:R-:W-:Y:S02]  /*5e680*/  IADD3.X R22, R22, UR6, RZ, P5, !PT ;  /* 0x0000000616167c10 */ /* 0x000fe4000affe4ff */
[----:B--2---:R-:W-:-:S04]  /*5e690*/  IADD3 R0, P3, R0, UR5, RZ ;  /* 0x0000000500007c10 */ /* 0x004fc8000ff7e0ff */
[----:B------:R-:W-:Y:S01]  /*5e6a0*/  IADD3.X R5, R5, UR6, RZ, P3, !PT ;  /* 0x0000000605057c10 */ /* 0x000fe20009ffe4ff */
[----:B------:R0:W-:Y:S04]  /*5e6b0*/  STL [R1+0x9d8], R0 ;  /* 0x0009d80001007387 */ /* 0x0001e80000100800 */
[----:B------:R0:W-:Y:S04]  /*5e6c0*/  STL [R1+0x9d0], R16 ;  /* 0x0009d01001007387 */ /* 0x0001e80000100800 */
[----:B------:R0:W-:Y:S01]  /*5e6d0*/  STL [R1+0x9a0], R17 ;  /* 0x0009a01101007387 */ /* 0x0001e20000100800 */
[----:B------:R-:W-:-:S03]  /*5e6e0*/  IADD3 R24, P3, R24, UR5, RZ ;  /* 0x0000000518187c10 */ /* 0x000fc6000ff7e0ff */
[----:B------:R0:W-:Y:S04]  /*5e6f0*/  STL [R1+0x9c4], R18 ;  /* 0x0009c41201007387 */ /* 0x0001e80000100800 */
[----:B------:R0:W-:Y:S04]  /*5e700*/  STL [R1+0x960], R19 ;  /* 0x0009601301007387 */ /* 0x0001e80000100800 */
[----:B------:R0:W-:Y:S04]  /*5e710*/  STL [R1+0x9bc], R4 ;  /* 0x0009bc0401007387 */ /* 0x0001e80000100800 */
[----:B------:R0:W-:Y:S04]  /*5e720*/  STL [R1+0x9d4], R5 ;  /* 0x0009d40501007387 */ /* 0x0001e80000100800 */
[----:B------:R0:W-:Y:S04]  /*5e730*/  STL [R1+0x9b4], R24 ;  /* 0x0009b41801007387 */ /* 0x0001e80000100800 */
[----:B------:R0:W-:Y:S04]  /*5e740*/  STL [R1+0x9cc], R25 ;  /* 0x0009cc1901007387 */ /* 0x0001e80000100800 */
[----:B------:R0:W-:Y:S01]  /*5e750*/  STL [R1+0x9ac], R26 ;  /* 0x0009ac1a01007387 */ /* 0x0001e20000100800 */
[----:B------:R-:W-:-:S03]  /*5e760*/  IADD3.X R12, R12, UR6, RZ, P3, !PT ;  /* 0x000000060c0c7c10 */ /* 0x000fc60009ffe4ff */
        /* <DEDUP_REMOVED lines=21> */
[----:B------:R-:W-:Y:S05]  /*5e8c0*/  @P0 BRA `(.L_x_2) ;  /* 0xfffffd34006c0947 */ /* 0x000fea000383ffff */
.L_x_1:
[----:B0-----:R-:W2:Y:S01]  /*5e8d0*/  LDL.LU R8, [R1+0x320] ;  /* 0x0003200001087983 */ /* 0x001ea20000300800 */
[----:B------:R-:W0:Y:S01]  /*5e8e0*/  S2UR UR5, SR_CgaCtaId ;  /* 0x00000000000579c3 */ /* 0x000e220000008800 */
[----:B------:R-:W-:Y:S01]  /*5e8f0*/  UMOV UR4, 0x400 ;  /* 0x0000040000047882 */ /* 0x000fe20000000000 */
[----:B------:R-:W-:Y:S01]  /*5e900*/  ULDC.64 UR12, c[0x0][0x228] ;  /* 0x00008a00000c7ab9 */ /* 0x000fe20000000a00 */
[----:B------:R-:W2:Y:S01]  /*5e910*/  LDL.LU R7, [R1+0x324] ;  /* 0x0003240001077983 */ /* 0x000ea20000300800 */
[----:B------:R-:W-:-:S03]  /*5e920*/  ULDC UR6, c[0x0][0x22c] ;  /* 0x00008b0000067ab9 */ /* 0x000fc60000000800 */
[----:B------:R-:W3:Y:S04]  /*5e930*/  LDL.LU R6, [R1+0x328] ;  /* 0x0003280001067983 */ /* 0x000ee80000300800 */
[----:B------:R-:W3:Y:S04]  /*5e940*/  LDL.LU R5, [R1+0x32c] ;  /* 0x00032c0001057983 */ /* 0x000ee80000300800 */
[----:B------:R-:W4:Y:S04]  /*5e950*/  LDL.LU R4, [R1+0x310] ;  /* 0x0003100001047983 */ /* 0x000f280000300800 */
[----:B------:R-:W4:Y:S04]  /*5e960*/  LDL.LU R3, [R1+0x314] ;  /* 0x0003140001037983 */ /* 0x000f280000300800 */
[----:B------:R-:W5:Y:S04]  /*5e970*/  LDL.LU R2, [R1+0x318] ;  /* 0x0003180001027983 */ /* 0x000f680000300800 */
[----:B-1----:R-:W5:Y:S04]  /*5e980*/  LDL.LU R0, [R1+0x31c] ;  /* 0x00031c0001007983 */ /* 0x002f680000300800 */
[----:B------:R-:W-:Y:S04]  /*5e990*/  STL [R1+0x1a78], R19 ;  /* 0x001a781301007387 */ /* 0x000fe80000100800 */
[----:B------:R-:W-:Y:S01]  /*5e9a0*/  STL [R1+0x1a74], R20 ;  /* 0x001a741401007387 */ /* 0x000fe20000100800 */
[----:B------:R-:W-:Y:S01]  /*5e9b0*/  BAR.SYNC.DEFER_BLOCKING 0x0 ;  /* 0x0000000000007b1d */ /* 0x000fe20000010000 */
[----:B--2---:R-:W-:-:S05]  /*5e9c0*/  F2FP.SATFINITE.E4M3.F32.PACK_AB_MERGE_C R18, R7, R8, RZ ;  /* 0x000000080712723e */ /* 0x004fca00048070ff */
[----:B------:R-:W-:Y:S01]  /*5e9d0*/  STL [R1+0x1a7c], R18 ;  /* 0x001a7c1201007387 */ /* 0x000fe20000100800 */
[----:B---3--:R-:W-:Y:S02]  /*5e9e0*/  F2FP.SATFINITE.E4M3.F32.PACK_AB_MERGE_C R5, R5, R6, RZ ;  /* 0x000000060505723e */ /* 0x008fe400048070ff */
[----:B----4-:R-:W-:-:S05]  /*5e9f0*/  F2FP.SATFINITE.E4M3.F32.PACK_AB_MERGE_C R16, R3, R4, RZ ;  /* 0x000000040310723e */ /* 0x010fca00048070ff */
[----:B------:R-:W-:Y:S01]  /*5ea00*/  STL [R1+0x1a80], R16 ;  /* 0x001a801001007387 */ /* 0x000fe20000100800 */
[----:B-----5:R-:W-:-:S03]  /*5ea10*/  F2FP.SATFINITE.E4M3.F32.PACK_AB_MERGE_C R29, R0, R2, RZ ;  /* 0x00000002001d723e */ /* 0x020fc600048070ff */
[----:B------:R-:W-:Y:S04]  /*5ea20*/  STL [R1], R5 ;  /* 0x0000000501007387 */ /* 0x000fe80000100800 */
[----:B------:R-:W2:Y:S04]  /*5ea30*/  LDL.LU R17, [R1+0x304] ;  /* 0x0003040001117983 */ /* 0x000ea80000300800 */
[----:B------:R-:W3:Y:S04]  /*5ea40*/  LDL.LU R28, [R1+0x30c] ;  /* 0x00030c00011c7983 */ /* 0x000ee80000300800 */
[----:B---3--:R1:W-:Y:S04]  /*5ea50*/  STL [R1+0x1ae4], R28 ;  /* 0x001ae41c01007387 */ /* 0x0083e80000100800 */
[----:B-1----:R-:W2:Y:S04]  /*5ea60*/  LDL.LU R28, [R1+0x300] ;  /* 0x00030000011c7983 */ /* 0x002ea80000300800 */
[----:B------:R-:W3:Y:S04]  /*5ea70*/  LDL.LU R9, [R1+0x2d4] ;  /* 0x0002d40001097983 */ /* 0x000ee80000300800 */
[----:B---3--:R1:W-:Y:S04]  /*5ea80*/  STL [R1+0x1ad0], R9 ;  /* 0x001ad00901007387 */ /* 0x0083e80000100800 */
[----:B-1----:R-:W3:Y:S04]  /*5ea90*/  LDL.LU R9, [R1+0x2fc] ;  /* 0x0002fc0001097983 */ /* 0x002ee80000300800 */
[----:B---3--:R1:W-:Y:S04]  /*5eaa0*/  STL [R1+0x1ad8], R9 ;  /* 0x001ad80901007387 */ /* 0x0083e80000100800 */
[----:B-1----:R-:W3:Y:S04]  /*5eab0*/  LDL.LU R9, [R1+0x2f4] ;  /* 0x0002f40001097983 */ /* 0x002ee80000300800 */
[----:B---3--:R1:W-:Y:S04]  /*5eac0*/  STL [R1+0x1ae0], R9 ;  /* 0x001ae00901007387 */ /* 0x0083e80000100800 */
[----:B-1----:R-:W3:Y:S04]  /*5ead0*/  LDL.LU R9, [R1+0x308] ;  /* 0x0003080001097983 */ /* 0x002ee80000300800 */
[----:B------:R-:W4:Y:S04]  /*5eae0*/  LDL.LU R27, [R1+0x2dc] ;  /* 0x0002dc00011b7983 */ /* 0x000f280000300800 */
[----:B----4-:R1:W-:Y:S04]  /*5eaf0*/  STL [R1+0x1acc], R27 ;  /* 0x001acc1b01007387 */ /* 0x0103e80000100800 */
[----:B-1----:R-:W4:Y:S04]  /*5eb00*/  LDL.LU R27, [R1+0x2d0] ;  /* 0x0002d000011b7983 */ /* 0x002f280000300800 */
[----:B----4-:R1:W-:Y:S04]  /*5eb10*/  STL [R1+0x1ad4], R27 ;  /* 0x001ad41b01007387 */ /* 0x0103e80000100800 */
[----:B-1----:R-:W4:Y:S04]  /*5eb20*/  LDL.LU R27, [R1+0x2f8] ;  /* 0x0002f800011b7983 */ /* 0x002f280000300800 */
[----:B----4-:R1:W-:Y:S04]  /*5eb30*/  STL [R1+0x1adc], R27 ;  /* 0x001adc1b01007387 */ /* 0x0103e80000100800 */
[----:B-1----:R-:W4:Y:S04]  /*5eb40*/  LDL.LU R27, [R1+0x2f0] ;  /* 0x0002f000011b7983 */ /* 0x002f280000300800 */
[----:B------:R-:W5:Y:S04]  /*5eb50*/  LDL.LU R7, [R1+0x334] ;  /* 0x0003340001077983 */ /* 0x000f680000300800 */
[----:B-----5:R1:W-:Y:S04]  /*5eb60*/  STL [R1+0x1ac8], R7 ;  /* 0x001ac80701007387 */ /* 0x0203e80000100800 */
[----:B-1----:R-:W5:Y:S04]  /*5eb70*/  LDL.LU R7, [R1+0x2d8] ;  /* 0x0002d80001077983 */ /* 0x002f680000300800 */
[----:B------:R-:W2:Y:S04]  /*5eb80*/  LDL.LU R26, [R1+0x33c] ;  /* 0x00033c00011a7983 */ /* 0x000ea80000300800 */
[----:B--2---:R1:W-:Y:S04]  /*5eb90*/  STL [R1+0x1ac4], R26 ;  /* 0x001ac41a01007387 */ /* 0x0043e80000100800 */
[----:B-1----:R-:W2:Y:S04]  /*5eba0*/  LDL.LU R26, [R1+0x330] ;  /* 0x00033000011a7983 */ /* 0x002ea80000300800 */
[----:B------:R-:W3:Y:S04]  /*5ebb0*/  LDL.LU R5, [R1+0x2c4] ;  /* 0x0002c40001057983 */ /* 0x000ee80000300800 */
[----:B---3--:R1:W-:Y:S04]  /*5ebc0*/  STL [R1+0x1ac0], R5 ;  /* 0x001ac00501007387 */ /* 0x0083e80000100800 */
[----:B-1----:R-:W3:Y:S04]  /*5ebd0*/  LDL.LU R5, [R1+0x338] ;  /* 0x0003380001057983 */ /* 0x002ee80000300800 */
[----:B------:R-:W4:Y:S04]  /*5ebe0*/  LDL.LU R24, [R1+0x2cc] ;  /* 0x0002cc0001187983 */ /* 0x000f280000300800 */
[----:B----4-:R1:W-:Y:S04]  /*5ebf0*/  STL [R1+0x1abc], R24 ;  /* 0x001abc1801007387 */ /* 0x0103e80000100800 */
[----:B-1----:R-:W4:Y:S04]  /*5ec00*/  LDL.LU R24, [R1+0x2c0] ;  /* 0x0002c00001187983 */ /* 0x002f280000300800 */
[----:B------:R-:W5:Y:S04]  /*5ec10*/  LDL.LU R25, [R1+0x2ec] ;  /* 0x0002ec0001197983 */ /* 0x000f680000300800 */
[----:B-----5:R1:W-:Y:S04]  /*5ec20*/  STL [R1+0x1ab0], R25 ;  /* 0x001ab01901007387 */ /* 0x0203e80000100800 */
[----:B-1----:R-:W5:Y:S04]  /*5ec30*/  LDL.LU R25, [R1+0x2e4] ;  /* 0x0002e40001197983 */ /* 0x002f680000300800 */
        /* <DEDUP_REMOVED lines=30> */
[----:B-----5:R1:W-:Y:S04]  /*5ee20*/  STL [R1+0x1a8c], R16 ;  /* 0x001a8c1001007387 */ /* 0x0203e80000100800 */
[----:B-1----:R-:W5:Y:S01]  /*5ee30*/  LDL.LU R16, [R1+0x88] ;  /* 0x0000880001107983 */ /* 0x002f620000300800 */
[----:B------:R-:W-:-:S03]  /*5ee40*/  F2FP.SATFINITE.E4M3.F32.PACK_AB_MERGE_C R17, R17, R28, RZ ;  /* 0x0000001c1111723e */ /* 0x000fc600048070ff */
[----:B-----5:R1:W-:Y:S04]  /*5ee50*/  STL [R1+0x1a94], R16 ;  /* 0x001a941001007387 */ /* 0x0203e80000100800 */
        /* <DEDUP_REMOVED lines=12> */
[----:B------:R1:W-:Y:S04]  /*5ef20*/  STL [R1+0x1a70], R29 ;  /* 0x001a701d01007387 */ /* 0x0003e80000100800 */
[----:B-1----:R-:W2:Y:S04]  /*5ef30*/  LDL.LU R29, [R1+0x2e8] ;  /* 0x0002e800011d7983 */ /* 0x002ea80000300800 */
[----:B------:R-:W3:Y:S02]  /*5ef40*/  LDL.LU R28, [R1+0x1ae4] ;  /* 0x001ae400011c7983 */ /* 0x000ee40000300800 */
[----:B---3--:R-:W-:-:S02]  /*5ef50*/  F2FP.SATFINITE.E4M3.F32.PACK_AB_MERGE_C R28, R28, R9, RZ ;  /* 0x000000091c1c723e */ /* 0x008fc400048070ff */
[----:B------:R-:W3:Y:S02]  /*5ef60*/  LDL.LU R9, [R1+0x1ae0] ;  /* 0x001ae00001097983 */ /* 0x000ee40000300800 */
[----:B---3--:R-:W-:Y:S02]  /*5ef70*/  F2FP.SATFINITE.E4M3.F32.PACK_AB_MERGE_C R9, R9, R27, RZ ;  /* 0x0000001b0909723e */ /* 0x008fe400048070ff */
[----:B------:R-:W3:Y:S04]  /*5ef80*/  LDL.LU R27, [R1+0x1adc] ;  /* 0x001adc00011b7983 */ /* 0x000ee80000300800 */
[----:B------:R1:W-:Y:S04]  /*5ef90*/  STL [R1+0x38], R9 ;  /* 0x0000380901007387 */ /* 0x0003e80000100800 */
[----:B-1----:R-:W3:Y:S02]  /*5efa0*/  LDL.LU R9, [R1+0x1ad8] ;  /* 0x001ad80001097983 */ /* 0x002ee40000300800 */
[----:B---3--:R-:W-:-:S02]  /*5efb0*/  F2FP.SATFINITE.E4M3.F32.PACK_AB_MERGE_C R9, R9, R27, RZ ;  /* 0x0000001b0909723e */ /* 0x008fc400048070ff */
[----:B------:R-:W3:Y:S04]  /*5efc0*/  LDL.LU R27, [R1+0x1ad4] ;  /* 0x001ad400011b7983 */ /* 0x000ee80000300800 */
[----:B------:R1:W-:Y:S04]  /*5efd0*/  STL [R1+0x3c], R9 ;  /* 0x00003c0901007387 */ /* 0x0003e80000100800 */
[----:B-1----:R-:W3:Y:S02]  /*5efe0*/  LDL.LU R9, [R1+0x1ad0] ;  /* 0x001ad00001097983 */ /* 0x002ee40000300800 */
[----:B---3--:R-:W-:-:S02]  /*5eff0*/  F2FP.SATFINITE.E4M3.F32.PACK_AB_MERGE_C R9, R9, R27, RZ ;  /* 0x0000001b0909723e */ /* 0x008fc400048070ff */
[----:B------:R-:W3:Y:S02]  /*5f000*/  LDL.LU R27, [R1+0x1acc] ;  /* 0x001acc00011b7983 */ /* 0x000ee40000300800 */
[----:B---3--:R-:W-:Y:S02]  /*5f010*/  F2FP.SATFINITE.E4M3.F32.PACK_AB_MERGE_C R27, R27, R7, RZ ;  /* 0x000000071b1b723e */ /* 0x008fe400048070ff */
[----:B------:R-:W3:Y:S02]  /*5f020*/  LDL.LU R7, [R1+0x1ac8] ;  /* 0x001ac80001077983 */ /* 0x000ee40000300800 */
[----:B---3--:R-:W-:Y:S02]  /*5f030*/  F2FP.SATFINITE.E4M3.F32.PACK_AB_MERGE_C R7, R7, R26, RZ ;  /* 0x0000001a0707723e */ /* 0x008fe400048070ff */
[----:B------:R-:W3:Y:S02]  /*5f040*/  LDL.LU R26, [R1+0x1ac4] ;  /* 0x001ac400011a7983 */ /* 0x000ee40000300800 */
[----:B---3--:R-:W-:-:S02]  /*5f050*/  F2FP.SATFINITE.E4M3.F32.PACK_AB_MERGE_C R26, R26, R5, RZ ;  /* 0x000000051a1a723e */ /* 0x008fc400048070ff */
[----:B------:R-:W3:Y:S02]  /*5f060*/  LDL.LU R5, [R1+0x1ac0] ;  /* 0x001ac00001057983 */ /* 0x000ee40000300800 */
[----:B---3--:R-:W-:Y:S02]  /*5f070*/  F2FP.SATFINITE.E4M3.F32.PACK_AB_MERGE_C R5, R5, R24, RZ ;  /* 0x000000180505723e */ /* 0x008fe400048070ff */
[----:B------:R-:W3:Y:S02]  /*5f080*/  LDL.LU R24, [R1+0x1abc] ;  /* 0x001abc0001187983 */ /* 0x000ee40000300800 */
[----:B---3--:R-:W-:Y:S02]  /*5f090*/  F2FP.SATFINITE.E4M3.F32.PACK_AB_MERGE_C R24, R24, R25, RZ ;  /* 0x000000191818723e */ /* 0x008fe400048070ff */
[----:B------:R-:W3:Y:S02]  /*5f0a0*/  LDL.LU R25, [R1+0x1ab8] ;  /* 0x001ab80001197983 */ /* 0x000ee40000300800 */
[----:B---3--:R-:W-:-:S02]  /*5f0b0*/  F2FP.SATFINITE.E4M3.F32.PACK_AB_MERGE_C R25, R25, R3, RZ ;  /* 0x000000031919723e */ /* 0x008fc400048070ff */
[----:B------:R-:W3:Y:S04]  /*5f0c0*/  LDL.LU R3, [R1+0x1ab4] ;  /* 0x001ab40001037983 */ /* 0x000ee80000300800 */
[----:B------:R1:W-:Y:S04]  /*5f0d0*/  STL [R1+0x30], R25 ;  /* 0x0000301901007387 */ /* 0x0003e80000100800 */
[----:B-1----:R-:W2:Y:S01]  /*5f0e0*/  LDL.LU R25, [R1+0x1ab0] ;  /* 0x001ab00001197983 */ /* 0x002ea20000300800 */
[----:B---3--:R-:W-:Y:S02]  /*5f0f0*/  F2FP.SATFINITE.E4M3.F32.PACK_AB_MERGE_C R3, R3, R0, RZ ;  /* 0x000000000303723e */ /* 0x008fe400048070ff */
[----:B--2---:R-:W-:-:S02]  /*5f100*/  F2FP.SATFINITE.E4M3.F32.PACK_AB_MERGE_C R25, R25, R29, RZ ;  /* 0x0000001d1919723e */ /* 0x004fc400048070ff */
[----:B------:R-:W2:Y:S04]  /*5f110*/  LDL.LU R29, [R1+0xb8] ;  /* 0x0000b800011d7983 */ /* 0x000ea80000300800 */
[----:B------:R1:W-:Y:S04]  /*5f120*/  STL [R1+0x34], R25 ;  /* 0x0000341901007387 */ /* 0x0003e80000100800 */
[----:B-1----:R-:W2:Y:S04]  /*5f130*/  LDL.LU R25, [R1+0xbc] ;  /* 0x0000bc0001197983 */ /* 0x002ea80000300800 */
        /* <DEDUP_REMOVED lines=8> */
[----:B------:R-:W4:Y:S02]  /*5f1c0*/  LDL.LU R8, [R1+0x1a9c] ;  /* 0x001a9c0001087983 */ /* 0x000f240000300800 */
[----:B----4-:R-:W-:Y:S02]  /*5f1d0*/  F2FP.SATFINITE.E4M3.F32.PACK_AB_MERGE_C R8, R8, R10, RZ ;  /* 0x0000000a0808723e */ /* 0x010fe400048070ff */
[----:B------:R-:W5:Y:S02]  /*5f1e0*/  LDL.LU R10, [R1+0x1a98] ;  /* 0x001a9800010a7983 */ /* 0x000f640000300800 */
[----:B-----5:R-:W-:Y:S02]  /*5f1f0*/  F2FP.SATFINITE.E4M3.F32.PACK_AB_MERGE_C R10, R10, R16, RZ ;  /* 0x000000100a0a723e */ /* 0x020fe400048070ff */
        /* <DEDUP_REMOVED lines=8> */
[----:B------:R-:W3:Y:S01]  /*5f280*/  LDL.LU R16, [R1+0x1a84] ;  /* 0x001a840001107983 */ /* 0x000ee20000300800 */
[----:B------:R-:W-:Y:S02]  /*5f290*/  F2FP.SATFINITE.E4M3.F32.PACK_AB_MERGE_C R12, R12, R18, RZ ;  /* 0x000000120c0c723e */ /* 0x000fe400048070ff */
[----:B---3--:R-:W-:Y:S02]  /*5f2a0*/  F2FP.SATFINITE.E4M3.F32.PACK_AB_MERGE_C R11, R11, R16, RZ ;  /* 0x000000100b0b723e */ /* 0x008fe400048070ff */
[----:B------:R-:W3:Y:S04]  /*5f2b0*/  LDL.LU R16, [R1+0x1a80] ;  /* 0x001a800001107983 */ /* 0x000ee80000300800 */
[----:B------:R-:W4:Y:S01]  /*5f2c0*/  LDL.LU R18, [R1+0x1a7c] ;  /* 0x001a7c0001127983 */ /* 0x000f220000300800 */
[----:B------:R-:W-:-:S02]  /*5f2d0*/  F2FP.SATFINITE.E4M3.F32.PACK_AB_MERGE_C R22, R21, R22, RZ ;  /* 0x000000161516723e */ /* 0x000fc400048070ff */
[----:B------:R-:W-:Y:S02]  /*5f2e0*/  F2FP.SATFINITE.E4M3.F32.PACK_AB_MERGE_C R13, R13, R19, RZ ;  /* 0x000000130d0d723e */ /* 0x000fe400048070ff */
[----:B------:R-:W-:Y:S01]  /*5f2f0*/  LOP3.LUT R17, R17, 0xffff, RZ, 0xc0, !PT ;  /* 0x0000ffff11117812 */ /* 0x000fe200078ec0ff */
[----:B------:R-:W5:Y:S01]  /*5f300*/  LDL.LU R19, [R1+0x1a78] ;  /* 0x001a780001137983 */ /* 0x000f620000300800 */
[----:B------:R-:W-:-:S03]  /*5f310*/  F2FP.SATFINITE.E4M3.F32.PACK_AB_MERGE_C R14, R14, R20, RZ ;  /* 0x000000140e0e723e */ /* 0x000fc600048070ff */
[----:B------:R-:W5:Y:S01]  /*5f320*/  LDL.LU R20, [R1+0x1a74] ;  /* 0x001a740001147983 */ /* 0x000f620000300800 */
[----:B--2---:R-:W-:Y:S02]  /*5f330*/  F2FP.SATFINITE.E4M3.F32.PACK_AB_MERGE_C R25, R25, R29, RZ ;  /* 0x0000001d1919723e */ /* 0x004fe400048070ff */
[----:B------:R-:W-:Y:S01]  /*5f340*/  LOP3.LUT R3, R3, 0xffff, RZ, 0xc0, !PT ;  /* 0x0000ffff03037812 */ /* 0x000fe200078ec0ff */
[----:B------:R1:W-:Y:S01]  /*5f350*/  STL [R1+0x8], R22 ;  /* 0x0000081601007387 */ /* 0x0003e20000100800 */
[----:B------:R-:W-:Y:S02]  /*5f360*/  LOP3.LUT R6, R6, 0xffff, RZ, 0xc0, !PT ;  /* 0x0000ffff06067812 */ /* 0x000fe400078ec0ff */
[----:B------:R-:W-:Y:S02]  /*5f370*/  LOP3.LUT R2, R2, 0xffff, RZ, 0xc0, !PT ;  /* 0x0000ffff02027812 */ /* 0x000fe400078ec0ff */
[----:B------:R-:W-:Y:S02]  /*5f380*/  LOP3.LUT R9, R9, 0xffff, RZ, 0xc0, !PT ;  /* 0x0000ffff09097812 */ /* 0x000fe400078ec0ff */
[----:B------:R-:W-:-:S02]  /*5f390*/  LOP3.LUT R7, R7, 0xffff, RZ, 0xc0, !PT ;  /* 0x0000ffff07077812 */ /* 0x000fc400078ec0ff */
[----:B------:R-:W-:Y:S02]  /*5f3a0*/  LOP3.LUT R5, R5, 0xffff, RZ, 0xc0, !PT ;  /* 0x0000ffff05057812 */ /* 0x000fe400078ec0ff */
[----:B------:R-:W-:Y:S02]  /*5f3b0*/  F2FP.SATFINITE.E4M3.F32.PACK_AB_MERGE_C R15, R15, R23, RZ ;  /* 0x000000170f0f723e */ /* 0x000fe400048070ff */
[----:B------:R-:W-:Y:S02]  /*5f3c0*/  PRMT R23, R3, 0x3340, R2 ;  /* 0x0000334003177816 */ /* 0x000fe40000000002 */
[----:B-1----:R-:W-:Y:S02]  /*5f3d0*/  PRMT R22, R9, 0x3340, R7 ;  /* 0x0000334009167816 */ /* 0x002fe40000000007 */
[----:B---3--:R-:W-:Y:S02]  /*5f3e0*/  LOP3.LUT R16, R16, 0xffff, RZ, 0xc0, !PT ;  /* 0x0000ffff10107812 */ /* 0x008fe400078ec0ff */
[----:B----4-:R-:W-:-:S02]  /*5f3f0*/  LOP3.LUT R21, R18, 0xffff, RZ, 0xc0, !PT ;  /* 0x0000ffff12157812 */ /* 0x010fc400078ec0ff */
[----:B------:R-:W-:-:S03]  /*5f400*/  PRMT R18, R17, 0x3340, R1 ;  /* 0x0000334011127816 */ /* 0x000fc60000000001 */
[----:B------:R1:W-:Y:S01]  /*5f410*/  STL [R1+0x4], R21 ;  /* 0x0000041501007387 */ /* 0x0003e20000100800 */
[----:B-----5:R-:W-:-:S03]  /*5f420*/  PRMT R19, R5, 0x3340, R19 ;  /* 0x0000334005137816 */ /* 0x020fc60000000013 */
[----:B------:R-:W2:Y:S01]  /*5f430*/  LDL.LU R29, [R1+0x1a70] ;  /* 0x001a7000011d7983 */ /* 0x000ea20000300800 */
[----:B------:R-:W-:Y:S02]  /*5f440*/  PRMT R20, R6, 0x3340, R20 ;  /* 0x0000334006147816 */ /* 0x000fe40000000014 */
[----:B-1----:R-:W-:Y:S01]  /*5f450*/  PRMT R21, R21, 0x3340, R16 ;  /* 0x0000334015157816 */ /* 0x002fe20000000010 */
[----:B------:R1:W-:Y:S03]  /*5f460*/  STL [R1+0x1a68], R25 ;  /* 0x001a681901007387 */ /* 0x0003e60000100800 */
[----:B------:R-:W-:Y:S02]  /*5f470*/  PRMT R21, R21, 0x5410, R18 ;  /* 0x0000541015157816 */ /* 0x000fe40000000012 */
[----:B------:R-:W3:Y:S01]  /*5f480*/  LDL.LU R18, [R1] ;  /* 0x0000000001127983 */ /* 0x000ee20000300800 */
[----:B------:R-:W-:-:S02]  /*5f490*/  PRMT R19, R22, 0x5410, R19 ;  /* 0x0000541016137816 */ /* 0x000fc40000000013 */
[----:B-1----:R-:W-:Y:S01]  /*5f4a0*/  PRMT R25, R23, 0x5410, R20 ;  /* 0x0000541017197816 */ /* 0x002fe20000000014 */
[----:B------:R-:W-:Y:S04]  /*5f4b0*/  STL [R1+0x28], R21 ;  /* 0x0000281501007387 */ /* 0x000fe80000100800 */
[----:B------:R1:W-:Y:S04]  /*5f4c0*/  STL [R1+0x1a6c], R25 ;  /* 0x001a6c1901007387 */ /* 0x0003e80000100800 */
[----:B------:R4:W-:Y:S04]  /*5f4d0*/  STL [R1+0x24], R19 ;  /* 0x0000241301007387 */ /* 0x0009e80000100800 */
[----:B-1----:R-:W5:Y:S01]  /*5f4e0*/  LDL.LU R25, [R1+0x1a1c] ;  /* 0x001a1c0001197983 */ /* 0x002f620000300800 */
[----:B------:R-:W-:-:S02]  /*5f4f0*/  LOP3.LUT R10, R10, 0xffff, RZ, 0xc0, !PT ;  /* 0x0000ffff0a0a7812 */ /* 0x000fc400078ec0ff */
[----:B------:R-:W-:Y:S02]  /*5f500*/  LOP3.LUT R12, R12, 0xffff, RZ, 0xc0, !PT ;  /* 0x0000ffff0c0c7812 */ /* 0x000fe400078ec0ff */
[----:B------:R-:W-:Y:S02]  /*5f510*/  LOP3.LUT R14, R14, 0xffff, RZ, 0xc0, !PT ;  /* 0x0000ffff0e0e7812 */ /* 0x000fe400078ec0ff */
[----:B------:R-:W-:Y:S02]  /*5f520*/  PRMT R20, R10, 0x3340, R12 ;  /* 0x000033400a147816 */ /* 0x000fe4000000000c */
[----:B----4-:R-:W-:-:S04]  /*5f530*/  PRMT R19, R14, 0x3340, R1 ;  /* 0x000033400e137816 */ /* 0x010fc80000000001 */
[----:B------:R-:W-:Y:S02]  /*5f540*/  PRMT R19, R20, 0x5410, R19 ;  /* 0x0000541014137816 */ /* 0x000fe40000000013 */
[----:B------:R-:W-:Y:S02]  /*5f550*/  LOP3.LUT R27, R27, 0xffff, RZ, 0xc0, !PT ;  /* 0x0000ffff1b1b7812 */ /* 0x000fe400078ec0ff */
[----:B------:R-:W-:Y:S02]  /*5f560*/  LOP3.LUT R26, R26, 0xffff, RZ, 0xc0, !PT ;  /* 0x0000ffff1a1a7812 */ /* 0x000fe400078ec0ff */
[----:B------:R-:W-:Y:S02]  /*5f570*/  LOP3.LUT R24, R24, 0xffff, RZ, 0xc0, !PT ;  /* 0x0000ffff18187812 */ /* 0x000fe400078ec0ff */
[----:B---3--:R-:W-:Y:S02]  /*5f580*/  LOP3.LUT R21, R18, 0xffff, RZ, 0xc0, !PT ;  /* 0x0000ffff12157812 */ /* 0x008fe400078ec0ff */
[----:B--2---:R-:W-:-:S02]  /*5f590*/  LOP3.LUT R18, R29, 0xffff, RZ, 0xc0, !PT ;  /* 0x0000ffff1d127812 */ /* 0x004fc400078ec0ff */
[----:B------:R-:W-:-:S03]  /*5f5a0*/  LOP3.LUT R29, R28, 0xffff, RZ, 0xc0, !PT ;  /* 0x0000ffff1c1d7812 */ /* 0x000fc600078ec0ff */
[----:B------:R1:W-:Y:S01]  /*5f5b0*/  STL [R1], R18 ;  /* 0x0000001201007387 */ /* 0x0003e20000100800 */
[----:B------:R-:W-:-:S03]  /*5f5c0*/  IMAD.MOV.U32 R28, RZ, RZ, R18 ;  /* 0x000000ffff1c7224 */ /* 0x000fc600078e0012 */
[----:B------:R2:W-:Y:S01]  /*5f5d0*/  STL [R1+0xc], R21 ;  /* 0x00000c1501007387 */ /* 0x0005e20000100800 */
[----:B-1----:R-:W1:Y:S01]  /*5f5e0*/  S2R R18, SR_TID.X ;  /* 0x0000000000127919 */ /* 0x002e620000002100 */
[----:B--2---:R-:W-:Y:S02]  /*5f5f0*/  PRMT R21, R21, 0x3340, R28 ;  /* 0x0000334015157816 */ /* 0x004fe4000000001c */
[----:B------:R-:W2:Y:S01]  /*5f600*/  S2R R28, SR_TID.X ;  /* 0x00000000001c7919 */ /* 0x000ea20000002100 */
[----:B------:R3:W-:Y:S01]  /*5f610*/  STL [R1+0x18], R19 ;  /* 0x0000181301007387 */ /* 0x0007e20000100800 */
[C---:B-1----:R-:W-:Y:S02]  /*5f620*/  IMAD.SHL.U32 R23, R18.reuse, 0x4, RZ ;  /* 0x0000000412177824 */ /* 0x042fe400078e00ff */
[----:B------:R-:W-:Y:S01]  /*5f630*/  IMAD.SHL.U32 R22, R18, 0x100, RZ ;  /* 0x0000010012167824 */ /* 0x000fe200078e00ff */
[----:B------:R-:W-:Y:S02]  /*5f640*/  PRMT R18, R29, 0x3340, R1 ;  /* 0x000033401d127816 */ /* 0x000fe40000000001 */
[----:B------:R-:W-:-:S02]  /*5f650*/  LOP3.LUT R23, R23, 0x70, RZ, 0xc0, !PT ;  /* 0x0000007017177812 */ /* 0x000fc400078ec0ff */
[----:B--2---:R-:W-:Y:S02]  /*5f660*/  LOP3.LUT R28, R28, 0x60, RZ, 0xc0, !PT ;  /* 0x000000601c1c7812 */ /* 0x004fe400078ec0ff */
[----:B------:R-:W-:Y:S02]  /*5f670*/  PRMT R18, R21, 0x5410, R18 ;  /* 0x0000541015127816 */ /* 0x000fe40000000012 */
[----:B------:R-:W-:Y:S01]  /*5f680*/  LOP3.LUT R21, R13, 0xffff, RZ, 0xc0, !PT ;  /* 0x0000ffff0d157812 */ /* 0x000fe200078ec0ff */
[----:B---3--:R-:W-:Y:S01]  /*5f690*/  IMAD R19, R28, 0x10, R23 ;  /* 0x000000101c137824 */ /* 0x008fe200078e0217 */
[----:B------:R-:W-:Y:S02]  /*5f6a0*/  PRMT R28, R27, 0x3340, R26 ;  /* 0x000033401b1c7816 */ /* 0x000fe4000000001a */
[----:B------:R-:W-:Y:S01]  /*5f6b0*/  PRMT R13, R24, 0x3340, R1 ;  /* 0x00003340180d7816 */ /* 0x000fe20000000001 */
[----:B------:R1:W-:Y:S03]  /*5f6c0*/  STL [R1+0x14], R18 ;  /* 0x0000141201007387 */ /* 0x0003e60000100800 */
[----:B------:R-:W-:-:S02]  /*5f6d0*/  PRMT R13, R28, 0x5410, R13 ;  /* 0x000054101c0d7816 */ /* 0x000fc4000000000d */
[----:B------:R-:W2:Y:S01]  /*5f6e0*/  LDL.LU R28, [R1+0x4] ;  /* 0x00000400011c7983 */ /* 0x000ea20000300800 */
[----:B------:R-:W-:Y:S02]  /*5f6f0*/  LOP3.LUT R22, R22, 0x1800, RZ, 0xc0, !PT ;  /* 0x0000180016167812 */ /* 0x000fe400078ec0ff */
[----:B------:R-:W-:Y:S02]  /*5f700*/  LOP3.LUT R4, R4, 0xffff, RZ, 0xc0, !PT ;  /* 0x0000ffff04047812 */ /* 0x000fe400078ec0ff */
[----:B-----5:R-:W-:Y:S02]  /*5f710*/  LOP3.LUT R20, R22, 0x60, R25, 0xf8, !PT ;  /* 0x0000006016147812 */ /* 0x020fe400078ef819 */
[----:B------:R-:W-:Y:S02]  /*5f720*/  LOP3.LUT R25, R0, 0xffff, RZ, 0xc0, !PT ;  /* 0x0000ffff00197812 */ /* 0x000fe400078ec0ff */
[----:B------:R-:W-:Y:S02]  /*5f730*/  LOP3.LUT R8, R8, 0xffff, RZ, 0xc0, !PT ;  /* 0x0000ffff08087812 */ /* 0x000fe400078ec0ff */
[----:B------:R-:W-:-:S02]  /*5f740*/  LOP3.LUT R11, R11, 0xffff, RZ, 0xc0, !PT ;  /* 0x0000ffff0b0b7812 */ /* 0x000fc400078ec0ff */
[----:B------:R-:W-:Y:S02]  /*5f750*/  PRMT R23, R25, 0x3340, R4 ;  /* 0x0000334019177816 */ /* 0x000fe40000000004 */
[----:B------:R-:W-:Y:S02]  /*5f760*/  LOP3.LUT R22, R15, 0xffff, RZ, 0xc0, !PT ;  /* 0x0000ffff0f167812 */ /* 0x000fe400078ec0ff */
[----:B-1----:R-:W-:Y:S02]  /*5f770*/  PRMT R18, R8, 0x3340, R1 ;  /* 0x0000334008127816 */ /* 0x002fe40000000001 */
[----:B------:R-:W-:Y:S02]  /*5f780*/  PRMT R0, R11, 0x3340, R21 ;  /* 0x000033400b007816 */ /* 0x000fe40000000015 */
[----:B------:R-:W-:Y:S02]  /*5f790*/  PRMT R15, R22, 0x3340, R1 ;  /* 0x00003340160f7816 */ /* 0x000fe40000000001 */
[----:B------:R-:W-:-:S02]  /*5f7a0*/  PRMT R18, R23, 0x5410, R18 ;  /* 0x0000541017127816 */ /* 0x000fc40000000012 */
[----:B------:R-:W1:Y:S01]  /*5f7b0*/  S2R R23, SR_TID.X ;  /* 0x0000000000177919 */ /* 0x000e620000002100 */
[----:B------:R-:W-:Y:S02]  /*5f7c0*/  PRMT R15, R0, 0x5410, R15 ;  /* 0x00005410000f7816 */ /* 0x000fe4000000000f */
[----:B------:R-:W3:Y:S01]  /*5f7d0*/  S2R R0, SR_TID.X ;  /* 0x0000000000007919 */ /* 0x000ee20000002100 */
[----:B------:R-:W-:-:S04]  /*5f7e0*/  SHF.R.U32.HI R16, RZ, 0x8, R16 ;  /* 0x00000008ff107819 */ /* 0x000fc80000011610 */
[----:B------:R-:W-:Y:S01]  /*5f7f0*/  LOP3.LUT R16, R16, 0xffff, RZ, 0xc0, !PT ;  /* 0x0000ffff10107812 */ /* 0x000fe200078ec0ff */
[----:B-1----:R-:W-:Y:S02]  /*5f800*/  IMAD.SHL.U32 R23, R23, 0x400, RZ ;  /* 0x0000040017177824 */ /* 0x002fe400078e00ff */
[----:B---3--:R-:W-:-:S03]  /*5f810*/  IMAD.SHL.U32 R0, R0, 0x10, RZ ;  /* 0x0000001000007824 */ /* 0x008fc600078e00ff */
[----:B------:R-:W-:-:S04]  /*5f820*/  LOP3.LUT R23, R23, 0x1800, RZ, 0xc0, !PT ;  /* 0x0000180017177812 */ /* 0x000fc800078ec0ff */
[----:B------:R-:W-:Y:S02]  /*5f830*/  LOP3.LUT R0, R23, 0x1f0, R0, 0xf8, !PT ;  /* 0x000001f017007812 */ /* 0x000fe400078ef800 */
[----:B--2---:R-:W-:Y:S02]  /*5f840*/  SHF.R.U32.HI R23, RZ, 0x8, R28 ;  /* 0x00000008ff177819 */ /* 0x004fe4000001161c */
[----:B------:R-:W2:Y:S02]  /*5f850*/  LDL.LU R28, [R1] ;  /* 0x00000000011c7983 */ /* 0x000ea40000300800 */
[----:B------:R-:W-:-:S04]  /*5f860*/  LOP3.LUT R23, R23, 0xffff, RZ, 0xc0, !PT ;  /* 0x0000ffff17177812 */ /* 0x000fc800078ec0ff */
[----:B------:R-:W-:Y:S02]  /*5f870*/  PRMT R16, R23, 0x3340, R16 ;  /* 0x0000334017107816 */ /* 0x000fe40000000010 */
[----:B------:R-:W3:Y:S01]  /*5f880*/  LDL.LU R23, [R1+0xc] ;  /* 0x00000c0001177983 */ /* 0x000ee20000300800 */
[----:B------:R-:W-:Y:S02]  /*5f890*/  SHF.R.U32.HI R9, RZ, 0x8, R9 ;  /* 0x00000008ff097819 */ /* 0x000fe40000011609 */
[----:B------:R-:W-:Y:S02]  /*5f8a0*/  SHF.R.U32.HI R7, RZ, 0x8, R7 ;  /* 0x00000008ff077819 */ /* 0x000fe40000011607 */
[----:B------:R-:W-:Y:S02]  /*5f8b0*/  SHF.R.U32.HI R10, RZ, 0x8, R10 ;  /* 0x00000008ff0a7819 */ /* 0x000fe4000001160a */
[----:B------:R-:W-:Y:S02]  /*5f8c0*/  SHF.R.U32.HI R12, RZ, 0x8, R12 ;  /* 0x00000008ff0c7819 */ /* 0x000fe4000001160c */
[----:B------:R-:W-:-:S02]  /*5f8d0*/  LOP3.LUT R7, R7, 0xffff, RZ, 0xc0, !PT ;  /* 0x0000ffff07077812 */ /* 0x000fc400078ec0ff */
[----:B------:R-:W-:Y:S02]  /*5f8e0*/  LOP3.LUT R9, R9, 0xffff, RZ, 0xc0, !PT ;  /* 0x0000ffff09097812 */ /* 0x000fe400078ec0ff */
[----:B------:R-:W-:Y:S02]  /*5f8f0*/  LOP3.LUT R12, R12, 0xffff, RZ, 0xc0, !PT ;  /* 0x0000ffff0c0c7812 */ /* 0x000fe400078ec0ff */
[----:B------:R-:W-:Y:S02]  /*5f900*/  LOP3.LUT R10, R10, 0xffff, RZ, 0xc0, !PT ;  /* 0x0000ffff0a0a7812 */ /* 0x000fe400078ec0ff */
[----:B------:R-:W-:Y:S02]  /*5f910*/  PRMT R7, R9, 0x3340, R7 ;  /* 0x0000334009077816 */ /* 0x000fe40000000007 */
[----:B------:R-:W-:Y:S02]  /*5f920*/  PRMT R10, R10, 0x3340, R12 ;  /* 0x000033400a0a7816 */ /* 0x000fe4000000000c */
[----:B------:R-:W-:-:S02]  /*5f930*/  SHF.R.U32.HI R3, RZ, 0x8, R3 ;  /* 0x00000008ff037819 */ /* 0x000fc40000011603 */
[----:B------:R-:W-:Y:S02]  /*5f940*/  SHF.R.U32.HI R2, RZ, 0x8, R2 ;  /* 0x00000008ff027819 */ /* 0x000fe40000011602 */
[----:B------:R-:W-:Y:S02]  /*5f950*/  SHF.R.U32.HI R27, RZ, 0x8, R27 ;  /* 0x00000008ff1b7819 */ /* 0x000fe4000001161b */
[----:B------:R-:W-:Y:S02]  /*5f960*/  LOP3.LUT R2, R2, 0xffff, RZ, 0xc0, !PT ;  /* 0x0000ffff02027812 */ /* 0x000fe400078ec0ff */
[----:B------:R-:W-:Y:S02]  /*5f970*/  LOP3.LUT R3, R3, 0xffff, RZ, 0xc0, !PT ;  /* 0x0000ffff03037812 */ /* 0x000fe400078ec0ff */
[----:B------:R-:W-:Y:S02]  /*5f980*/  SHF.R.U32.HI R26, RZ, 0x8, R26 ;  /* 0x00000008ff1a7819 */ /* 0x000fe4000001161a */
[----:B------:R-:W-:-:S02]  /*5f990*/  SHF.R.U32.HI R17, RZ, 0x8, R17 ;  /* 0x00000008ff117819 */ /* 0x000fc40000011611 */
[----:B------:R-:W-:Y:S02]  /*5f9a0*/  SHF.R.U32.HI R5, RZ, 0x8, R5 ;  /* 0x00000008ff057819 */ /* 0x000fe40000011605 */
[----:B------:R-:W-:Y:S02]  /*5f9b0*/  SHF.R.U32.HI R6, RZ, 0x8, R6 ;  /* 0x00000008ff067819 */ /* 0x000fe40000011606 */
[----:B------:R-:W-:Y:S02]  /*5f9c0*/  LOP3.LUT R27, R27, 0xffff, RZ, 0xc0, !PT ;  /* 0x0000ffff1b1b7812 */ /* 0x000fe400078ec0ff */
[----:B------:R-:W-:Y:S02]  /*5f9d0*/  SHF.R.U32.HI R4, RZ, 0x8, R4 ;  /* 0x00000008ff047819 */ /* 0x000fe40000011604 */
[----:B------:R-:W-:Y:S02]  /*5f9e0*/  SHF.R.U32.HI R22, RZ, 0x8, R22 ;  /* 0x00000008ff167819 */ /* 0x000fe40000011616 */
[----:B------:R-:W-:-:S02]  /*5f9f0*/  SHF.R.U32.HI R14, RZ, 0x8, R14 ;  /* 0x00000008ff0e7819 */ /* 0x000fc4000001160e */
[----:B------:R-:W-:Y:S02]  /*5fa00*/  PRMT R2, R3, 0x3340, R2 ;  /* 0x0000334003027816 */ /* 0x000fe40000000002 */
[----:B------:R-:W-:Y:S02]  /*5fa10*/  LOP3.LUT R26, R26, 0xffff, RZ, 0xc0, !PT ;  /* 0x0000ffff1a1a7812 */ /* 0x000fe400078ec0ff */
[----:B------:R-:W-:Y:S02]  /*5fa20*/  SHF.R.U32.HI R8, RZ, 0x8, R8 ;  /* 0x00000008ff087819 */ /* 0x000fe40000011608 */
[----:B------:R-:W-:Y:S02]  /*5fa30*/  LOP3.LUT R17, R17, 0xffff, RZ, 0xc0, !PT ;  /* 0x0000ffff11117812 */ /* 0x000fe400078ec0ff */
[----:B------:R-:W-:Y:S02]  /*5fa40*/  LOP3.LUT R5, R5, 0xffff, RZ, 0xc0, !PT ;  /* 0x0000ffff05057812 */ /* 0x000fe400078ec0ff */
[----:B------:R-:W-:-:S02]  /*5fa50*/  SHF.R.U32.HI R3, RZ, 0x8, R29 ;  /* 0x00000008ff037819 */ /* 0x000fc4000001161d */
[----:B------:R-:W-:Y:S02]  /*5fa60*/  LOP3.LUT R6, R6, 0xffff, RZ, 0xc0, !PT ;  /* 0x0000ffff06067812 */ /* 0x000fe400078ec0ff */
[----:B------:R-:W-:Y:S02]  /*5fa70*/  SHF.R.U32.HI R11, RZ, 0x8, R11 ;  /* 0x00000008ff0b7819 */ /* 0x000fe4000001160b */
[----:B------:R-:W-:Y:S02]  /*5fa80*/  SHF.R.U32.HI R21, RZ, 0x8, R21 ;  /* 0x00000008ff157819 */ /* 0x000fe40000011615 */
[----:B------:R-:W-:Y:S02]  /*5fa90*/  SHF.R.U32.HI R24, RZ, 0x8, R24 ;  /* 0x00000008ff187819 */ /* 0x000fe40000011618 */
[----:B------:R-:W-:Y:S02]  /*5faa0*/  LOP3.LUT R4, R4, 0xffff, RZ, 0xc0, !PT ;  /* 0x0000ffff04047812 */ /* 0x000fe400078ec0ff */
[----:B------:R-:W-:-:S02]  /*5fab0*/  LOP3.LUT R22, R22, 0xffff, RZ, 0xc0, !PT ;  /* 0x0000ffff16167812 */ /* 0x000fc400078ec0ff */
[----:B------:R-:W-:Y:S02]  /*5fac0*/  LOP3.LUT R14, R14, 0xffff, RZ, 0xc0, !PT ;  /* 0x0000ffff0e0e7812 */ /* 0x000fe400078ec0ff */
[----:B------:R-:W-:Y:S02]  /*5fad0*/  PRMT R26, R27, 0x3340, R26 ;  /* 0x000033401b1a7816 */ /* 0x000fe4000000001a */
[----:B------:R-:W-:Y:S02]  /*5fae0*/  LOP3.LUT R8, R8, 0xffff, RZ, 0xc0, !PT ;  /* 0x0000ffff08087812 */ /* 0x000fe400078ec0ff */
[--C-:B------:R-:W-:Y:S02]  /*5faf0*/  PRMT R17, R17, 0x3340, R1.reuse ;  /* 0x0000334011117816 */ /* 0x100fe40000000001 */
[----:B------:R-:W-:Y:S02]  /*5fb00*/  PRMT R5, R5, 0x3340, R1 ;  /* 0x0000334005057816 */ /* 0x000fe40000000001 */
[----:B------:R-:W-:-:S02]  /*5fb10*/  LOP3.LUT R20, R20, R19, RZ, 0x3c, !PT ;  /* 0x0000001314147212 */ /* 0x000fc400078e3cff */
[----:B------:R-:W-:Y:S02]  /*5fb20*/  LOP3.LUT R3, R3, 0xffff, RZ, 0xc0, !PT ;  /* 0x0000ffff03037812 */ /* 0x000fe400078ec0ff */
[--C-:B------:R-:W-:Y:S02]  /*5fb30*/  PRMT R6, R6, 0x3340, R1.reuse ;  /* 0x0000334006067816 */ /* 0x100fe40000000001 */
[----:B------:R-:W-:Y:S02]  /*5fb40*/  LOP3.LUT R19, R21, 0xffff, RZ, 0xc0, !PT ;  /* 0x0000ffff15137812 */ /* 0x000fe400078ec0ff */
[----:B------:R-:W-:Y:S02]  /*5fb50*/  LOP3.LUT R11, R11, 0xffff, RZ, 0xc0, !PT ;  /* 0x0000ffff0b0b7812 */ /* 0x000fe400078ec0ff */
[----:B------:R-:W-:Y:S02]  /*5fb60*/  LOP3.LUT R24, R24, 0xffff, RZ, 0xc0, !PT ;  /* 0x0000ffff18187812 */ /* 0x000fe400078ec0ff */
[----:B------:R-:W-:-:S02]  /*5fb70*/  PRMT R14, R14, 0x3340, R1 ;  /* 0x000033400e0e7816 */ /* 0x000fc40000000001 */
[--C-:B------:R-:W-:Y:S02]  /*5fb80*/  PRMT R21, R8, 0x3340, R1.reuse ;  /* 0x0000334008157816 */ /* 0x100fe40000000001 */
[----:B------:R-:W-:Y:S02]  /*5fb90*/  PRMT R3, R3, 0x3340, R1 ;  /* 0x0000334003037816 */ /* 0x000fe40000000001 */
[----:B------:R-:W-:Y:S02]  /*5fba0*/  PRMT R8, R16, 0x5410, R17 ;  /* 0x0000541010087816 */ /* 0x000fe40000000011 */
[----:B------:R-:W-:Y:S02]  /*5fbb0*/  PRMT R19, R11, 0x3340, R19 ;  /* 0x000033400b137816 */ /* 0x000fe40000000013 */
[----:B------:R-:W-:Y:S02]  /*5fbc0*/  PRMT R7, R7, 0x5410, R5 ;  /* 0x0000541007077816 */ /* 0x000fe40000000005 */
[----:B------:R-:W-:-:S02]  /*5fbd0*/  PRMT R24, R24, 0x3340, R1 ;  /* 0x0000334018187816 */ /* 0x000fc40000000001 */
[----:B------:R-:W-:Y:S02]  /*5fbe0*/  PRMT R11, R2, 0x5410, R6 ;  /* 0x00005410020b7816 */ /* 0x000fe40000000006 */
[----:B------:R-:W-:Y:S02]  /*5fbf0*/  PRMT R14, R10, 0x5410, R14 ;  /* 0x000054100a0e7816 */ /* 0x000fe4000000000e */
[----:B------:R-:W-:Y:S02]  /*5fc00*/  PRMT R17, R26, 0x5410, R24 ;  /* 0x000054101a117816 */ /* 0x000fe40000000018 */
[----:B--2---:R-:W-:-:S04]  /*5fc10*/  SHF.R.U32.HI R12, RZ, 0x8, R28 ;  /* 0x00000008ff0c7819 */ /* 0x004fc8000001161c */
[----:B------:R-:W-:Y:S02]  /*5fc20*/  LOP3.LUT R12, R12, 0xffff, RZ, 0xc0, !PT ;  /* 0x0000ffff0c0c7812 */ /* 0x000fe400078ec0ff */
[----:B---3--:R-:W-:-:S04]  /*5fc30*/  SHF.R.U32.HI R9, RZ, 0x8, R23 ;  /* 0x00000008ff097819 */ /* 0x008fc80000011617 */
[----:B------:R-:W-:-:S04]  /*5fc40*/  LOP3.LUT R9, R9, 0xffff, RZ, 0xc0, !PT ;  /* 0x0000ffff09097812 */ /* 0x000fc800078ec0ff */
[----:B------:R-:W-:Y:S02]  /*5fc50*/  PRMT R9, R9, 0x3340, R12 ;  /* 0x0000334009097816 */ /* 0x000fe4000000000c */
[----:B------:R-:W-:Y:S02]  /*5fc60*/  SHF.R.U32.HI R12, RZ, 0x8, R25 ;  /* 0x00000008ff0c7819 */ /* 0x000fe40000011619 */
[----:B------:R-:W2:Y:S02]  /*5fc70*/  LDL.LU R25, [R1+0x1a6c] ;  /* 0x001a6c0001197983 */ /* 0x000ea40000300800 */
[----:B------:R-:W-:Y:S02]  /*5fc80*/  LOP3.LUT R12, R12, 0xffff, RZ, 0xc0, !PT ;  /* 0x0000ffff0c0c7812 */ /* 0x000fe400078ec0ff */
[----:B------:R-:W3:Y:S02]  /*5fc90*/  LDL.LU R27, [R1+0x18] ;  /* 0x00001800011b7983 */ /* 0x000ee40000300800 */
[----:B------:R-:W-:-:S02]  /*5fca0*/  PRMT R12, R12, 0x3340, R4 ;  /* 0x000033400c0c7816 */ /* 0x000fc40000000004 */
[----:B------:R-:W4:Y:S01]  /*5fcb0*/  LDL.LU R29, [R1+0x14] ;  /* 0x00001400011d7983 */ /* 0x000f220000300800 */
[----:B------:R-:W-:-:S03]  /*5fcc0*/  PRMT R4, R22, 0x3340, R1 ;  /* 0x0000334016047816 */ /* 0x000fc60000000001 */
[----:B------:R-:W5:Y:S04]  /*5fcd0*/  LDL.LU R23, [R1+0x34] ;  /* 0x0000340001177983 */ /* 0x000f680000300800 */
[----:B------:R-:W4:Y:S04]  /*5fce0*/  LDL.LU R28, [R1+0x2c] ;  /* 0x00002c00011c7983 */ /* 0x000f280000300800 */
[----:B------:R-:W3:Y:S01]  /*5fcf0*/  LDL.LU R22, [R1+0x3c] ;  /* 0x00003c0001167983 */ /* 0x000ee20000300800 */
[----:B------:R-:W-:-:S03]  /*5fd00*/  PRMT R3, R9, 0x5410, R3 ;  /* 0x0000541009037816 */ /* 0x000fc60000000003 */
[----:B------:R-:W5:Y:S04]  /*5fd10*/  LDL.LU R16, [R1+0x8] ;  /* 0x0000080001107983 */ /* 0x000f680000300800 */
[----:B------:R-:W2:Y:S04]  /*5fd20*/  LDL.LU R5, [R1+0x38] ;  /* 0x0000380001057983 */ /* 0x000ea80000300800 */
[----:B------:R-:W4:Y:S04]  /*5fd30*/  LDL.LU R6, [R1+0x24] ;  /* 0x0000240001067983 */ /* 0x000f280000300800 */
[----:B------:R-:W3:Y:S04]  /*5fd40*/  LDL.LU R10, [R1+0x1c] ;  /* 0x00001c00010a7983 */ /* 0x000ee80000300800 */
[----:B------:R-:W5:Y:S04]  /*5fd50*/  LDL.LU R9, [R1+0x30] ;  /* 0x0000300001097983 */ /* 0x000f680000300800 */
[----:B------:R-:W4:Y:S01]  /*5fd60*/  LDL.LU R24, [R1+0x28] ;  /* 0x0000280001187983 */ /* 0x000f220000300800 */
[----:B------:R-:W-:-:S02]  /*5fd70*/  PRMT R19, R19, 0x5410, R4 ;  /* 0x0000541013137816 */ /* 0x000fc40000000004 */
[----:B------:R-:W-:Y:S02]  /*5fd80*/  PRMT R2, R12, 0x5410, R21 ;  /* 0x000054100c027816 */ /* 0x000fe40000000015 */
[----:B--2---:R-:W-:-:S04]  /*5fd90*/  LOP3.LUT R5, R5, 0xffff, RZ, 0xc0, !PT ;  /* 0x0000ffff05057812 */ /* 0x004fc800078ec0ff */
[--C-:B------:R-:W-:Y:S02]  /*5fda0*/  PRMT R8, R8, 0x5210, R5.reuse ;  /* 0x0000521008087816 */ /* 0x100fe40000000005 */
[----:B---3--:R-:W-:Y:S02]  /*5fdb0*/  LOP3.LUT R10, R10, 0xffff, RZ, 0xc0, !PT ;  /* 0x0000ffff0a0a7812 */ /* 0x008fe400078ec0ff */
[----:B-----5:R-:W-:Y:S02]  /*5fdc0*/  LOP3.LUT R9, R9, 0xffff, RZ, 0xc0, !PT ;  /* 0x0000ffff09097812 */ /* 0x020fe400078ec0ff */
[----:B----4-:R-:W-:Y:S02]  /*5fdd0*/  PRMT R4, R24, 0x4210, R5 ;  /* 0x0000421018047816 */ /* 0x010fe40000000005 */
[----:B------:R-:W-:Y:S02]  /*5fde0*/  PRMT R5, R6, 0x4210, R9 ;  /* 0x0000421006057816 */ /* 0x000fe40000000009 */
[----:B------:R-:W-:-:S02]  /*5fdf0*/  PRMT R6, R25, 0x4210, R10 ;  /* 0x0000421019067816 */ /* 0x000fc4000000000a */
[----:B------:R-:W2:Y:S04]  /*5fe00*/  LDL.LU R25, [R1+0x1a68] ;  /* 0x001a680001197983 */ /* 0x000ea80000300800 */
[----:B------:R-:W3:Y:S01]  /*5fe10*/  LDL.LU R24, [R1+0x220] ;  /* 0x0002200001187983 */ /* 0x000ee20000300800 */
[----:B------:R-:W-:Y:S02]  /*5fe20*/  LOP3.LUT R12, R16, 0xffff, RZ, 0xc0, !PT ;  /* 0x0000ffff100c7812 */ /* 0x000fe400078ec0ff */
[----:B------:R-:W-:Y:S02]  /*5fe30*/  PRMT R10, R11, 0x5210, R10 ;  /* 0x000052100b0a7816 */ /* 0x000fe4000000000a */
[----:B------:R-:W-:Y:S02]  /*5fe40*/  PRMT R11, R14, 0x5210, R12 ;  /* 0x000052100e0b7816 */ /* 0x000fe4000000000c */
[----:B------:R-:W-:-:S02]  /*5fe50*/  LOP3.LUT R14, R23, 0xffff, RZ, 0xc0, !PT ;  /* 0x0000ffff170e7812 */ /* 0x000fc400078ec0ff */
[----:B------:R-:W4:Y:S01]  /*5fe60*/  LDL.LU R23, [R1+0x1a20] ;  /* 0x001a200001177983 */ /* 0x000f220000300800 */
[----:B------:R-:W-:Y:S02]  /*5fe70*/  LOP3.LUT R16, R22, 0xffff, RZ, 0xc0, !PT ;  /* 0x0000ffff16107812 */ /* 0x000fe400078ec0ff */
[----:B------:R-:W-:Y:S02]  /*5fe80*/  PRMT R9, R7, 0x5210, R9 ;  /* 0x0000521007097816 */ /* 0x000fe40000000009 */
[----:B------:R-:W-:Y:S02]  /*5fe90*/  PRMT R7, R27, 0x4210, R12 ;  /* 0x000042101b077816 */ /* 0x000fe4000000000c */
[--C-:B------:R-:W-:Y:S02]  /*5fea0*/  PRMT R12, R29, 0x4210, R16.reuse ;  /* 0x000042101d0c7816 */ /* 0x100fe40000000010 */
[----:B------:R-:W-:Y:S02]  /*5feb0*/  PRMT R16, R3, 0x5210, R16 ;  /* 0x0000521003107816 */ /* 0x000fe40000000010 */
[----:B------:R-:W-:-:S02]  /*5fec0*/  LOP3.LUT R3, R28, 0xffff, RZ, 0xc0, !PT ;  /* 0x0000ffff1c037812 */ /* 0x000fc400078ec0ff */
[----:B------:R-:W1:Y:S01]  /*5fed0*/  S2R R28, SR_TID.X ;  /* 0x00000000001c7919 */ /* 0x000e620000002100 */
[----:B0-----:R-:W-:Y:S01]  /*5fee0*/  ULEA UR4, UR5, UR4, 0x18 ;  /* 0x0000000405047291 */ /* 0x001fe2000f8ec03f */
[--C-:B------:R-:W-:Y:S02]  /*5fef0*/  PRMT R13, R13, 0x4210, R14.reuse ;  /* 0x000042100d0d7816 */ /* 0x100fe4000000000e */
[----:B------:R-:W-:Y:S01]  /*5ff00*/  PRMT R17, R17, 0x5210, R14 ;  /* 0x0000521011117816 */ /* 0x000fe2000000000e */
[----:B------:R-:W-:Y:S01]  /*5ff10*/  ULDC UR5, c[0x0][0x244] ;  /* 0x0000910000057ab9 */ /* 0x000fe20000000800 */
[--C-:B------:R-:W-:Y:S02]  /*5ff20*/  PRMT R14, R18, 0x4210, R3.reuse ;  /* 0x00004210120e7816 */ /* 0x100fe40000000003 */
[----:B------:R-:W-:Y:S02]  /*5ff30*/  PRMT R18, R2, 0x5210, R3 ;  /* 0x0000521002127816 */ /* 0x000fe40000000003 */
[----:B------:R-:W-:Y:S01]  /*5ff40*/  STS.128 [R20+UR4], R4 ;  /* 0x0000000414007988 */ /* 0x000fe20008000c04 */
[----:B-1----:R-:W-:-:S03]  /*5ff50*/  SHF.R.U32.HI R2, RZ, 0x4, R28 ;  /* 0x00000004ff027819 */ /* 0x002fc6000001161c */
[----:B------:R-:W-:Y:S01]  /*5ff60*/  STS.128 [R20+UR4+0x100], R8 ;  /* 0x0001000814007988 */ /* 0x000fe20008000c04 */
[----:B--2---:R-:W-:-:S04]  /*5ff70*/  LOP3.LUT R22, R25, 0xffff, RZ, 0xc0, !PT ;  /* 0x0000ffff19167812 */ /* 0x004fc800078ec0ff */
[----:B------:R-:W-:-:S05]  /*5ff80*/  PRMT R19, R19, 0x5210, R22 ;  /* 0x0000521013137816 */ /* 0x000fca0000000016 */
[----:B------:R0:W-:Y:S02]  /*5ff90*/  STS.128 [R20+UR4+0x180], R16 ;  /* 0x0001801014007988 */ /* 0x0001e40008000c04 */
[--C-:B0-----:R-:W-:Y:S02]  /*5ffa0*/  LOP3.LUT R16, R0, 0x60, R28.reuse, 0x78, !PT ;  /* 0x0000006000107812 */ /* 0x101fe400078e781c */
[----:B------:R-:W-:-:S04]  /*5ffb0*/  SHF.R.U32.HI R0, RZ, 0x4, R28 ;  /* 0x00000004ff007819 */ /* 0x000fc8000001161c */
[C-C-:B---3--:R-:W-:Y:S02]  /*5ffc0*/  LOP3.LUT R4, R24.reuse, 0x1f8, R0.reuse, 0xfe, !PT ;  /* 0x000001f818047812 */ /* 0x148fe400078efe00 */
[--C-:B------:R-:W-:Y:S01]  /*5ffd0*/  LOP3.LUT R3, R24, 0x1b8, R0.reuse, 0xfe, !PT ;  /* 0x000001b818037812 */ /* 0x100fe200078efe00 */
[----:B------:R-:W-:Y:S01]  /*5ffe0*/  VIADD R29, R0, 0x38 ;  /* 0x00000038001d7836 */ /* 0x000fe20000000000 */
[----:B------:R-:W-:Y:S01]  /*5fff0*/  LOP3.LUT R5, R24, 0x178, R0, 0xfe, !PT ;  /* 0x0000017818057812 */ /* 0x000fe200078efe00 */
[----:B------:R0:W-:Y:S01]  /*60000*/  STL [R1+0x40], R4 ;  /* 0x0000400401007387 */ /* 0x0001e20000100800 */
[----:B------:R-:W-:Y:S01]  /*60010*/  SGXT.U32 R17, R2, 0x3 ;  /* 0x000000030211781a */ /* 0x000fe20000000000 */
[----:B------:R-:W-:Y:S02]  /*60020*/  VIADD R2, R0, 0x78 ;  /* 0x0000007800027836 */ /* 0x000fe40000000000 */
[----:B------:R1:W-:Y:S01]  /*60030*/  STL [R1+0x3c], R3 ;  /* 0x00003c0301007387 */ /* 0x0003e20000100800 */
[----:B------:R-:W-:-:S02]  /*60040*/  LOP3.LUT R29, R24, R29, RZ, 0xfc, !PT ;  /* 0x0000001d181d7212 */ /* 0x000fc400078efcff */
[C-C-:B0-----:R-:W-:Y:S01]  /*60050*/  LOP3.LUT R4, R24.reuse, 0x138, R0.reuse, 0xfe, !PT ;  /* 0x0000013818047812 */ /* 0x141fe200078efe00 */
[----:B------:R-:W-:Y:S01]  /*60060*/  STL [R1+0x38], R5 ;  /* 0x0000380501007387 */ /* 0x000fe20000100800 */
[C-C-:B-1----:R-:W-:Y:S02]  /*60070*/  LOP3.LUT R3, R24.reuse, 0xf8, R0.reuse, 0xfe, !PT ;  /* 0x000000f818037812 */ /* 0x142fe400078efe00 */
[C---:B------:R-:W-:Y:S01]  /*60080*/  LOP3.LUT R0, R24.reuse, 0xb8, R0, 0xfe, !PT ;  /* 0x000000b818007812 */ /* 0x040fe200078efe00 */
[----:B------:R-:W-:Y:S04]  /*60090*/  STL [R1+0x34], R4 ;  /* 0x0000340401007387 */ /* 0x000fe80000100800 */
[----:B------:R0:W-:Y:S04]  /*600a0*/  STL [R1+0x2c], R3 ;  /* 0x00002c0301007387 */ /* 0x0001e80000100800 */
[----:B------:R1:W-:Y:S04]  /*600b0*/  STL [R1+0x1a60], R29 ;  /* 0x001a601d01007387 */ /* 0x0003e80000100800 */
[----:B------:R2:W-:Y:S01]  /*600c0*/  STL [R1+0x28], R0 ;  /* 0x0000280001007387 */ /* 0x0005e20000100800 */
[----:B0-----:R-:W-:-:S02]  /*600d0*/  LOP3.LUT R3, R24, 0x18, R17, 0xfe, !PT ;  /* 0x0000001818037812 */ /* 0x001fc400078efe11 */
[C-C-:B------:R-:W-:Y:S02]  /*600e0*/  LOP3.LUT R5, R24.reuse, 0x48, R17.reuse, 0xfe, !PT ;  /* 0x0000004818057812 */ /* 0x140fe400078efe11 */
[C---:B------:R-:W-:Y:S01]  /*600f0*/  LOP3.LUT R4, R24.reuse, 0x50, R17, 0xfe, !PT ;  /* 0x0000005018047812 */ /* 0x040fe200078efe11 */
[----:B-1----:R-:W0:Y:S01]  /*60100*/  LDC R29, c[0x0][0x248] ;  /* 0x00009200ff1d7b82 */ /* 0x002e220000000800 */
[----:B--2---:R-:W-:-:S05]  /*60110*/  LOP3.LUT R0, R24, R2, RZ, 0xfc, !PT ;  /* 0x0000000218007212 */ /* 0x004fca00078efcff */
[----:B------:R-:W-:Y:S04]  /*60120*/  STL [R1+0x24], R0 ;  /* 0x0000240001007387 */ /* 0x000fe80000100800 */
[----:B------:R1:W-:Y:S02]  /*60130*/  STL [R1+0x1a64], R3 ;  /* 0x001a640301007387 */ /* 0x0003e40000100800 */
[----:B-1----:R-:W-:-:S05]  /*60140*/  LOP3.LUT R3, R24, 0x40, R17, 0xfe, !PT ;  /* 0x0000004018037812 */ /* 0x002fca00078efe11 */
[----:B------:R1:W-:Y:S04]  /*60150*/  STL [R1+0x4], R3 ;  /* 0x0000040301007387 */ /* 0x0003e80000100800 */
[----:B------:R2:W-:Y:S04]  /*60160*/  STL [R1+0xc], R5 ;  /* 0x00000c0501007387 */ /* 0x0005e80000100800 */
[----:B------:R3:W-:Y:S01]  /*60170*/  STL [R1+0x10], R4 ;  /* 0x0000100401007387 */ /* 0x0007e20000100800 */
[C-C-:B-1----:R-:W-:Y:S02]  /*60180*/  LOP3.LUT R3, R24.reuse, 0x58, R17.reuse, 0xfe, !PT ;  /* 0x0000005818037812 */ /* 0x142fe400078efe11 */
[----:B--2---:R-:W-:-:S03]  /*60190*/  LOP3.LUT R5, R24, 0x60, R17, 0xfe, !PT ;  /* 0x0000006018057812 */ /* 0x004fc600078efe11 */
[----:B------:R1:W-:Y:S01]  /*601a0*/  STL [R1+0x14], R3 ;  /* 0x0000140301007387 */ /* 0x0003e20000100800 */
[----:B---3--:R-:W-:-:S03]  /*601b0*/  LOP3.LUT R4, R24, 0x68, R17, 0xfe, !PT ;  /* 0x0000006818047812 */ /* 0x008fc600078efe11 */
        /* <DEDUP_REMOVED lines=12> */
[----:B------:R2:W-:Y:S01]  /*60280*/  STL [R1+0x4c], R5 ;  /* 0x00004c0501007387 */ /* 0x0005e20000100800 */
[----:B------:R-:W-:-:S03]  /*60290*/  PRMT R15, R15, 0x4210, R22 ;  /* 0x000042100f0f7816 */ /* 0x000fc60000000016 */
[----:B------:R3:W-:Y:S01]  /*602a0*/  STL [R1+0x50], R4 ;  /* 0x0000500401007387 */ /* 0x0007e20000100800 */
[C-C-:B-1----:R-:W-:Y:S02]  /*602b0*/  LOP3.LUT R3, R24.reuse, 0xb0, R17.reuse, 0xfe, !PT ;  /* 0x000000b018037812 */ /* 0x142fe400078efe11 */
[C-C-:B--2---:R-:W-:Y:S01]  /*602c0*/  LOP3.LUT R5, R24.reuse, 0x1f0, R17.reuse, 0xfe, !PT ;  /* 0x000001f018057812 */ /* 0x144fe200078efe11 */
[----:B------:R-:W-:Y:S01]  /*602d0*/  STS.128 [R20+UR4+0x80], R12 ;  /* 0x0000800c14007988 */ /* 0x000fe20008000c04 */
[----:B---3--:R-:W-:-:S03]  /*602e0*/  LOP3.LUT R4, R24, 0x1e8, R17, 0xfe, !PT ;  /* 0x000001e818047812 */ /* 0x008fc600078efe11 */
[----:B------:R1:W-:Y:S04]  /*602f0*/  STL [R1+0x54], R3 ;  /* 0x0000540301007387 */ /* 0x0003e80000100800 */
[----:B------:R2:W-:Y:S01]  /*60300*/  STL [R1+0xe4], R5 ;  /* 0x0000e40501007387 */ /* 0x0005e20000100800 */
[----:B------:R-:W-:Y:S01]  /*60310*/  BAR.SYNC.DEFER_BLOCKING 0x0 ;  /* 0x0000000000007b1d */ /* 0x000fe20000010000 */
[C-C-:B-1----:R-:W-:Y:S02]  /*60320*/  LOP3.LUT R3, R24.reuse, 0x1e0, R17.reuse, 0xfe, !PT ;  /* 0x000001e018037812 */ /* 0x142fe400078efe11 */
[----:B--2---:R-:W-:-:S03]  /*60330*/  LOP3.LUT R5, R24, 0x1d8, R17, 0xfe, !PT ;  /* 0x000001d818057812 */ /* 0x004fc600078efe11 */
[----:B------:R1:W-:Y:S04]  /*60340*/  STL [R1+0xe0], R4 ;  /* 0x0000e00401007387 */ /* 0x0003e80000100800 */
[----:B------:R2:W-:Y:S01]  /*60350*/  STL [R1+0xdc], R3 ;  /* 0x0000dc0301007387 */ /* 0x0005e20000100800 */
[----:B-1----:R-:W-:-:S03]  /*60360*/  LOP3.LUT R4, R24, 0x1d0, R17, 0xfe, !PT ;  /* 0x000001d018047812 */ /* 0x002fc600078efe11 */
[----:B------:R1:W-:Y:S01]  /*60370*/  STL [R1+0xd8], R5 ;  /* 0x0000d80501007387 */ /* 0x0003e20000100800 */
[----:B--2---:R-:W-:-:S03]  /*60380*/  LOP3.LUT R3, R24, 0x1c8, R17, 0xfe, !PT ;  /* 0x000001c818037812 */ /* 0x004fc600078efe11 */
[----:B------:R2:W-:Y:S04]  /*60390*/  STL [R1+0xd4], R4 ;  /* 0x0000d40401007387 */ /* 0x0005e80000100800 */
[----:B------:R-:W3:Y:S01]  /*603a0*/  LDS.128 R12, [R16+UR4] ;  /* 0x00000004100c7984 */ /* 0x000ee20008000c00 */
[----:B-1----:R-:W-:-:S03]  /*603b0*/  LOP3.LUT R5, R24, 0x1c0, R17, 0xfe, !PT ;  /* 0x000001c018057812 */ /* 0x002fc600078efe11 */
[----:B------:R-:W-:Y:S01]  /*603c0*/  LDS.128 R8, [R16+UR4+0x400] ;  /* 0x0004000410087984 */ /* 0x000fe20008000c00 */
[----:B--2---:R-:W-:-:S03]  /*603d0*/  LOP3.LUT R4, R24, 0x1b0, R17, 0xfe, !PT ;  /* 0x000001b018047812 */ /* 0x004fc600078efe11 */
[----:B------:R1:W-:Y:S04]  /*603e0*/  STL [R1+0xd0], R3 ;  /* 0x0000d00301007387 */ /* 0x0003e80000100800 */
[----:B------:R2:W-:Y:S04]  /*603f0*/  STL [R1+0xcc], R5 ;  /* 0x0000cc0501007387 */ /* 0x0005e80000100800 */
[----:B------:R5:W-:Y:S01]  /*60400*/  STL [R1+0xc8], R4 ;  /* 0x0000c80401007387 */ /* 0x000be20000100800 */
[C-C-:B-1----:R-:W-:Y:S02]  /*60410*/  LOP3.LUT R3, R24.reuse, 0x1a8, R17.reuse, 0xfe, !PT ;  /* 0x000001a818037812 */ /* 0x142fe400078efe11 */
[----:B--2---:R-:W-:-:S03]  /*60420*/  LOP3.LUT R5, R24, 0x1a0, R17, 0xfe, !PT ;  /* 0x000001a018057812 */ /* 0x004fc600078efe11 */
[----:B------:R1:W-:Y:S01]  /*60430*/  STL [R1+0xc4], R3 ;  /* 0x0000c40301007387 */ /* 0x0003e20000100800 */
[----:B-----5:R-:W-:-:S03]  /*60440*/  LOP3.LUT R4, R24, 0x198, R17, 0xfe, !PT ;  /* 0x0000019818047812 */ /* 0x020fc600078efe11 */
[----:B------:R2:W-:Y:S04]  /*60450*/  STL [R1+0xc0], R5 ;  /* 0x0000c00501007387 */ /* 0x0005e80000100800 */
[----:B------:R5:W-:Y:S01]  /*60460*/  STL [R1+0xbc], R4 ;  /* 0x0000bc0401007387 */ /* 0x000be20000100800 */
[C-C-:B-1----:R-:W-:Y:S02]  /*60470*/  LOP3.LUT R3, R24.reuse, 0x190, R17.reuse, 0xfe, !PT ;  /* 0x0000019018037812 */ /* 0x142fe400078efe11 */
[----:B--2---:R-:W-:-:S03]  /*60480*/  LOP3.LUT R5, R24, 0x188, R17, 0xfe, !PT ;  /* 0x0000018818057812 */ /* 0x004fc600078efe11 */
[----:B------:R1:W-:Y:S01]  /*60490*/  STL [R1+0xb8], R3 ;  /* 0x0000b80301007387 */ /* 0x0003e20000100800 */
[----:B-----5:R-:W-:-:S03]  /*604a0*/  LOP3.LUT R4, R24, 0x180, R17, 0xfe, !PT ;  /* 0x0000018018047812 */ /* 0x020fc600078efe11 */
[----:B------:R-:W-:Y:S04]  /*604b0*/  STL [R1+0xb4], R5 ;  /* 0x0000b40501007387 */ /* 0x000fe80000100800 */
[----:B------:R-:W-:Y:S04]  /*604c0*/  STL [R1+0xb0], R4 ;  /* 0x0000b00401007387 */ /* 0x000fe80000100800 */
[----:B------:R-:W2:Y:S01]  /*604d0*/  LDS.128 R4, [R16+UR4+0x200] ;  /* 0x0002000410047984 */ /* 0x000ea20008000c00 */
[----:B-1----:R-:W-:-:S05]  /*604e0*/  LOP3.LUT R3, R24, 0x170, R17, 0xfe, !PT ;  /* 0x0000017018037812 */ /* 0x002fca00078efe11 */
[----:B------:R1:W-:Y:S04]  /*604f0*/  STL [R1+0xac], R3 ;  /* 0x0000ac0301007387 */ /* 0x0003e80000100800 */
[----:B---3--:R-:W-:Y:S01]  /*60500*/  STL [R1+0x1a3c], R14 ;  /* 0x001a3c0e01007387 */ /* 0x008fe20000100800 */
[----:B-1----:R-:W-:-:S03]  /*60510*/  LOP3.LUT R3, R24, 0x168, R17, 0xfe, !PT ;  /* 0x0000016818037812 */ /* 0x002fc600078efe11 */
[----:B------:R1:W-:Y:S02]  /*60520*/  STL [R1+0x1a24], R15 ;  /* 0x001a240f01007387 */ /* 0x0003e40000100800 */
[C-C-:B-1----:R-:W-:Y:S02]  /*60530*/  LOP3.LUT R15, R24.reuse, 0x160, R17.reuse, 0xfe, !PT ;  /* 0x00000160180f7812 */ /* 0x142fe400078efe11 */
[----:B--2---:R-:W-:Y:S04]  /*60540*/  STL [R1+0x1a38], R6 ;  /* 0x001a380601007387 */ /* 0x004fe80000100800 */
[----:B------:R1:W-:Y:S04]  /*60550*/  STL [R1+0xa8], R3 ;  /* 0x0000a80301007387 */ /* 0x0003e80000100800 */
[----:B------:R2:W-:Y:S01]  /*60560*/  STL [R1+0x1a28], R7 ;  /* 0x001a280701007387 */ /* 0x0005e20000100800 */
[----:B-1----:R-:W-:-:S02]  /*60570*/  LOP3.LUT R3, R24, 0x158, R17, 0xfe, !PT ;  /* 0x0000015818037812 */ /* 0x002fc400078efe11 */
[C-C-:B--2---:R-:W-:Y:S01]  /*60580*/  LOP3.LUT R7, R24.reuse, 0x150, R17.reuse, 0xfe, !PT ;  /* 0x0000015018077812 */ /* 0x144fe200078efe11 */
[----:B------:R1:W-:Y:S04]  /*60590*/  STL [R1+0x1a2c], R15 ;  /* 0x001a2c0f01007387 */ /* 0x0003e80000100800 */
[----:B------:R2:W-:Y:S04]  /*605a0*/  STL [R1+0x1a30], R7 ;  /* 0x001a300701007387 */ /* 0x0005e80000100800 */
[----:B------:R3:W-:Y:S01]  /*605b0*/  STL [R1+0xa0], R3 ;  /* 0x0000a00301007387 */ /* 0x0007e20000100800 */
[----:B-1----:R-:W-:-:S02]  /*605c0*/  LOP3.LUT R15, R24, 0x148, R17, 0xfe, !PT ;  /* 0x00000148180f7812 */ /* 0x002fc400078efe11 */
[----:B--2---:R-:W-:-:S03]  /*605d0*/  LOP3.LUT R7, R24, 0x130, R17, 0xfe, !PT ;  /* 0x0000013018077812 */ /* 0x004fc600078efe11 */
[----:B------:R1:W-:Y:S01]  /*605e0*/  STL [R1+0x1a34], R15 ;  /* 0x001a340f01007387 */ /* 0x0003e20000100800 */
[----:B---3--:R-:W-:-:S03]  /*605f0*/  LOP3.LUT R3, R24, 0x140, R17, 0xfe, !PT ;  /* 0x0000014018037812 */ /* 0x008fc600078efe11 */
[----:B------:R2:W-:Y:S01]  /*60600*/  STL [R1+0x1a40], R7 ;  /* 0x001a400701007387 */ /* 0x0005e20000100800 */
[----:B------:R-:W-:-:S03]  /*60610*/  LOP3.LUT R6, R24, 0x118, R17, 0xfe, !PT ;  /* 0x0000011818067812 */ /* 0x000fc600078efe11 */
[----:B------:R3:W-:Y:S01]  /*60620*/  STL [R1+0x94], R3 ;  /* 0x0000940301007387 */ /* 0x0007e20000100800 */
[C-C-:B-1----:R-:W-:Y:S02]  /*60630*/  LOP3.LUT R15, R24.reuse, 0x128, R17.reuse, 0xfe, !PT ;  /* 0x00000128180f7812 */ /* 0x142fe400078efe11 */
[C-C-:B------:R-:W-:Y:S02]  /*60640*/  LOP3.LUT R14, R24.reuse, 0x110, R17.reuse, 0xfe, !PT ;  /* 0x00000110180e7812 */ /* 0x140fe400078efe11 */
[C-C-:B--2---:R-:W-:Y:S01]  /*60650*/  LOP3.LUT R7, R24.reuse, 0x108, R17.reuse, 0xfe, !PT ;  /* 0x0000010818077812 */ /* 0x144fe200078efe11 */
[----:B------:R1:W-:Y:S01]  /*60660*/  STL [R1+0x1a44], R15 ;  /* 0x001a440f01007387 */ /* 0x0003e20000100800 */
[----:B---3--:R-:W-:-:S03]  /*60670*/  LOP3.LUT R3, R24, 0x120, R17, 0xfe, !PT ;  /* 0x0000012018037812 */ /* 0x008fc600078efe11 */
[----:B------:R-:W-:Y:S04]  /*60680*/  STL [R1+0x1a48], R6 ;  /* 0x001a480601007387 */ /* 0x000fe80000100800 */
[----:B------:R2:W-:Y:S01]  /*60690*/  STL [R1+0x88], R3 ;  /* 0x0000880301007387 */ /* 0x0005e20000100800 */
[----:B-1----:R-:W-:-:S03]  /*606a0*/  LOP3.LUT R15, R24, 0x100, R17, 0xfe, !PT ;  /* 0x00000100180f7812 */ /* 0x002fc600078efe11 */
[----:B------:R1:W-:Y:S01]  /*606b0*/  STL [R1+0x1a4c], R14 ;  /* 0x001a4c0e01007387 */ /* 0x0003e20000100800 */
[C---:B----4-:R-:W-:Y:S01]  /*606c0*/  ISETP.GE.AND P0, PT, R23.reuse, UR12, PT ;  /* 0x0000000c17007c0c */ /* 0x050fe2000bf06270 */
[----:B------:R-:W-:Y:S01]  /*606d0*/  IMAD R22, R23, UR5, RZ ;  /* 0x0000000517167c24 */ /* 0x000fe2000f8e02ff */
[C---:B------:R-:W-:Y:S01]  /*606e0*/  LOP3.LUT R26, R24.reuse, R17, RZ, 0xfc, !PT ;  /* 0x00000011181a7212 */ /* 0x040fe200078efcff */
[----:B------:R-:W-:Y:S01]  /*606f0*/  STL [R1+0x1a54], R10 ;  /* 0x001a540a01007387 */ /* 0x000fe20000100800 */
[C-C-:B------:R-:W-:Y:S01]  /*60700*/  LOP3.LUT R25, R24.reuse, 0x8, R17.reuse, 0xfe, !PT ;  /* 0x0000000818197812 */ /* 0x140fe200078efe11 */
[----:B------:R-:W-:Y:S02]  /*60710*/  ULDC UR12, c[0x0][0x22c] ;  /* 0x00008b00000c7ab9 */ /* 0x000fe40000000800 */
[----:B------:R3:W-:Y:S01]  /*60720*/  STL [R1+0x1a50], R11 ;  /* 0x001a500b01007387 */ /* 0x0007e20000100800 */
[----:B------:R-:W-:-:S03]  /*60730*/  LOP3.LUT R27, R24, 0x10, R17, 0xfe, !PT ;  /* 0x00000010181b7812 */ /* 0x000fc600078efe11 */
[----:B------:R4:W-:Y:S01]  /*60740*/  STL [R1+0x1a58], R7 ;  /* 0x001a580701007387 */ /* 0x0009e20000100800 */
[C-C-:B------:R-:W-:Y:S02]  /*60750*/  LOP3.LUT R2, R24.reuse, 0x20, R17.reuse, 0xfe, !PT ;  /* 0x0000002018027812 */ /* 0x140fe400078efe11 */
[C-C-:B------:R-:W-:Y:S01]  /*60760*/  LOP3.LUT R0, R24.reuse, 0x28, R17.reuse, 0xfe, !PT ;  /* 0x0000002818007812 */ /* 0x140fe200078efe11 */
[----:B------:R5:W-:Y:S01]  /*60770*/  STL [R1+0x1a5c], R15 ;  /* 0x001a5c0f01007387 */ /* 0x000be20000100800 */
[C-C-:B------:R-:W-:Y:S02]  /*60780*/  LOP3.LUT R28, R24.reuse, 0x30, R17.reuse, 0xfe, !PT ;  /* 0x00000030181c7812 */ /* 0x140fe400078efe11 */
[C-C-:B------:R-:W-:Y:S02]  /*60790*/  LOP3.LUT R21, R24.reuse, 0x80, R17.reuse, 0xfe, !PT ;  /* 0x0000008018157812 */ /* 0x140fe400078efe11 */
[C-C-:B--2---:R-:W-:Y:S02]  /*607a0*/  LOP3.LUT R3, R24.reuse, 0xf0, R17.reuse, 0xfe, !PT ;  /* 0x000000f018037812 */ /* 0x144fe400078efe11 */
[----:B------:R-:W-:-:S02]  /*607b0*/  LOP3.LUT R6, R24, 0xe8, R17, 0xfe, !PT ;  /* 0x000000e818067812 */ /* 0x000fc400078efe11 */
[C-C-:B-1----:R-:W-:Y:S02]  /*607c0*/  LOP3.LUT R14, R24.reuse, 0xe0, R17.reuse, 0xfe, !PT ;  /* 0x000000e0180e7812 */ /* 0x142fe400078efe11 */
[C-C-:B---3--:R-:W-:Y:S02]  /*607d0*/  LOP3.LUT R11, R24.reuse, 0xd8, R17.reuse, 0xfe, !PT ;  /* 0x000000d8180b7812 */ /* 0x148fe400078efe11 */
[C-C-:B------:R-:W-:Y:S02]  /*607e0*/  LOP3.LUT R10, R24.reuse, 0xd0, R17.reuse, 0xfe, !PT ;  /* 0x000000d0180a7812 */ /* 0x140fe400078efe11 */
[C-C-:B----4-:R-:W-:Y:S02]  /*607f0*/  LOP3.LUT R7, R24.reuse, 0xc8, R17.reuse, 0xfe, !PT ;  /* 0x000000c818077812 */ /* 0x150fe400078efe11 */
[----:B-----5:R-:W-:Y:S02]  /*60800*/  LOP3.LUT R15, R24, 0xc0, R17, 0xfe, !PT ;  /* 0x000000c0180f7812 */ /* 0x020fe400078efe11 */
[----:B------:R-:W1:Y:S01]  /*60810*/  LDS.128 R16, [R16+UR4+0x600] ;  /* 0x0006000410107984 */ /* 0x000e620008000c00 */
[----:B------:R-:W-:Y:S01]  /*60820*/  ULDC.64 UR4, c[0x0][0x220] ;  /* 0x0000880000047ab9 */ /* 0x000fe20000000a00 */
[C---:B------:R-:W-:Y:S01]  /*60830*/  ISETP.LT.AND P3, PT, R26.reuse, UR13, !P0 ;  /* 0x0000000d1a007c0c */ /* 0x040fe2000c761270 */
[----:B0-----:R-:W-:Y:S01]  /*60840*/  IMAD R26, R26, R29, RZ ;  /* 0x0000001d1a1a7224 */ /* 0x001fe200078e02ff */
[----:B------:R-:W-:-:S02]  /*60850*/  IADD3 R20, P1, R22, UR4, RZ ;  /* 0x0000000416147c10 */ /* 0x000fc4000ff3e0ff */
[----:B------:R-:W-:Y:S01]  /*60860*/  ISETP.LT.AND P5, PT, R21, UR12, !P0 ;  /* 0x0000000c15007c0c */ /* 0x000fe2000c7a1270 */
[----:B------:R0:W-:Y:S01]  /*60870*/  STL [R1+0x74], R3 ;  /* 0x0000740301007387 */ /* 0x0001e20000100800 */
[----:B------:R-:W-:Y:S01]  /*60880*/  LEA.HI.X.SX32 R21, R22, UR5, 0x1, P1 ;  /* 0x0000000516157c11 */ /* 0x000fe200088f0eff */
[----:B------:R-:W-:Y:S01]  /*60890*/  ULDC UR4, c[0x0][0x22c] ;  /* 0x00008b0000047ab9 */ /* 0x000fe20000000800 */
[----:B------:R-:W-:Y:S01]  /*608a0*/  IADD3 R22, P4, R26, R20, RZ ;  /* 0x000000141a167210 */ /* 0x000fe20007f9e0ff */
[----:B------:R-:W-:-:S03]  /*608b0*/  ULDC UR5, c[0x0][0x22c] ;  /* 0x00008b0000057ab9 */ /* 0x000fc60000000800 */
[----:B------:R-:W-:Y:S02]  /*608c0*/  LEA.HI.X.SX32 R23, R26, R21, 0x1, P4 ;  /* 0x000000151a177211 */ /* 0x000fe400020f0eff */
[----:B0-----:R-:W-:-:S05]  /*608d0*/  PRMT R3, R12, 0x7770, RZ ;  /* 0x000077700c037816 */ /* 0x001fca00000000ff */
[----:B------:R0:W-:Y:S04]  /*608e0*/  @P3 STG.E.U8 desc[UR8][R22.64], R3 ;  /* 0x0000000316003986 */ /* 0x0001e8000c101108 */
[----:B0-----:R-:W2:Y:S01]  /*608f0*/  LDL.LU R3, [R1+0x1a64] ;  /* 0x001a640001037983 */ /* 0x001ea20000300800 */
[C---:B------:R-:W-:Y:S01]  /*60900*/  ISETP.LT.AND P2, PT, R25.reuse, UR6, !P0 ;  /* 0x0000000619007c0c */ /* 0x040fe2000c741270 */
[-C--:B------:R-:W-:Y:S01]  /*60910*/  IMAD R25, R25, R29.reuse, RZ ;  /* 0x0000001d19197224 */ /* 0x080fe200078e02ff */
[C---:B------:R-:W-:Y:S01]  /*60920*/  ISETP.LT.AND P1, PT, R27.reuse, UR4, !P0 ;  /* 0x000000041b007c0c */ /* 0x040fe2000c721270 */
[----:B------:R-:W-:Y:S01]  /*60930*/  IMAD R27, R27, R29, RZ ;  /* 0x0000001d1b1b7224 */ /* 0x000fe200078e02ff */
[----:B------:R-:W-:Y:S01]  /*60940*/  PRMT R23, R4, 0x7770, RZ ;  /* 0x0000777004177816 */ /* 0x000fe200000000ff */
[----:B------:R-:W-:Y:S01]  /*60950*/  ULDC UR4, c[0x0][0x22c] ;  /* 0x00008b0000047ab9 */ /* 0x000fe20000000800 */
[----:B------:R-:W-:-:S04]  /*60960*/  IADD3 R24, P6, R25, R20, RZ ;  /* 0x0000001419187210 */ /* 0x000fc80007fde0ff */
[----:B------:R-:W-:Y:S02]  /*60970*/  LEA.HI.X.SX32 R25, R25, R21, 0x1, P6 ;  /* 0x0000001519197211 */ /* 0x000fe400030f0eff */
[----:B------:R-:W-:-:S03]  /*60980*/  IADD3 R22, P3, R27, R20, RZ ;  /* 0x000000141b167210 */ /* 0x000fc60007f7e0ff */
[----:B------:R0:W-:Y:S01]  /*60990*/  @P2 STG.E.U8 desc[UR8][R24.64], R23 ;  /* 0x0000001718002986 */ /* 0x0001e2000c101108 */
[C---:B------:R-:W-:Y:S01]  /*609a0*/  ISETP.LT.AND P4, PT, R2.reuse, UR5, !P0 ;  /* 0x0000000502007c0c */ /* 0x040fe2000c781270 */
[----:B------:R-:W-:Y:S01]  /*609b0*/  ULDC UR5, c[0x0][0x22c] ;  /* 0x00008b0000057ab9 */ /* 0x000fe20000000800 */
[----:B0-----:R-:W-:Y:S01]  /*609c0*/  LEA.HI.X.SX32 R23, R27, R21, 0x1, P3 ;  /* 0x000000151b177211 */ /* 0x001fe200018f0eff */
[----:B------:R-:W-:Y:S01]  /*609d0*/  IMAD R24, R2, R29, RZ ;  /* 0x0000001d02187224 */ /* 0x000fe200078e02ff */
[----:B------:R-:W3:Y:S01]  /*609e0*/  LDL.LU R27, [R1+0xc] ;  /* 0x00000c00011b7983 */ /* 0x000ee20000300800 */
[----:B------:R-:W-:-:S05]  /*609f0*/  PRMT R25, R8, 0x7770, RZ ;  /* 0x0000777008197816 */ /* 0x000fca00000000ff */
[----:B------:R0:W-:Y:S02]  /*60a00*/  @P1 STG.E.U8 desc[UR8][R22.64], R25 ;  /* 0x0000001916001986 */ /* 0x0001e4000c101108 */
[-C--:B0-----:R-:W-:Y:S02]  /*60a10*/  IADD3 R22, P6, R24, R20.reuse, RZ ;  /* 0x0000001418167210 */ /* 0x081fe40007fde0ff */
[----:B-1----:R-:W-:Y:S02]  /*60a20*/  PRMT R25, R16, 0x7770, RZ ;  /* 0x0000777010197816 */ /* 0x002fe400000000ff */
[----:B------:R-:W-:Y:S02]  /*60a30*/  LEA.HI.X.SX32 R23, R24, R21, 0x1, P6 ;  /* 0x0000001518177211 */ /* 0x000fe400030f0eff */
[----:B------:R-:W-:Y:S02]  /*60a40*/  PRMT R24, R12, 0x7771, RZ ;  /* 0x000077710c187816 */ /* 0x000fe400000000ff */
[C---:B--2---:R-:W-:Y:S01]  /*60a50*/  ISETP.LT.AND P2, PT, R3.reuse, UR4, !P0 ;  /* 0x0000000403007c0c */ /* 0x044fe2000c741270 */
[----:B------:R-:W-:Y:S01]  /*60a60*/  ULDC UR4, c[0x0][0x22c] ;  /* 0x00008b0000047ab9 */ /* 0x000fe20000000800 */
[-C--:B------:R-:W-:Y:S01]  /*60a70*/  IMAD R3, R3, R29.reuse, RZ ;  /* 0x0000001d03037224 */ /* 0x080fe200078e02ff */
[C---:B------:R-:W-:Y:S01]  /*60a80*/  ISETP.LT.AND P3, PT, R0.reuse, UR4, !P0 ;  /* 0x0000000400007c0c */ /* 0x040fe2000c761270 */
[----:B------:R-:W-:Y:S01]  /*60a90*/  IMAD R0, R0, R29, RZ ;  /* 0x0000001d00007224 */ /* 0x000fe200078e02ff */
[----:B------:R-:W-:Y:S01]  /*60aa0*/  ULDC UR4, c[0x0][0x22c] ;  /* 0x00008b0000047ab9 */ /* 0x000fe20000000800 */
[----:B------:R-:W2:Y:S01]  /*60ab0*/  LDL.LU R29, [R1+0x1a60] ;  /* 0x001a6000011d7983 */ /* 0x000ea20000300800 */
[----:B------:R-:W-:-:S04]  /*60ac0*/  IADD3 R2, P1, R3, R20, RZ ;  /* 0x0000001403027210 */ /* 0x000fc80007f3e0ff */
[----:B------:R-:W-:-:S05]  /*60ad0*/  LEA.HI.X.SX32 R3, R3, R21, 0x1, P1 ;  /* 0x0000001503037211 */ /* 0x000fca00008f0eff */
[----:B------:R0:W-:Y:S04]  /*60ae0*/  @P2 STG.E.U8 desc[UR8][R2.64], R25 ;  /* 0x0000001902002986 */ /* 0x0001e8000c101108 */
[----:B------:R1:W-:Y:S04]  /*60af0*/  @P4 STG.E.U8 desc[UR8][R22.64], R24 ;  /* 0x0000001816004986 */ /* 0x0003e8000c101108 */
[----:B0-----:R-:W4:Y:S04]  /*60b00*/  LDL.LU R25, [R1+0x4] ;  /* 0x0000040001197983 */ /* 0x001f280000300800 */
[----:B-1----:R-:W5:Y:S01]  /*60b10*/  LDL.LU R24, [R1+0x30] ;  /* 0x0000300001187983 */ /* 0x002f620000300800 */
[----:B------:R-:W0:Y:S01]  /*60b20*/  LDC R23, c[0x0][0x248] ;  /* 0x00009200ff177b82 */ /* 0x000e220000000800 */
[----:B------:R-:W-:-:S04]  /*60b30*/  IADD3 R2, P1, R0, R20, RZ ;  /* 0x0000001400027210 */ /* 0x000fc80007f3e0ff */
[----:B------:R-:W-:Y:S02]  /*60b40*/  LEA.HI.X.SX32 R3, R0, R21, 0x1, P1 ;  /* 0x0000001500037211 */ /* 0x000fe400008f0eff */
[----:B------:R-:W-:Y:S02]  /*60b50*/  PRMT R0, R4, 0x7771, RZ ;  /* 0x0000777104007816 */ /* 0x000fe400000000ff */
[C---:B------:R-:W-:Y:S01]  /*60b60*/  ISETP.LT.AND P6, PT, R28.reuse, UR4, !P0 ;  /* 0x000000041c007c0c */ /* 0x040fe2000c7c1270 */
[----:B------:R-:W-:Y:S02]  /*60b70*/  ULDC UR4, c[0x0][0x22c] ;  /* 0x00008b0000047ab9 */ /* 0x000fe40000000800 */
[----:B------:R1:W-:Y:S02]  /*60b80*/  @P3 STG.E.U8 desc[UR8][R2.64], R0 ;  /* 0x0000000002003986 */ /* 0x0003e4000c101108 */
[----:B-1----:R-:W1:Y:S01]  /*60b90*/  LDC R0, c[0x0][0x248] ;  /* 0x00009200ff007b82 */ /* 0x002e620000000800 */
[----:B0-----:R-:W-:-:S05]  /*60ba0*/  IMAD R28, R28, R23, RZ ;  /* 0x000000171c1c7224 */ /* 0x001fca00078e02ff */
[CC--:B------:R-:W-:Y:S02]  /*60bb0*/  IADD3 R22, P3, R28.reuse, R20.reuse, RZ ;  /* 0x000000141c167210 */ /* 0x0c0fe40007f7e0ff */
[C---:B--2---:R-:W-:Y:S01]  /*60bc0*/  ISETP.LT.AND P1, PT, R29.reuse, UR5, !P0 ;  /* 0x000000051d007c0c */ /* 0x044fe2000c721270 */
[----:B------:R-:W-:Y:S01]  /*60bd0*/  IMAD R29, R29, R23, RZ ;  /* 0x000000171d1d7224 */ /* 0x000fe200078e02ff */
[----:B------:R-:W-:Y:S01]  /*60be0*/  LEA.HI.X.SX32 R23, R28, R21, 0x1, P3 ;  /* 0x000000151c177211 */ /* 0x000fe200018f0eff */
[----:B------:R-:W-:Y:S01]  /*60bf0*/  ULDC UR5, c[0x0][0x22c] ;  /* 0x00008b0000057ab9 */ /* 0x000fe20000000800 */
[----:B------:R-:W0:Y:S02]  /*60c00*/  LDC R28, c[0x0][0x248] ;  /* 0x00009200ff1c7b82 */ /* 0x000e240000000800 */
[----:B------:R-:W-:-:S04]  /*60c10*/  IADD3 R2, P4, R29, R20, RZ ;  /* 0x000000141d027210 */ /* 0x000fc80007f9e0ff */
[----:B------:R-:W-:Y:S02]  /*60c20*/  LEA.HI.X.SX32 R3, R29, R21, 0x1, P4 ;  /* 0x000000151d037211 */ /* 0x000fe400020f0eff */
[----:B------:R-:W2:Y:S01]  /*60c30*/  LDL.LU R29, [R1+0x1c] ;  /* 0x00001c00011d7983 */ /* 0x000ea20000300800 */
[C---:B----4-:R-:W-:Y:S01]  /*60c40*/  ISETP.LT.AND P2, PT, R25.reuse, UR4, !P0 ;  /* 0x0000000419007c0c */ /* 0x050fe2000c741270 */
[----:B-1----:R-:W-:Y:S01]  /*60c50*/  IMAD R0, R25, R0, RZ ;  /* 0x0000000019007224 */ /* 0x002fe200078e02ff */
[----:B------:R-:W-:Y:S01]  /*60c60*/  PRMT R25, R8, 0x7771, RZ ;  /* 0x0000777108197816 */ /* 0x000fe200000000ff */
[----:B------:R-:W-:Y:S01]  /*60c70*/  ULDC UR4, c[0x0][0x22c] ;  /* 0x00008b0000047ab9 */ /* 0x000fe20000000800 */
[----:B-----5:R-:W-:Y:S01]  /*60c80*/  ISETP.LT.AND P4, PT, R24, UR5, !P0 ;  /* 0x0000000518007c0c */ /* 0x020fe2000c781270 */
[----:B------:R-:W-:Y:S01]  /*60c90*/  ULDC UR5, c[0x0][0x22c] ;  /* 0x00008b0000057ab9 */ /* 0x000fe20000000800 */
[----:B------:R-:W-:Y:S01]  /*60ca0*/  IADD3 R24, P3, R0, R20, RZ ;  /* 0x0000001400187210 */ /* 0x000fe20007f7e0ff */
[----:B------:R1:W-:Y:S01]  /*60cb0*/  @P6 STG.E.U8 desc[UR8][R22.64], R25 ;  /* 0x0000001916006986 */ /* 0x0003e2000c101108 */
[----:B---3--:R-:W-:Y:S01]  /*60cc0*/  ISETP.LT.AND P6, PT, R27, UR4, !P0 ;  /* 0x000000041b007c0c */ /* 0x008fe2000c7c1270 */
[----:B------:R-:W-:Y:S01]  /*60cd0*/  ULDC UR4, c[0x0][0x22c] ;  /* 0x00008b0000047ab9 */ /* 0x000fe20000000800 */
[----:B-1----:R-:W-:-:S02]  /*60ce0*/  PRMT R22, R16, 0x7771, RZ ;  /* 0x0000777110167816 */ /* 0x002fc400000000ff */
[----:B------:R-:W-:Y:S02]  /*60cf0*/  LEA.HI.X.SX32 R25, R0, R21, 0x1, P3 ;  /* 0x0000001500197211 */ /* 0x000fe400018f0eff */
[----:B------:R-:W-:Y:S01]  /*60d00*/  PRMT R23, R12, 0x7772, RZ ;  /* 0x000077720c177816 */ /* 0x000fe200000000ff */
[----:B0-----:R-:W-:Y:S01]  /*60d10*/  IMAD R0, R27, R28, RZ ;  /* 0x0000001c1b007224 */ /* 0x001fe200078e02ff */
[----:B------:R0:W-:Y:S04]  /*60d20*/  @P1 STG.E.U8 desc[UR8][R2.64], R22 ;  /* 0x0000001602001986 */ /* 0x0001e8000c101108 */
[----:B------:R-:W3:Y:S04]  /*60d30*/  LDL.LU R27, [R1+0x20] ;  /* 0x00002000011b7983 */ /* 0x000ee80000300800 */
[----:B------:R1:W-:Y:S04]  /*60d40*/  @P2 STG.E.U8 desc[UR8][R24.64], R23 ;  /* 0x0000001718002986 */ /* 0x0003e8000c101108 */
[----:B0-----:R-:W4:Y:S04]  /*60d50*/  LDL.LU R3, [R1+0x18] ;  /* 0x0000180001037983 */ /* 0x001f280000300800 */
[----:B------:R-:W5:Y:S04]  /*60d60*/  LDL.LU R22, [R1+0x14] ;  /* 0x0000140001167983 */ /* 0x000f680000300800 */
[----:B-1----:R-:W2:Y:S01]  /*60d70*/  LDL.LU R24, [R1+0x10] ;  /* 0x0000100001187983 */ /* 0x002ea20000300800 */
[----:B------:R-:W-:Y:S01]  /*60d80*/  IADD3 R2, P2, R0, R20, RZ ;  /* 0x0000001400027210 */ /* 0x000fe20007f5e0ff */
[----:B----4-:R-:W-:-:S03]  /*60d90*/  IMAD.MOV.U32 R25, RZ, RZ, R3 ;  /* 0x000000ffff197224 */ /* 0x010fc600078e0003 */
[----:B------:R-:W-:Y:S01]  /*60da0*/  LEA.HI.X.SX32 R3, R0, R21, 0x1, P2 ;  /* 0x0000001500037211 */ /* 0x000fe200010f0eff */
[-C--:B-----5:R-:W-:Y:S01]  /*60db0*/  IMAD R0, R22, R28.reuse, RZ ;  /* 0x0000001c16007224 */ /* 0x0a0fe200078e02ff */
[C---:B--2---:R-:W-:Y:S01]  /*60dc0*/  ISETP.LT.AND P1, PT, R24.reuse, UR4, !P0 ;  /* 0x0000000418007c0c */ /* 0x044fe2000c721270 */
[----:B------:R-:W-:Y:S01]  /*60dd0*/  IMAD R23, R24, R28, RZ ;  /* 0x0000001c18177224 */ /* 0x000fe200078e02ff */
[----:B------:R-:W-:Y:S01]  /*60de0*/  PRMT R24, R4, 0x7772, RZ ;  /* 0x0000777204187816 */ /* 0x000fe200000000ff */
[----:B------:R-:W-:Y:S01]  /*60df0*/  ULDC UR4, c[0x0][0x22c] ;  /* 0x00008b0000047ab9 */ /* 0x000fe20000000800 */
[----:B------:R-:W-:Y:S01]  /*60e00*/  ISETP.LT.AND P2, PT, R22, UR5, !P0 ;  /* 0x0000000516007c0c */ /* 0x000fe2000c741270 */
[----:B------:R-:W-:Y:S02]  /*60e10*/  ULDC UR5, c[0x0][0x22c] ;  /* 0x00008b0000057ab9 */ /* 0x000fe40000000800 */
[----:B------:R0:W-:Y:S01]  /*60e20*/  @P6 STG.E.U8 desc[UR8][R2.64], R24 ;  /* 0x0000001802006986 */ /* 0x0001e2000c101108 */
[----:B------:R-:W-:-:S04]  /*60e30*/  IADD3 R22, P3, R23, R20, RZ ;  /* 0x0000001417167210 */ /* 0x000fc80007f7e0ff */
[----:B------:R-:W-:Y:S02]  /*60e40*/  LEA.HI.X.SX32 R23, R23, R21, 0x1, P3 ;  /* 0x0000001517177211 */ /* 0x000fe400018f0eff */
[----:B0-----:R-:W-:-:S04]  /*60e50*/  IADD3 R2, P6, R0, R20, RZ ;  /* 0x0000001400027210 */ /* 0x001fc80007fde0ff */
[----:B------:R-:W-:Y:S01]  /*60e60*/  LEA.HI.X.SX32 R3, R0, R21, 0x1, P6 ;  /* 0x0000001500037211 */ /* 0x000fe200030f0eff */
[----:B------:R-:W-:Y:S01]  /*60e70*/  IMAD.MOV.U32 R0, RZ, RZ, R25 ;  /* 0x000000ffff007224 */ /* 0x000fe200078e0019 */
[----:B------:R-:W-:Y:S01]  /*60e80*/  ISETP.LT.AND P3, PT, R25, UR4, !P0 ;  /* 0x0000000419007c0c */ /* 0x000fe2000c761270 */
[----:B------:R-:W-:Y:S01]  /*60e90*/  ULDC UR4, c[0x0][0x22c] ;  /* 0x00008b0000047ab9 */ /* 0x000fe20000000800 */
[----:B------:R-:W-:Y:S01]  /*60ea0*/  PRMT R24, R8, 0x7772, RZ ;  /* 0x0000777208187816 */ /* 0x000fe200000000ff */
[----:B------:R-:W-:Y:S01]  /*60eb0*/  IMAD R0, R0, R28, RZ ;  /* 0x0000001c00007224 */ /* 0x000fe200078e02ff */
[----:B------:R-:W-:-:S03]  /*60ec0*/  PRMT R25, R16, 0x7772, RZ ;  /* 0x0000777210197816 */ /* 0x000fc600000000ff */
[----:B------:R-:W-:Y:S04]  /*60ed0*/  @P1 STG.E.U8 desc[UR8][R22.64], R24 ;  /* 0x0000001816001986 */ /* 0x000fe8000c101108 */
[----:B------:R0:W-:Y:S01]  /*60ee0*/  @P2 STG.E.U8 desc[UR8][R2.64], R25 ;  /* 0x0000001902002986 */ /* 0x0001e2000c101108 */
[C---:B------:R-:W-:Y:S01]  /*60ef0*/  ISETP.LT.AND P1, PT, R29.reuse, UR4, !P0 ;  /* 0x000000041d007c0c */ /* 0x040fe2000c721270 */
[----:B------:R-:W-:Y:S01]  /*60f00*/  ULDC UR4, c[0x0][0x22c] ;  /* 0x00008b0000047ab9 */ /* 0x000fe20000000800 */
[----:B0-----:R-:W-:Y:S01]  /*60f10*/  IADD3 R2, P2, R0, R20, RZ ;  /* 0x0000001400027210 */ /* 0x001fe20007f5e0ff */
[----:B------:R-:W2:Y:S01]  /*60f20*/  LDL.LU R25, [R1+0x48] ;  /* 0x0000480001197983 */ /* 0x000ea20000300800 */
[----:B------:R-:W-:Y:S02]  /*60f30*/  PRMT R22, R12, 0x7773, RZ ;  /* 0x000077730c167816 */ /* 0x000fe400000000ff */
[----:B------:R-:W-:Y:S01]  /*60f40*/  LEA.HI.X.SX32 R3, R0, R21, 0x1, P2 ;  /* 0x0000001500037211 */ /* 0x000fe200010f0eff */
[-C--:B------:R-:W-:Y:S01]  /*60f50*/  IMAD R0, R29, R28.reuse, RZ ;  /* 0x0000001c1d007224 */ /* 0x080fe200078e02ff */
[C---:B---3--:R-:W-:Y:S01]  /*60f60*/  ISETP.LT.AND P2, PT, R27.reuse, UR5, !P0 ;  /* 0x000000051b007c0c */ /* 0x048fe2000c741270 */
[----:B------:R-:W3:Y:S01]  /*60f70*/  LDL.LU R29, [R1+0x4c] ;  /* 0x00004c00011d7983 */ /* 0x000ee20000300800 */
[----:B------:R-:W-:Y:S01]  /*60f80*/  IMAD R12, R27, R28, RZ ;  /* 0x0000001c1b0c7224 */ /* 0x000fe200078e02ff */
[----:B------:R-:W-:Y:S01]  /*60f90*/  PRMT R4, R4, 0x7773, RZ ;  /* 0x0000777304047816 */ /* 0x000fe200000000ff */
[----:B------:R-:W-:Y:S01]  /*60fa0*/  IMAD R26, R28, 0x80, R26 ;  /* 0x000000801c1a7824 */ /* 0x000fe200078e021a */
[----:B------:R-:W4:Y:S01]  /*60fb0*/  LDL.LU R24, [R1+0x50] ;  /* 0x0000500001187983 */ /* 0x000f220000300800 */
[----:B------:R-:W-:Y:S01]  /*60fc0*/  PRMT R8, R8, 0x7773, RZ ;  /* 0x0000777308087816 */ /* 0x000fe200000000ff */
[----:B------:R-:W-:-:S02]  /*60fd0*/  ULDC UR5, c[0x0][0x22c] ;  /* 0x00008b0000057ab9 */ /* 0x000fc40000000800 */
[----:B------:R-:W5:Y:S04]  /*60fe0*/  LDL.LU R27, [R1+0x54] ;  /* 0x00005400011b7983 */ /* 0x000f680000300800 */
[----:B------:R-:W2:Y:S04]  /*60ff0*/  LDL.LU R23, [R1+0x24] ;  /* 0x0000240001177983 */ /* 0x000ea80000300800 */
[----:B------:R0:W-:Y:S02]  /*61000*/  @P3 STG.E.U8 desc[UR8][R2.64], R22 ;  /* 0x0000001602003986 */ /* 0x0001e4000c101108 */
[----:B0-----:R-:W-:-:S02]  /*61010*/  IADD3 R2, P3, R0, R20, RZ ;  /* 0x0000001400027210 */ /* 0x001fc40007f7e0ff */
[----:B------:R-:W-:Y:S02]  /*61020*/  IADD3 R22, P6, R12, R20, RZ ;  /* 0x000000140c167210 */ /* 0x000fe40007fde0ff */
[----:B------:R-:W-:-:S05]  /*61030*/  LEA.HI.X.SX32 R3, R0, R21, 0x1, P3 ;  /* 0x0000001500037211 */ /* 0x000fca00018f0eff */
[----:B------:R0:W-:Y:S01]  /*61040*/  @P1 STG.E.U8 desc[UR8][R2.64], R4 ;  /* 0x0000000402001986 */ /* 0x0001e2000c101108 */
[----:B------:R-:W-:Y:S02]  /*61050*/  PRMT R16, R16, 0x7773, RZ ;  /* 0x0000777310107816 */ /* 0x000fe400000000ff */
[C---:B--2---:R-:W-:Y:S01]  /*61060*/  ISETP.LT.AND P3, PT, R23.reuse, UR4, !P0 ;  /* 0x0000000417007c0c */ /* 0x044fe2000c761270 */
[----:B------:R-:W-:Y:S01]  /*61070*/  IMAD R0, R23, R28, RZ ;  /* 0x0000001c17007224 */ /* 0x000fe200078e02ff */
[-C--:B------:R-:W-:Y:S01]  /*61080*/  LEA.HI.X.SX32 R23, R12, R21.reuse, 0x1, P6 ;  /* 0x000000150c177211 */ /* 0x080fe200030f0eff */
[----:B------:R-:W-:Y:S01]  /*61090*/  ULDC UR4, c[0x0][0x22c] ;  /* 0x00008b0000047ab9 */ /* 0x000fe20000000800 */
[----:B------:R-:W2:Y:S02]  /*610a0*/  LDL.LU R12, [R1+0x44] ;  /* 0x00004400010c7983 */ /* 0x000ea40000300800 */
[C---:B0-----:R-:W-:Y:S02]  /*610b0*/  IADD3 R2, P6, R0.reuse, R20, RZ ;  /* 0x0000001400027210 */ /* 0x041fe40007fde0ff */
[----:B------:R0:W-:Y:S02]  /*610c0*/  @P2 STG.E.U8 desc[UR8][R22.64], R8 ;  /* 0x0000000816002986 */ /* 0x0001e4000c101108 */
[----:B------:R-:W-:-:S02]  /*610d0*/  LEA.HI.X.SX32 R3, R0, R21, 0x1, P6 ;  /* 0x0000001500037211 */ /* 0x000fc400030f0eff */
[----:B------:R-:W-:Y:S01]  /*610e0*/  ISETP.LT.AND P2, PT, R25, UR4, !P0 ;  /* 0x0000000419007c0c */ /* 0x000fe2000c741270 */
[----:B------:R-:W-:Y:S02]  /*610f0*/  ULDC UR4, c[0x0][0x22c] ;  /* 0x00008b0000047ab9 */ /* 0x000fe40000000800 */
[----:B------:R1:W-:Y:S01]  /*61100*/  @P3 STG.E.U8 desc[UR8][R2.64], R16 ;  /* 0x0000001002003986 */ /* 0x0003e2000c101108 */
[----:B---3--:R-:W-:Y:S01]  /*61110*/  ISETP.LT.AND P3, PT, R29, UR4, !P0 ;  /* 0x000000041d007c0c */ /* 0x008fe2000c761270 */
[----:B------:R-:W-:Y:S01]  /*61120*/  IMAD R0, R28, 0x8, R26 ;  /* 0x000000081c007824 */ /* 0x000fe200078e021a */
[----:B------:R-:W-:Y:S01]  /*61130*/  PRMT R4, R13, 0x7770, RZ ;  /* 0x000077700d047816 */ /* 0x000fe200000000ff */
[----:B------:R-:W3:Y:S01]  /*61140*/  LDL.LU R29, [R1+0x28] ;  /* 0x00002800011d7983 */ /* 0x000ee20000300800 */
[----:B0-----:R-:W-:Y:S01]  /*61150*/  IADD3 R22, P6, R26, R20, RZ ;  /* 0x000000141a167210 */ /* 0x001fe20007fde0ff */
[----:B------:R-:W-:-:S03]  /*61160*/  ULDC UR4, c[0x0][0x22c] ;  /* 0x00008b0000047ab9 */ /* 0x000fc60000000800 */
[----:B------:R-:W-:Y:S02]  /*61170*/  LEA.HI.X.SX32 R23, R26, R21, 0x1, P6 ;  /* 0x000000151a177211 */ /* 0x000fe400030f0eff */
[----:B-1----:R-:W-:-:S03]  /*61180*/  IADD3 R2, P6, R0, R20, RZ ;  /* 0x0000001400027210 */ /* 0x002fc60007fde0ff */
[----:B------:R0:W-:Y:S01]  /*61190*/  @P5 STG.E.U8 desc[UR8][R22.64], R4 ;  /* 0x0000000416005986 */ /* 0x0001e2000c101108 */
[----:B------:R-:W-:Y:S01]  /*611a0*/  LEA.HI.X.SX32 R3, R0, R21, 0x1, P6 ;  /* 0x0000001500037211 */ /* 0x000fe200030f0eff */
[----:B0-----:R-:W-:Y:S01]  /*611b0*/  IMAD R4, R28, 0x8, R0 ;  /* 0x000000081c047824 */ /* 0x001fe200078e0200 */
[----:B------:R-:W-:-:S04]  /*611c0*/  PRMT R0, R5, 0x7770, RZ ;  /* 0x0000777005007816 */ /* 0x000fc800000000ff */
[C---:B------:R-:W-:Y:S01]  /*611d0*/  IADD3 R22, P6, R4.reuse, R20, RZ ;  /* 0x0000001404167210 */ /* 0x040fe20007fde0ff */
[----:B------:R0:W-:Y:S03]  /*611e0*/  @P4 STG.E.U8 desc[UR8][R2.64], R0 ;  /* 0x0000000002004986 */ /* 0x0001e6000c101108 */
[----:B------:R-:W-:Y:S01]  /*611f0*/  LEA.HI.X.SX32 R23, R4, R21, 0x1, P6 ;  /* 0x0000001504177211 */ /* 0x000fe200030f0eff */
[----:B0-----:R-:W-:Y:S01]  /*61200*/  IMAD R3, R28, 0x8, R4 ;  /* 0x000000081c037824 */ /* 0x001fe200078e0204 */
[----:B------:R-:W-:-:S04]  /*61210*/  PRMT R4, R9, 0x7770, RZ ;  /* 0x0000777009047816 */ /* 0x000fc800000000ff */
[----:B------:R-:W-:Y:S01]  /*61220*/  IADD3 R2, P6, R3, R20, RZ ;  /* 0x0000001403027210 */ /* 0x000fe20007fde0ff */
[----:B------:R-:W-:-:S03]  /*61230*/  IMAD R0, R28, 0x8, R3 ;  /* 0x000000081c007824 */ /* 0x000fc600078e0203 */
[----:B------:R-:W-:Y:S02]  /*61240*/  LEA.HI.X.SX32 R3, R3, R21, 0x1, P6 ;  /* 0x0000001503037211 */ /* 0x000fe400030f0eff */
[----:B----4-:R-:W-:Y:S01]  /*61250*/  ISETP.LT.AND P5, PT, R24, UR4, !P0 ;  /* 0x0000000418007c0c */ /* 0x010fe2000c7a1270 */
[----:B------:R-:W-:Y:S02]  /*61260*/  ULDC UR4, c[0x0][0x22c] ;  /* 0x00008b0000047ab9 */ /* 0x000fe40000000800 */
[----:B-----5:R-:W-:Y:S01]  /*61270*/  ISETP.LT.AND P4, PT, R27, UR4, !P0 ;  /* 0x000000041b007c0c */ /* 0x020fe2000c781270 */
[----:B------:R-:W-:Y:S01]  /*61280*/  ULDC UR4, c[0x0][0x22c] ;  /* 0x00008b0000047ab9 */ /* 0x000fe20000000800 */
[----:B------:R-:W-:Y:S02]  /*61290*/  PRMT R8, R13, 0x7771, RZ ;  /* 0x000077710d087816 */ /* 0x000fe400000000ff */
[----:B--2---:R-:W-:Y:S01]  /*612a0*/  ISETP.LT.AND P1, PT, R12, UR5, !P0 ;  /* 0x000000050c007c0c */ /* 0x004fe2000c721270 */
[----:B------:R-:W-:-:S12]  /*612b0*/  ULDC UR5, c[0x0][0x22c] ;  /* 0x00008b0000057ab9 */ /* 0x000fd80000000800 */
[----:B------:R0:W-:Y:S01]  /*612c0*/  @P1 STG.E.U8 desc[UR8][R22.64], R4 ;  /* 0x0000000416001986 */ /* 0x0001e2000c101108 */
[----:B------:R-:W-:Y:S01]  /*612d0*/  ISETP.LT.AND P1, PT, R15, UR4, !P0 ;  /* 0x000000040f007c0c */ /* 0x000fe2000c721270 */
[----:B------:R-:W-:Y:S01]  /*612e0*/  ULDC UR4, c[0x0][0x22c] ;  /* 0x00008b0000047ab9 */ /* 0x000fe20000000800 */
[----:B------:R-:W-:Y:S01]  /*612f0*/  PRMT R12, R5, 0x7771, RZ ;  /* 0x00007771050c7816 */ /* 0x000fe200000000ff */
[----:B------:R-:W2:Y:S01]  /*61300*/  LDL.LU R15, [R1+0x1a5c] ;  /* 0x001a5c00010f7983 */ /* 0x000ea20000300800 */
[----:B0-----:R-:W-:Y:S02]  /*61310*/  PRMT R4, R17, 0x7770, RZ ;  /* 0x0000777011047816 */ /* 0x001fe400000000ff */
[----:B------:R-:W-:-:S03]  /*61320*/  IADD3 R22, P6, R0, R20, RZ ;  /* 0x0000001400167210 */ /* 0x000fc60007fde0ff */
[----:B------:R0:W-:Y:S01]  /*61330*/  @P2 STG.E.U8 desc[UR8][R2.64], R4 ;  /* 0x0000000402002986 */ /* 0x0001e2000c101108 */
[----:B------:R-:W-:Y:S02]  /*61340*/  LEA.HI.X.SX32 R23, R0, R21, 0x1, P6 ;  /* 0x0000001500177211 */ /* 0x000fe400030f0eff */
[----:B------:R-:W-:Y:S01]  /*61350*/  ISETP.LT.AND P2, PT, R7, UR4, !P0 ;  /* 0x0000000407007c0c */ /* 0x000fe2000c741270 */
[----:B------:R-:W-:Y:S01]  /*61360*/  ULDC UR4, c[0x0][0x22c] ;  /* 0x00008b0000047ab9 */ /* 0x000fe20000000800 */
[----:B------:R-:W4:Y:S01]  /*61370*/  LDL.LU R7, [R1+0x1a58] ;  /* 0x001a580001077983 */ /* 0x000f220000300800 */
[----:B0-----:R-:W-:-:S03]  /*61380*/  IMAD R3, R28, 0x8, R0 ;  /* 0x000000081c037824 */ /* 0x001fc600078e0200 */
[----:B------:R0:W-:Y:S01]  /*61390*/  @P3 STG.E.U8 desc[UR8][R22.64], R8 ;  /* 0x0000000816003986 */ /* 0x0001e2000c101108 */
[----:B------:R-:W-:Y:S01]  /*613a0*/  IMAD R0, R28, 0x8, R3 ;  /* 0x000000081c007824 */ /* 0x000fe200078e0203 */
[----:B------:R-:W-:Y:S01]  /*613b0*/  IADD3 R2, P6, R3, R20, RZ ;  /* 0x0000001403027210 */ /* 0x000fe20007fde0ff */
[C---:B---3--:R-:W-:Y:S01]  /*613c0*/  IMAD R4, R29.reuse, R28, RZ ;  /* 0x0000001c1d047224 */ /* 0x048fe200078e02ff */
[----:B------:R-:W-:Y:S01]  /*613d0*/  ISETP.LT.AND P3, PT, R29, UR4, !P0 ;  /* 0x000000041d007c0c */ /* 0x000fe2000c761270 */
[----:B------:R-:W3:Y:S01]  /*613e0*/  LDL.LU R27, [R1+0x74] ;  /* 0x00007400011b7983 */ /* 0x000ee20000300800 */
[----:B------:R-:W-:Y:S01]  /*613f0*/  LEA.HI.X.SX32 R3, R3, R21, 0x1, P6 ;  /* 0x0000001503037211 */ /* 0x000fe200030f0eff */
[----:B------:R-:W-:Y:S01]  /*61400*/  ULDC UR4, c[0x0][0x22c] ;  /* 0x00008b0000047ab9 */ /* 0x000fe20000000800 */
[----:B0-----:R-:W-:-:S03]  /*61410*/  IADD3 R22, P6, R0, R20, RZ ;  /* 0x0000001400167210 */ /* 0x001fc60007fde0ff */
[----:B------:R0:W-:Y:S01]  /*61420*/  @P5 STG.E.U8 desc[UR8][R2.64], R12 ;  /* 0x0000000c02005986 */ /* 0x0001e2000c101108 */
[----:B------:R-:W-:Y:S02]  /*61430*/  PRMT R8, R9, 0x7771, RZ ;  /* 0x0000777109087816 */ /* 0x000fe400000000ff */
[-C--:B------:R-:W-:Y:S02]  /*61440*/  LEA.HI.X.SX32 R23, R0, R21.reuse, 0x1, P6 ;  /* 0x0000001500177211 */ /* 0x080fe400030f0eff */
[C---:B0-----:R-:W-:Y:S02]  /*61450*/  IADD3 R2, P6, R4.reuse, R20, RZ ;  /* 0x0000001404027210 */ /* 0x041fe40007fde0ff */
[----:B------:R-:W-:Y:S02]  /*61460*/  PRMT R12, R17, 0x7771, RZ ;  /* 0x00007771110c7816 */ /* 0x000fe400000000ff */
[----:B------:R-:W-:Y:S01]  /*61470*/  LEA.HI.X.SX32 R3, R4, R21, 0x1, P6 ;  /* 0x0000001504037211 */ /* 0x000fe200030f0eff */
[----:B------:R0:W-:Y:S01]  /*61480*/  @P4 STG.E.U8 desc[UR8][R22.64], R8 ;  /* 0x0000000816004986 */ /* 0x0001e2000c101108 */
[----:B------:R-:W-:Y:S01]  /*61490*/  ISETP.LT.AND P4, PT, R11, UR4, !P0 ;  /* 0x000000040b007c0c */ /* 0x000fe2000c781270 */
[----:B------:R-:W-:Y:S01]  /*614a0*/  ULDC UR4, c[0x0][0x22c] ;  /* 0x00008b0000047ab9 */ /* 0x000fe20000000800 */
[----:B------:R-:W-:Y:S01]  /*614b0*/  ISETP.LT.AND P5, PT, R10, UR5, !P0 ;  /* 0x000000050a007c0c */ /* 0x000fe2000c7a1270 */
[----:B------:R1:W-:Y:S01]  /*614c0*/  @P3 STG.E.U8 desc[UR8][R2.64], R12 ;  /* 0x0000000c02003986 */ /* 0x0003e2000c101108 */
[----:B------:R-:W-:Y:S01]  /*614d0*/  ISETP.LT.AND P3, PT, R14, UR4, !P0 ;  /* 0x000000040e007c0c */ /* 0x000fe2000c761270 */
[----:B------:R-:W-:Y:S01]  /*614e0*/  ULDC UR4, c[0x0][0x22c] ;  /* 0x00008b0000047ab9 */ /* 0x000fe20000000800 */
[----:B------:R-:W-:Y:S01]  /*614f0*/  PRMT R4, R13, 0x7772, RZ ;  /* 0x000077720d047816 */ /* 0x000fe200000000ff */
[----:B------:R-:W5:Y:S01]  /*61500*/  LDL.LU R10, [R1+0x1a54] ;  /* 0x001a5400010a7983 */ /* 0x000f620000300800 */
[----:B------:R-:W-:-:S03]  /*61510*/  ULDC UR5, c[0x0][0x22c] ;  /* 0x00008b0000057ab9 */ /* 0x000fc60000000800 */
[----:B------:R-:W5:Y:S04]  /*61520*/  LDL.LU R11, [R1+0x1a50] ;  /* 0x001a5000010b7983 */ /* 0x000f680000300800 */
[----:B------:R-:W5:Y:S01]  /*61530*/  LDL.LU R14, [R1+0x1a4c] ;  /* 0x001a4c00010e7983 */ /* 0x000f620000300800 */
[----:B0-----:R-:W-:-:S03]  /*61540*/  IMAD R8, R28, 0x10, R0 ;  /* 0x000000101c087824 */ /* 0x001fc600078e0200 */
[----:B------:R-:W5:Y:S01]  /*61550*/  LDL.LU R29, [R1+0x2c] ;  /* 0x00002c00011d7983 */ /* 0x000f620000300800 */
[----:B------:R-:W-:Y:S01]  /*61560*/  IMAD R0, R28, 0x8, R8 ;  /* 0x000000081c007824 */ /* 0x000fe200078e0208 */
[----:B------:R-:W-:-:S04]  /*61570*/  IADD3 R22, P6, R8, R20, RZ ;  /* 0x0000001408167210 */ /* 0x000fc80007fde0ff */
        /* <DEDUP_REMOVED lines=11> */
[CC--:B------:R-:W-:Y:S01]  /*61630*/  IADD3 R2, P6, R3.reuse, R20.reuse, RZ ;  /* 0x0000001403027210 */ /* 0x0c0fe20007fde0ff */
[----:B------:R-:W-:Y:S01]  /*61640*/  IMAD R0, R28, 0x8, R3 ;  /* 0x000000081c007824 */ /* 0x000fe200078e0203 */
[----:B------:R0:W-:Y:S02]  /*61650*/  @P5 STG.E.U8 desc[UR8][R22.64], R4 ;  /* 0x0000000416005986 */ /* 0x0001e4000c101108 */
[----:B------:R-:W-:Y:S02]  /*61660*/  LEA.HI.X.SX32 R3, R3, R21, 0x1, P6 ;  /* 0x0000001503037211 */ /* 0x000fe400030f0eff */
[----:B------:R-:W-:Y:S02]  /*61670*/  IADD3 R12, P6, R0, R20, RZ ;  /* 0x00000014000c7210 */ /* 0x000fe40007fde0ff */
[----:B------:R-:W-:Y:S01]  /*61680*/  ISETP.LT.AND P1, PT, R6, UR4, !P0 ;  /* 0x0000000406007c0c */ /* 0x000fe2000c721270 */
[----:B------:R-:W-:Y:S01]  /*61690*/  ULDC UR4, c[0x0][0x22c] ;  /* 0x00008b0000047ab9 */ /* 0x000fe20000000800 */
[----:B------:R-:W5:Y:S01]  /*616a0*/  LDL.LU R6, [R1+0x1a48] ;  /* 0x001a480001067983 */ /* 0x000f620000300800 */
[----:B0-----:R-:W-:-:S02]  /*616b0*/  PRMT R4, R17, 0x7772, RZ ;  /* 0x0000777211047816 */ /* 0x001fc400000000ff */
[----:B------:R-:W-:-:S03]  /*616c0*/  PRMT R8, R13, 0x7773, RZ ;  /* 0x000077730d087816 */ /* 0x000fc600000000ff */
[----:B------:R0:W-:Y:S01]  /*616d0*/  @P4 STG.E.U8 desc[UR8][R2.64], R4 ;  /* 0x0000000402004986 */ /* 0x0001e2000c101108 */
[----:B------:R-:W-:Y:S01]  /*616e0*/  LEA.HI.X.SX32 R13, R0, R21, 0x1, P6 ;  /* 0x00000015000d7211 */ /* 0x000fe200030f0eff */
[----:B0-----:R-:W-:-:S04]  /*616f0*/  IMAD R3, R28, 0x8, R0 ;  /* 0x000000081c037824 */ /* 0x001fc800078e0200 */
[----:B------:R0:W-:Y:S01]  /*61700*/  @P3 STG.E.U8 desc[UR8][R12.64], R8 ;  /* 0x000000080c003986 */ /* 0x0001e2000c101108 */
[----:B------:R-:W-:Y:S01]  /*61710*/  IADD3 R2, P6, R3, R20, RZ ;  /* 0x0000001403027210 */ /* 0x000fe20007fde0ff */
[----:B------:R-:W-:-:S03]  /*61720*/  IMAD R0, R28, 0x8, R3 ;  /* 0x000000081c007824 */ /* 0x000fc600078e0203 */
[----:B------:R-:W-:Y:S02]  /*61730*/  LEA.HI.X.SX32 R3, R3, R21, 0x1, P6 ;  /* 0x0000001503037211 */ /* 0x000fe400030f0eff */
[----:B0-----:R-:W-:-:S05]  /*61740*/  PRMT R12, R5, 0x7773, RZ ;  /* 0x00007773050c7816 */ /* 0x001fca00000000ff */
[----:B------:R0:W-:Y:S01]  /*61750*/  @P1 STG.E.U8 desc[UR8][R2.64], R12 ;  /* 0x0000000c02001986 */ /* 0x0001e2000c101108 */
[----:B---3--:R-:W-:Y:S01]  /*61760*/  ISETP.LT.AND P2, PT, R27, UR4, !P0 ;  /* 0x000000041b007c0c */ /* 0x008fe2000c741270 */
[----:B------:R-:W-:Y:S02]  /*61770*/  ULDC UR4, c[0x0][0x22c] ;  /* 0x00008b0000047ab9 */ /* 0x000fe40000000800 */
[----:B--2---:R-:W-:Y:S01]  /*61780*/  ISETP.LT.AND P5, PT, R15, UR4, !P0 ;  /* 0x000000040f007c0c */ /* 0x004fe2000c7a1270 */
[----:B------:R-:W-:Y:S01]  /*61790*/  ULDC UR4, c[0x0][0x22c] ;  /* 0x00008b0000047ab9 */ /* 0x000fe20000000800 */
[----:B------:R-:W2:Y:S01]  /*617a0*/  LDL.LU R15, [R1+0x1a44] ;  /* 0x001a4400010f7983 */ /* 0x000ea20000300800 */
[----:B----4-:R-:W-:Y:S01]  /*617b0*/  ISETP.LT.AND P4, PT, R7, UR4, !P0 ;  /* 0x0000000407007c0c */ /* 0x010fe2000c781270 */
[----:B------:R-:W-:Y:S02]  /*617c0*/  ULDC UR4, c[0x0][0x22c] ;  /* 0x00008b0000047ab9 */ /* 0x000fe40000000800 */
[----:B------:R-:W3:Y:S04]  /*617d0*/  LDL.LU R27, [R1+0x88] ;  /* 0x00008800011b7983 */ /* 0x000ee80000300800 */
[----:B------:R-:W4:Y:S01]  /*617e0*/  LDL.LU R7, [R1+0x1a40] ;  /* 0x001a400001077983 */ /* 0x000f220000300800 */
[----:B-----5:R-:W-:Y:S01]  /*617f0*/  ISETP.LT.AND P1, PT, R14, UR5, !P0 ;  /* 0x000000050e007c0c */ /* 0x020fe2000c721270 */
[----:B------:R-:W-:-:S02]  /*61800*/  ULDC UR5, c[0x0][0x22c] ;  /* 0x00008b0000057ab9 */ /* 0x000fc40000000800 */
[----:B------:R-:W5:Y:S01]  /*61810*/  LDL.LU R14, [R1+0x1a3c] ;  /* 0x001a3c00010e7983 */ /* 0x000f620000300800 */
[C---:B------:R-:W-:Y:S02]  /*61820*/  IADD3 R4, P6, R0.reuse, R20, RZ ;  /* 0x0000001400047210 */ /* 0x040fe40007fde0ff */
[----:B------:R-:W-:Y:S02]  /*61830*/  PRMT R9, R9, 0x7773, RZ ;  /* 0x0000777309097816 */ /* 0x000fe400000000ff */
[----:B------:R-:W-:Y:S02]  /*61840*/  LEA.HI.X.SX32 R5, R0, R21, 0x1, P6 ;  /* 0x0000001500057211 */ /* 0x000fe400030f0eff */
[C---:B------:R-:W-:Y:S01]  /*61850*/  ISETP.LT.AND P3, PT, R29.reuse, UR4, !P0 ;  /* 0x000000041d007c0c */ /* 0x040fe2000c761270 */
[----:B------:R-:W-:Y:S01]  /*61860*/  ULDC UR4, c[0x0][0x22c] ;  /* 0x00008b0000047ab9 */ /* 0x000fe20000000800 */
[----:B------:R-:W-:Y:S01]  /*61870*/  IMAD R8, R29, R28, RZ ;  /* 0x0000001c1d087224 */ /* 0x000fe200078e02ff */
[----:B------:R1:W-:Y:S04]  /*61880*/  @P2 STG.E.U8 desc[UR8][R4.64], R9 ;  /* 0x0000000904002986 */ /* 0x0003e8000c101108 */
[----:B------:R-:W4:Y:S01]  /*61890*/  LDL.LU R29, [R1+0x94] ;  /* 0x00009400011d7983 */ /* 0x000f220000300800 */
[----:B0-----:R-:W-:Y:S01]  /*618a0*/  IADD3 R2, P6, R8, R20, RZ ;  /* 0x0000001408027210 */ /* 0x001fe20007fde0ff */
[----:B------:R-:W-:-:S03]  /*618b0*/  IMAD R0, R28, 0x10, R0 ;  /* 0x000000101c007824 */ /* 0x000fc600078e0200 */
[-C--:B------:R-:W-:Y:S02]  /*618c0*/  LEA.HI.X.SX32 R3, R8, R21.reuse, 0x1, P6 ;  /* 0x0000001508037211 */ /* 0x080fe400030f0eff */
[----:B-1----:R-:W-:Y:S02]  /*618d0*/  IADD3 R4, P6, R0, R20, RZ ;  /* 0x0000001400047210 */ /* 0x002fe40007fde0ff */
[----:B------:R-:W-:Y:S01]  /*618e0*/  PRMT R17, R17, 0x7773, RZ ;  /* 0x0000777311117816 */ /* 0x000fe200000000ff */
[----:B------:R-:W-:Y:S01]  /*618f0*/  IMAD R8, R28, 0x8, R0 ;  /* 0x000000081c087824 */ /* 0x000fe200078e0200 */
[----:B------:R-:W-:-:S03]  /*61900*/  LEA.HI.X.SX32 R5, R0, R21, 0x1, P6 ;  /* 0x0000001500057211 */ /* 0x000fc600030f0eff */
[----:B------:R0:W-:Y:S01]  /*61910*/  @P3 STG.E.U8 desc[UR8][R2.64], R17 ;  /* 0x0000001102003986 */ /* 0x0001e2000c101108 */
[----:B------:R-:W-:Y:S01]  /*61920*/  ISETP.LT.AND P2, PT, R6, UR4, !P0 ;  /* 0x0000000406007c0c */ /* 0x000fe2000c741270 */
[----:B------:R-:W-:Y:S02]  /*61930*/  ULDC UR4, c[0x0][0x22c] ;  /* 0x00008b0000047ab9 */ /* 0x000fe40000000800 */
[----:B------:R-:W4:Y:S01]  /*61940*/  LDL.LU R6, [R1+0x1a38] ;  /* 0x001a380001067983 */ /* 0x000f220000300800 */
[----:B---3--:R-:W-:Y:S01]  /*61950*/  ISETP.LT.AND P3, PT, R27, UR4, !P0 ;  /* 0x000000041b007c0c */ /* 0x008fe2000c761270 */
[----:B------:R-:W-:Y:S02]  /*61960*/  ULDC UR4, c[0x0][0x22c] ;  /* 0x00008b0000047ab9 */ /* 0x000fe40000000800 */
[----:B------:R-:W3:Y:S01]  /*61970*/  LDL.LU R27, [R1+0x34] ;  /* 0x00003400011b7983 */ /* 0x000ee20000300800 */
[----:B-----5:R-:W-:-:S05]  /*61980*/  PRMT R0, R14, 0x7770, RZ ;  /* 0x000077700e007816 */ /* 0x020fca00000000ff */
[----:B------:R1:W-:Y:S01]  /*61990*/  @P5 STG.E.U8 desc[UR8][R4.64], R0 ;  /* 0x0000000004005986 */ /* 0x0003e2000c101108 */
[----:B--2---:R-:W-:Y:S01]  /*619a0*/  ISETP.LT.AND P5, PT, R15, UR4, !P0 ;  /* 0x000000040f007c0c */ /* 0x004fe2000c7a1270 */
[----:B------:R-:W-:Y:S02]  /*619b0*/  ULDC UR4, c[0x0][0x22c] ;  /* 0x00008b0000047ab9 */ /* 0x000fe40000000800 */
[----:B------:R-:W2:Y:S01]  /*619c0*/  LDL.LU R15, [R1+0x1a34] ;  /* 0x001a3400010f7983 */ /* 0x000ea20000300800 */
[----:B0-----:R-:W-:-:S04]  /*619d0*/  IADD3 R2, P6, R8, R20, RZ ;  /* 0x0000001408027210 */ /* 0x001fc80007fde0ff */
[----:B------:R-:W-:Y:S01]  /*619e0*/  LEA.HI.X.SX32 R3, R8, R21, 0x1, P6 ;  /* 0x0000001508037211 */ /* 0x000fe200030f0eff */
[----:B-1----:R-:W-:Y:S01]  /*619f0*/  IMAD R0, R28, 0x8, R8 ;  /* 0x000000081c007824 */ /* 0x002fe200078e0208 */
[----:B------:R-:W-:-:S04]  /*61a00*/  PRMT R8, R10, 0x7770, RZ ;  /* 0x000077700a087816 */ /* 0x000fc800000000ff */
[----:B------:R-:W-:Y:S02]  /*61a10*/  IADD3 R4, P6, R0, R20, RZ ;  /* 0x0000001400047210 */ /* 0x000fe40007fde0ff */
[----:B------:R-:W-:Y:S02]  /*61a20*/  PRMT R9, R14, 0x7771, RZ ;  /* 0x000077710e097816 */ /* 0x000fe400000000ff */
[----:B----4-:R-:W-:-:S05]  /*61a30*/  PRMT R5, R6, 0x7770, RZ ;  /* 0x0000777006057816 */ /* 0x010fca00000000ff */
[----:B------:R0:W-:Y:S01]  /*61a40*/  @P4 STG.E.U8 desc[UR8][R2.64], R5 ;  /* 0x0000000502004986 */ /* 0x0001e2000c101108 */
[----:B------:R-:W-:Y:S01]  /*61a50*/  ISETP.LT.AND P4, PT, R7, UR4, !P0 ;  /* 0x0000000407007c0c */ /* 0x000fe2000c781270 */
[----:B------:R-:W-:Y:S02]  /*61a60*/  ULDC UR4, c[0x0][0x22c] ;  /* 0x00008b0000047ab9 */ /* 0x000fe40000000800 */
[----:B------:R-:W4:Y:S04]  /*61a70*/  LDL.LU R7, [R1+0x1a30] ;  /* 0x001a300001077983 */ /* 0x000f280000300800 */
[----:B------:R-:W5:Y:S01]  /*61a80*/  LDL.LU R24, [R1+0xa0] ;  /* 0x0000a00001187983 */ /* 0x000f620000300800 */
[----:B0-----:R-:W-:Y:S01]  /*61a90*/  IMAD R3, R28, 0x8, R0 ;  /* 0x000000081c037824 */ /* 0x001fe200078e0200 */
[----:B------:R-:W-:-:S04]  /*61aa0*/  LEA.HI.X.SX32 R5, R0, R21, 0x1, P6 ;  /* 0x0000001500057211 */ /* 0x000fc800030f0eff */
[CC--:B------:R-:W-:Y:S01]  /*61ab0*/  IADD3 R2, P6, R3.reuse, R20.reuse, RZ ;  /* 0x0000001403027210 */ /* 0x0c0fe20007fde0ff */
[----:B------:R-:W-:Y:S01]  /*61ac0*/  IMAD R0, R28, 0x8, R3 ;  /* 0x000000081c007824 */ /* 0x000fe200078e0203 */
[----:B------:R0:W-:Y:S02]  /*61ad0*/  @P1 STG.E.U8 desc[UR8][R4.64], R8 ;  /* 0x0000000804001986 */ /* 0x0001e4000c101108 */
[----:B------:R-:W-:Y:S02]  /*61ae0*/  LEA.HI.X.SX32 R3, R3, R21, 0x1, P6 ;  /* 0x0000001503037211 */ /* 0x000fe400030f0eff */
[----:B------:R-:W-:Y:S01]  /*61af0*/  ISETP.LT.AND P1, PT, R29, UR4, !P0 ;  /* 0x000000041d007c0c */ /* 0x000fe2000c721270 */
[----:B------:R-:W-:Y:S01]  /*61b00*/  ULDC UR4, c[0x0][0x22c] ;  /* 0x00008b0000047ab9 */ /* 0x000fe20000000800 */
[----:B0-----:R-:W-:Y:S02]  /*61b10*/  PRMT R8, R18, 0x7770, RZ ;  /* 0x0000777012087816 */ /* 0x001fe400000000ff */
[----:B------:R-:W-:-:S03]  /*61b20*/  IADD3 R4, P6, R0, R20, RZ ;  /* 0x0000001400047210 */ /* 0x000fc60007fde0ff */
[----:B------:R3:W-:Y:S01]  /*61b30*/  @P2 STG.E.U8 desc[UR8][R2.64], R8 ;  /* 0x0000000802002986 */ /* 0x0007e2000c101108 */
[----:B------:R-:W-:-:S05]  /*61b40*/  LEA.HI.X.SX32 R5, R0, R21, 0x1, P6 ;  /* 0x0000001500057211 */ /* 0x000fca00030f0eff */
[----:B------:R0:W-:Y:S01]  /*61b50*/  @P3 STG.E.U8 desc[UR8][R4.64], R9 ;  /* 0x0000000904003986 */ /* 0x0001e2000c101108 */
[----:B---3--:R-:W-:Y:S01]  /*61b60*/  IMAD R8, R27, R28, RZ ;  /* 0x0000001c1b087224 */ /* 0x008fe200078e02ff */
[----:B--2---:R-:W-:Y:S01]  /*61b70*/  ISETP.LT.AND P2, PT, R15, UR4, !P0 ;  /* 0x000000040f007c0c */ /* 0x004fe2000c741270 */
[----:B------:R-:W-:Y:S01]  /*61b80*/  ULDC UR4, c[0x0][0x22c] ;  /* 0x00008b0000047ab9 */ /* 0x000fe20000000800 */
[----:B------:R-:W2:Y:S01]  /*61b90*/  LDL.LU R15, [R1+0x1a2c] ;  /* 0x001a2c00010f7983 */ /* 0x000ea20000300800 */
[----:B------:R-:W-:Y:S01]  /*61ba0*/  ISETP.LT.AND P3, PT, R27, UR4, !P0 ;  /* 0x000000041b007c0c */ /* 0x000fe2000c761270 */
[----:B------:R-:W-:Y:S01]  /*61bb0*/  IMAD R3, R28, 0x8, R0 ;  /* 0x000000081c037824 */ /* 0x000fe200078e0200 */
[----:B------:R-:W-:Y:S01]  /*61bc0*/  PRMT R12, R6, 0x7771, RZ ;  /* 0x00007771060c7816 */ /* 0x000fe200000000ff */
[----:B------:R-:W3:Y:S01]  /*61bd0*/  LDL.LU R29, [R1+0xa8] ;  /* 0x0000a800011d7983 */ /* 0x000ee20000300800 */
[----:B0-----:R-:W-:Y:S01]  /*61be0*/  PRMT R9, R10, 0x7771, RZ ;  /* 0x000077710a097816 */ /* 0x001fe200000000ff */
[----:B------:R-:W-:-:S02]  /*61bf0*/  ULDC UR4, c[0x0][0x22c] ;  /* 0x00008b0000047ab9 */ /* 0x000fc40000000800 */
[----:B------:R-:W3:Y:S01]  /*61c00*/  LDL.LU R27, [R1+0xac] ;  /* 0x0000ac00011b7983 */ /* 0x000ee20000300800 */
[----:B------:R-:W-:Y:S01]  /*61c10*/  IADD3 R2, P6, R3, R20, RZ ;  /* 0x0000001403027210 */ /* 0x000fe20007fde0ff */
[----:B------:R-:W-:-:S03]  /*61c20*/  IMAD R0, R28, 0x8, R3 ;  /* 0x000000081c007824 */ /* 0x000fc600078e0203 */
[----:B------:R-:W-:Y:S02]  /*61c30*/  LEA.HI.X.SX32 R3, R3, R21, 0x1, P6 ;  /* 0x0000001503037211 */ /* 0x000fe400030f0eff */
[----:B------:R-:W-:-:S04]  /*61c40*/  IADD3 R4, P6, R0, R20, RZ ;  /* 0x0000001400047210 */ /* 0x000fc80007fde0ff */
[----:B------:R-:W-:Y:S01]  /*61c50*/  LEA.HI.X.SX32 R5, R0, R21, 0x1, P6 ;  /* 0x0000001500057211 */ /* 0x000fe200030f0eff */
[----:B------:R0:W-:Y:S04]  /*61c60*/  @P5 STG.E.U8 desc[UR8][R2.64], R12 ;  /* 0x0000000c02005986 */ /* 0x0001e8000c101108 */
[----:B------:R1:W-:Y:S01]  /*61c70*/  @P4 STG.E.U8 desc[UR8][R4.64], R9 ;  /* 0x0000000904004986 */ /* 0x0003e2000c101108 */
[----:B0-----:R-:W-:Y:S01]  /*61c80*/  IADD3 R2, P6, R8, R20, RZ ;  /* 0x0000001408027210 */ /* 0x001fe20007fde0ff */
[----:B-1----:R-:W-:-:S03]  /*61c90*/  IMAD R5, R28, 0x10, R0 ;  /* 0x000000101c057824 */ /* 0x002fc600078e0200 */
[-C--:B------:R-:W-:Y:S02]  /*61ca0*/  LEA.HI.X.SX32 R3, R8, R21.reuse, 0x1, P6 ;  /* 0x0000001508037211 */ /* 0x080fe400030f0eff */
[----:B------:R-:W-:Y:S01]  /*61cb0*/  PRMT R9, R18, 0x7771, RZ ;  /* 0x0000777112097816 */ /* 0x000fe200000000ff */
[----:B------:R-:W-:Y:S01]  /*61cc0*/  IMAD R0, R28, 0x8, R5 ;  /* 0x000000081c007824 */ /* 0x000fe200078e0205 */
[C---:B------:R-:W-:Y:S02]  /*61cd0*/  IADD3 R4, P6, R5.reuse, R20, RZ ;  /* 0x0000001405047210 */ /* 0x040fe40007fde0ff */
[----:B------:R-:W-:Y:S01]  /*61ce0*/  PRMT R8, R14, 0x7772, RZ ;  /* 0x000077720e087816 */ /* 0x000fe200000000ff */
[----:B------:R0:W-:Y:S01]  /*61cf0*/  @P3 STG.E.U8 desc[UR8][R2.64], R9 ;  /* 0x0000000902003986 */ /* 0x0001e2000c101108 */
[----:B------:R-:W-:-:S05]  /*61d00*/  LEA.HI.X.SX32 R5, R5, R21, 0x1, P6 ;  /* 0x0000001505057211 */ /* 0x000fca00030f0eff */
[----:B------:R1:W-:Y:S01]  /*61d10*/  @P1 STG.E.U8 desc[UR8][R4.64], R8 ;  /* 0x0000000804001986 */ /* 0x0003e2000c101108 */
[----:B0-----:R-:W-:Y:S02]  /*61d20*/  IADD3 R2, P6, R0, R20, RZ ;  /* 0x0000001400027210 */ /* 0x001fe40007fde0ff */
[----:B----4-:R-:W-:Y:S01]  /*61d30*/  ISETP.LT.AND P5, PT, R7, UR5, !P0 ;  /* 0x0000000507007c0c */ /* 0x010fe2000c7a1270 */
[----:B------:R-:W-:Y:S01]  /*61d40*/  ULDC UR5, c[0x0][0x22c] ;  /* 0x00008b0000057ab9 */ /* 0x000fe20000000800 */
[----:B------:R-:W4:Y:S01]  /*61d50*/  LDL.LU R7, [R1+0x1a28] ;  /* 0x001a280001077983 */ /* 0x000f220000300800 */
[----:B-----5:R-:W-:Y:S01]  /*61d60*/  ISETP.LT.AND P4, PT, R24, UR4, !P0 ;  /* 0x0000000418007c0c */ /* 0x020fe2000c781270 */
[----:B------:R-:W-:Y:S02]  /*61d70*/  ULDC UR4, c[0x0][0x22c] ;  /* 0x00008b0000047ab9 */ /* 0x000fe40000000800 */
[----:B------:R-:W5:Y:S01]  /*61d80*/  LDL.LU R25, [R1+0xb0] ;  /* 0x0000b00001197983 */ /* 0x000f620000300800 */
[----:B-1----:R-:W-:Y:S01]  /*61d90*/  IMAD R5, R28, 0x8, R0 ;  /* 0x000000081c057824 */ /* 0x002fe200078e0200 */
[----:B------:R-:W-:-:S02]  /*61da0*/  LEA.HI.X.SX32 R3, R0, R21, 0x1, P6 ;  /* 0x0000001500037211 */ /* 0x000fc400030f0eff */
[----:B------:R-:W-:-:S05]  /*61db0*/  PRMT R0, R6, 0x7772, RZ ;  /* 0x0000777206007816 */ /* 0x000fca00000000ff */
[----:B------:R0:W-:Y:S01]  /*61dc0*/  @P2 STG.E.U8 desc[UR8][R2.64], R0 ;  /* 0x0000000002002986 */ /* 0x0001e2000c101108 */
[----:B--2---:R-:W-:Y:S01]  /*61dd0*/  ISETP.LT.AND P3, PT, R15, UR4, !P0 ;  /* 0x000000040f007c0c */ /* 0x004fe2000c761270 */
[----:B------:R-:W-:Y:S02]  /*61de0*/  ULDC UR4, c[0x0][0x22c] ;  /* 0x00008b0000047ab9 */ /* 0x000fe40000000800 */
[----:B------:R-:W2:Y:S01]  /*61df0*/  LDL.LU R15, [R1+0x1a24] ;  /* 0x001a2400010f7983 */ /* 0x000ea20000300800 */
[----:B---3--:R-:W-:Y:S01]  /*61e00*/  ISETP.LT.AND P1, PT, R29, UR4, !P0 ;  /* 0x000000041d007c0c */ /* 0x008fe2000c721270 */
[----:B------:R-:W-:Y:S02]  /*61e10*/  ULDC UR4, c[0x0][0x22c] ;  /* 0x00008b0000047ab9 */ /* 0x000fe40000000800 */
[----:B------:R-:W3:Y:S01]  /*61e20*/  LDL.LU R24, [R1+0xb4] ;  /* 0x0000b40001187983 */ /* 0x000ee20000300800 */
[----:B------:R-:W-:Y:S01]  /*61e30*/  ISETP.LT.AND P2, PT, R27, UR4, !P0 ;  /* 0x000000041b007c0c */ /* 0x000fe2000c741270 */
[----:B0-----:R-:W-:-:S02]  /*61e40*/  IMAD R3, R28, 0x8, R5 ;  /* 0x000000081c037824 */ /* 0x001fc400078e0205 */
[----:B------:R-:W4:Y:S01]  /*61e50*/  LDL.LU R29, [R1+0x38] ;  /* 0x00003800011d7983 */ /* 0x000f220000300800 */
[CC--:B------:R-:W-:Y:S01]  /*61e60*/  IADD3 R4, P6, R5.reuse, R20.reuse, RZ ;  /* 0x0000001405047210 */ /* 0x0c0fe20007fde0ff */
[----:B------:R-:W-:Y:S02]  /*61e70*/  ULDC UR4, c[0x0][0x22c] ;  /* 0x00008b0000047ab9 */ /* 0x000fe40000000800 */
[----:B------:R-:W2:Y:S01]  /*61e80*/  LDL.LU R27, [R1+0xb8] ;  /* 0x0000b800011b7983 */ /* 0x000ea20000300800 */
[-C--:B------:R-:W-:Y:S02]  /*61e90*/  LEA.HI.X.SX32 R5, R5, R21.reuse, 0x1, P6 ;  /* 0x0000001505057211 */ /* 0x080fe400030f0eff */
[----:B------:R-:W-:Y:S01]  /*61ea0*/  PRMT R8, R10, 0x7772, RZ ;  /* 0x000077720a087816 */ /* 0x000fe200000000ff */
[----:B------:R-:W-:Y:S01]  /*61eb0*/  IMAD R0, R28, 0x8, R3 ;  /* 0x000000081c007824 */ /* 0x000fe200078e0203 */
[C---:B------:R-:W-:Y:S01]  /*61ec0*/  IADD3 R2, P6, R3.reuse, R20, RZ ;  /* 0x0000001403027210 */ /* 0x040fe20007fde0ff */
[----:B------:R-:W2:Y:S03]  /*61ed0*/  LDL.LU R26, [R1+0xbc] ;  /* 0x0000bc00011a7983 */ /* 0x000ea60000300800 */
[----:B------:R-:W-:Y:S01]  /*61ee0*/  LEA.HI.X.SX32 R3, R3, R21, 0x1, P6 ;  /* 0x0000001503037211 */ /* 0x000fe200030f0eff */
[----:B------:R0:W-:Y:S02]  /*61ef0*/  @P5 STG.E.U8 desc[UR8][R4.64], R8 ;  /* 0x0000000804005986 */ /* 0x0001e4000c101108 */
[----:B0-----:R-:W-:-:S02]  /*61f00*/  PRMT R8, R18, 0x7772, RZ ;  /* 0x0000777212087816 */ /* 0x001fc400000000ff */
[----:B------:R-:W-:-:S03]  /*61f10*/  IADD3 R4, P6, R0, R20, RZ ;  /* 0x0000001400047210 */ /* 0x000fc60007fde0ff */
[----:B------:R0:W-:Y:S01]  /*61f20*/  @P4 STG.E.U8 desc[UR8][R2.64], R8 ;  /* 0x0000000802004986 */ /* 0x0001e2000c101108 */
[----:B------:R-:W-:Y:S02]  /*61f30*/  LEA.HI.X.SX32 R5, R0, R21, 0x1, P6 ;  /* 0x0000001500057211 */ /* 0x000fe400030f0eff */
[----:B------:R-:W-:Y:S01]  /*61f40*/  PRMT R14, R14, 0x7773, RZ ;  /* 0x000077730e0e7816 */ /* 0x000fe200000000ff */
[----:B0-----:R-:W-:Y:S01]  /*61f50*/  IMAD R3, R28, 0x8, R0 ;  /* 0x000000081c037824 */ /* 0x001fe200078e0200 */
[----:B------:R-:W-:-:S04]  /*61f60*/  PRMT R8, R6, 0x7773, RZ ;  /* 0x0000777306087816 */ /* 0x000fc800000000ff */
[----:B------:R-:W-:Y:S01]  /*61f70*/  IADD3 R2, P6, R3, R20, RZ ;  /* 0x0000001403027210 */ /* 0x000fe20007fde0ff */
[----:B------:R-:W-:Y:S01]  /*61f80*/  IMAD R0, R28, 0x8, R3 ;  /* 0x000000081c007824 */ /* 0x000fe200078e0203 */
[----:B-----5:R-:W-:Y:S01]  /*61f90*/  ISETP.LT.AND P5, PT, R25, UR4, !P0 ;  /* 0x0000000419007c0c */ /* 0x020fe2000c7a1270 */
[----:B------:R-:W-:Y:S01]  /*61fa0*/  ULDC UR4, c[0x0][0x22c] ;  /* 0x00008b0000047ab9 */ /* 0x000fe20000000800 */
[----:B------:R-:W5:Y:S01]  /*61fb0*/  LDL.LU R25, [R1+0xc0] ;  /* 0x0000c00001197983 */ /* 0x000f620000300800 */
[----:B------:R-:W-:-:S03]  /*61fc0*/  LEA.HI.X.SX32 R3, R3, R21, 0x1, P6 ;  /* 0x0000001503037211 */ /* 0x000fc600030f0eff */
[----:B------:R0:W-:Y:S04]  /*61fd0*/  @P3 STG.E.U8 desc[UR8][R4.64], R14 ;  /* 0x0000000e04003986 */ /* 0x0001e8000c101108 */
[----:B------:R1:W-:Y:S01]  /*61fe0*/  @P1 STG.E.U8 desc[UR8][R2.64], R8 ;  /* 0x0000000802001986 */ /* 0x0003e2000c101108 */
[----:B---3--:R-:W-:Y:S01]  /*61ff0*/  ISETP.LT.AND P4, PT, R24, UR4, !P0 ;  /* 0x0000000418007c0c */ /* 0x008fe2000c781270 */
[----:B------:R-:W-:Y:S02]  /*62000*/  ULDC UR4, c[0x0][0x22c] ;  /* 0x00008b0000047ab9 */ /* 0x000fe40000000800 */
[----:B------:R-:W3:Y:S01]  /*62010*/  LDL.LU R24, [R1+0xc4] ;  /* 0x0000c40001187983 */ /* 0x000ee20000300800 */
[C---:B----4-:R-:W-:Y:S01]  /*62020*/  ISETP.LT.AND P3, PT, R29.reuse, UR4, !P0 ;  /* 0x000000041d007c0c */ /* 0x050fe2000c761270 */
[----:B------:R-:W-:Y:S01]  /*62030*/  IMAD R6, R29, R28, RZ ;  /* 0x0000001c1d067224 */ /* 0x000fe200078e02ff */
[-C--:B0-----:R-:W-:Y:S01]  /*62040*/  IADD3 R4, P6, R0, R20.reuse, RZ ;  /* 0x0000001400047210 */ /* 0x081fe20007fde0ff */
[----:B------:R-:W4:Y:S01]  /*62050*/  LDL.LU R29, [R1+0xc8] ;  /* 0x0000c800011d7983 */ /* 0x000f220000300800 */
[----:B--2---:R-:W-:Y:S01]  /*62060*/  ISETP.LT.AND P1, PT, R27, UR5, !P0 ;  /* 0x000000051b007c0c */ /* 0x004fe2000c721270 */
[----:B------:R-:W-:Y:S01]  /*62070*/  ULDC UR4, c[0x0][0x22c] ;  /* 0x00008b0000047ab9 */ /* 0x000fe20000000800 */
[----:B------:R-:W-:Y:S01]  /*62080*/  PRMT R10, R10, 0x7773, RZ ;  /* 0x000077730a0a7816 */ /* 0x000fe200000000ff */
[----:B------:R-:W2:Y:S01]  /*62090*/  LDL.LU R27, [R1+0xcc] ;  /* 0x0000cc00011b7983 */ /* 0x000ea20000300800 */
[-C--:B------:R-:W-:Y:S01]  /*620a0*/  LEA.HI.X.SX32 R5, R0, R21.reuse, 0x1, P6 ;  /* 0x0000001500057211 */ /* 0x080fe200030f0eff */
[----:B------:R-:W-:Y:S01]  /*620b0*/  IMAD R0, R28, 0x10, R0 ;  /* 0x000000101c007824 */ /* 0x000fe200078e0200 */
[----:B-1----:R-:W-:Y:S01]  /*620c0*/  IADD3 R2, P6, R6, R20, RZ ;  /* 0x0000001406027210 */ /* 0x002fe20007fde0ff */
[----:B------:R-:W-:Y:S01]  /*620d0*/  ULDC UR5, c[0x0][0x22c] ;  /* 0x00008b0000057ab9 */ /* 0x000fe20000000800 */
[----:B------:R-:W-:Y:S01]  /*620e0*/  PRMT R13, R18, 0x7773, RZ ;  /* 0x00007773120d7816 */ /* 0x000fe200000000ff */
[----:B------:R0:W-:Y:S01]  /*620f0*/  @P2 STG.E.U8 desc[UR8][R4.64], R10 ;  /* 0x0000000a04002986 */ /* 0x0001e2000c101108 */
[----:B------:R-:W-:Y:S01]  /*62100*/  LEA.HI.X.SX32 R3, R6, R21, 0x1, P6 ;  /* 0x0000001506037211 */ /* 0x000fe200030f0eff */
[----:B------:R-:W-:Y:S01]  /*62110*/  IMAD R6, R28, 0x8, R0 ;  /* 0x000000081c067824 */ /* 0x000fe200078e0200 */
[----:B------:R-:W-:-:S03]  /*62120*/  PRMT R9, R15, 0x7770, RZ ;  /* 0x000077700f097816 */ /* 0x000fc600000000ff */
[----:B------:R1:W-:Y:S01]  /*62130*/  @P3 STG.E.U8 desc[UR8][R2.64], R13 ;  /* 0x0000000d02003986 */ /* 0x0003e2000c101108 */
[----:B0-----:R-:W-:-:S04]  /*62140*/  IADD3 R4, P6, R0, R20, RZ ;  /* 0x0000001400047210 */ /* 0x001fc80007fde0ff */
[-C--:B------:R-:W-:Y:S01]  /*62150*/  LEA.HI.X.SX32 R5, R0, R21.reuse, 0x1, P6 ;  /* 0x0000001500057211 */ /* 0x080fe200030f0eff */
[----:B------:R-:W-:Y:S01]  /*62160*/  IMAD R0, R28, 0x8, R6 ;  /* 0x000000081c007824 */ /* 0x000fe200078e0206 */
[----:B-1----:R-:W-:Y:S02]  /*62170*/  IADD3 R2, P6, R6, R20, RZ ;  /* 0x0000001406027210 */ /* 0x002fe40007fde0ff */
[----:B------:R-:W-:Y:S01]  /*62180*/  ISETP.LT.AND P2, PT, R26, UR4, !P0 ;  /* 0x000000041a007c0c */ /* 0x000fe2000c741270 */
[----:B------:R-:W-:Y:S01]  /*62190*/  ULDC UR4, c[0x0][0x22c] ;  /* 0x00008b0000047ab9 */ /* 0x000fe20000000800 */
[----:B------:R0:W-:Y:S01]  /*621a0*/  @P5 STG.E.U8 desc[UR8][R4.64], R9 ;  /* 0x0000000904005986 */ /* 0x0001e2000c101108 */
[----:B------:R-:W-:Y:S02]  /*621b0*/  LEA.HI.X.SX32 R3, R6, R21, 0x1, P6 ;  /* 0x0000001506037211 */ /* 0x000fe400030f0eff */
[----:B------:R-:W-:Y:S02]  /*621c0*/  PRMT R13, R7, 0x7770, RZ ;  /* 0x00007770070d7816 */ /* 0x000fe400000000ff */
[----:B------:R-:W-:-:S02]  /*621d0*/  PRMT R17, R11, 0x7770, RZ ;  /* 0x000077700b117816 */ /* 0x000fc400000000ff */
[C---:B0-----:R-:W-:Y:S01]  /*621e0*/  IADD3 R4, P6, R0.reuse, R20, RZ ;  /* 0x0000001400047210 */ /* 0x041fe20007fde0ff */
[----:B------:R0:W-:Y:S03]  /*621f0*/  @P4 STG.E.U8 desc[UR8][R2.64], R13 ;  /* 0x0000000d02004986 */ /* 0x0001e6000c101108 */
[----:B------:R-:W-:Y:S02]  /*62200*/  LEA.HI.X.SX32 R5, R0, R21, 0x1, P6 ;  /* 0x0000001500057211 */ /* 0x000fe400030f0eff */
[----:B-----5:R-:W-:Y:S01]  /*62210*/  ISETP.LT.AND P3, PT, R25, UR4, !P0 ;  /* 0x0000000419007c0c */ /* 0x020fe2000c761270 */
[----:B------:R-:W-:Y:S01]  /*62220*/  ULDC UR4, c[0x0][0x22c] ;  /* 0x00008b0000047ab9 */ /* 0x000fe20000000800 */
[----:B------:R-:W5:Y:S04]  /*62230*/  LDL.LU R25, [R1+0xd0] ;  /* 0x0000d00001197983 */ /* 0x000f680000300800 */
[----:B------:R1:W-:Y:S01]  /*62240*/  @P1 STG.E.U8 desc[UR8][R4.64], R17 ;  /* 0x0000001104001986 */ /* 0x0003e2000c101108 */
[----:B---3--:R-:W-:Y:S01]  /*62250*/  ISETP.LT.AND P5, PT, R24, UR4, !P0 ;  /* 0x0000000418007c0c */ /* 0x008fe2000c7a1270 */
[----:B------:R-:W-:-:S02]  /*62260*/  ULDC UR4, c[0x0][0x22c] ;  /* 0x00008b0000047ab9 */ /* 0x000fc40000000800 */
[----:B------:R-:W3:Y:S01]  /*62270*/  LDL.LU R24, [R1+0x3c] ;  /* 0x00003c0001187983 */ /* 0x000ee20000300800 */
[----:B----4-:R-:W-:Y:S01]  /*62280*/  ISETP.LT.AND P4, PT, R29, UR4, !P0 ;  /* 0x000000041d007c0c */ /* 0x010fe2000c781270 */
[----:B------:R-:W-:Y:S02]  /*62290*/  ULDC UR4, c[0x0][0x22c] ;  /* 0x00008b0000047ab9 */ /* 0x000fe40000000800 */
[----:B------:R-:W4:Y:S01]  /*622a0*/  LDL.LU R29, [R1+0xd4] ;  /* 0x0000d400011d7983 */ /* 0x000f220000300800 */
[----:B--2---:R-:W-:Y:S01]  /*622b0*/  ISETP.LT.AND P1, PT, R27, UR4, !P0 ;  /* 0x000000041b007c0c */ /* 0x004fe2000c721270 */
[C---:B------:R-:W-:Y:S02]  /*622c0*/  IMAD R0, R28.reuse, 0x8, R0 ;  /* 0x000000081c007824 */ /* 0x040fe400078e0200 */
[----:B------:R-:W2:Y:S01]  /*622d0*/  LDL.LU R27, [R1+0xd8] ;  /* 0x0000d800011b7983 */ /* 0x000ea20000300800 */
[----:B------:R-:W-:Y:S01]  /*622e0*/  PRMT R23, R19, 0x7770, RZ ;  /* 0x0000777013177816 */ /* 0x000fe200000000ff */
[----:B------:R-:W-:Y:S01]  /*622f0*/  ULDC UR4, c[0x0][0x22c] ;  /* 0x00008b0000047ab9 */ /* 0x000fe20000000800 */
[----:B------:R-:W-:Y:S01]  /*62300*/  IMAD R6, R28, 0x8, R0 ;  /* 0x000000081c067824 */ /* 0x000fe200078e0200 */
[CC--:B0-----:R-:W-:Y:S01]  /*62310*/  IADD3 R2, P6, R0.reuse, R20.reuse, RZ ;  /* 0x0000001400027210 */ /* 0x0c1fe20007fde0ff */
[----:B------:R-:W2:Y:S03]  /*62320*/  LDL.LU R26, [R1+0xdc] ;  /* 0x0000dc00011a7983 */ /* 0x000ea60000300800 */
[----:B------:R-:W-:Y:S01]  /*62330*/  LEA.HI.X.SX32 R3, R0, R21, 0x1, P6 ;  /* 0x0000001500037211 */ /* 0x000fe200030f0eff */
[----:B------:R-:W-:Y:S01]  /*62340*/  IMAD R0, R28, 0x8, R6 ;  /* 0x000000081c007824 */ /* 0x000fe200078e0206 */
[----:B-1----:R-:W-:-:S02]  /*62350*/  IADD3 R4, P6, R6, R20, RZ ;  /* 0x0000001406047210 */ /* 0x002fc40007fde0ff */
[----:B------:R-:W-:Y:S01]  /*62360*/  PRMT R9, R15, 0x7771, RZ ;  /* 0x000077710f097816 */ /* 0x000fe200000000ff */
[----:B------:R0:W-:Y:S01]  /*62370*/  @P2 STG.E.U8 desc[UR8][R2.64], R23 ;  /* 0x0000001702002986 */ /* 0x0001e2000c101108 */
[----:B------:R-:W-:Y:S01]  /*62380*/  LEA.HI.X.SX32 R5, R6, R21, 0x1, P6 ;  /* 0x0000001506057211 */ /* 0x000fe200030f0eff */
[----:B------:R-:W-:Y:S01]  /*62390*/  IMAD R6, R28, 0x8, R0 ;  /* 0x000000081c067824 */ /* 0x000fe200078e0200 */
[----:B------:R-:W-:-:S03]  /*623a0*/  PRMT R13, R7, 0x7771, RZ ;  /* 0x00007771070d7816 */ /* 0x000fc600000000ff */
[----:B------:R1:W-:Y:S01]  /*623b0*/  @P3 STG.E.U8 desc[UR8][R4.64], R9 ;  /* 0x0000000904003986 */ /* 0x0003e2000c101108 */
[----:B0-----:R-:W-:-:S04]  /*623c0*/  IADD3 R2, P6, R0, R20, RZ ;  /* 0x0000001400027210 */ /* 0x001fc80007fde0ff */
[-C--:B------:R-:W-:Y:S02]  /*623d0*/  LEA.HI.X.SX32 R3, R0, R21.reuse, 0x1, P6 ;  /* 0x0000001500037211 */ /* 0x080fe400030f0eff */
[C---:B-1----:R-:W-:Y:S02]  /*623e0*/  IADD3 R4, P6, R6.reuse, R20, RZ ;  /* 0x0000001406047210 */ /* 0x042fe40007fde0ff */
[----:B------:R-:W-:Y:S02]  /*623f0*/  PRMT R17, R11, 0x7771, RZ ;  /* 0x000077710b117816 */ /* 0x000fe400000000ff */
[----:B------:R-:W-:Y:S01]  /*62400*/  LEA.HI.X.SX32 R5, R6, R21, 0x1, P6 ;  /* 0x0000001506057211 */ /* 0x000fe200030f0eff */
[----:B------:R0:W-:Y:S04]  /*62410*/  @P5 STG.E.U8 desc[UR8][R2.64], R13 ;  /* 0x0000000d02005986 */ /* 0x0001e8000c101108 */
[----:B------:R1:W-:Y:S01]  /*62420*/  @P4 STG.E.U8 desc[UR8][R4.64], R17 ;  /* 0x0000001104004986 */ /* 0x0003e2000c101108 */
[----:B-----5:R-:W-:Y:S01]  /*62430*/  ISETP.LT.AND P2, PT, R25, UR4, !P0 ;  /* 0x0000000419007c0c */ /* 0x020fe2000c741270 */
[----:B------:R-:W-:-:S02]  /*62440*/  ULDC UR4, c[0x0][0x22c] ;  /* 0x00008b0000047ab9 */ /* 0x000fc40000000800 */
[C---:B---3--:R-:W-:Y:S01]  /*62450*/  ISETP.LT.AND P3, PT, R24.reuse, UR4, !P0 ;  /* 0x0000000418007c0c */ /* 0x048fe2000c761270 */
[----:B------:R-:W-:Y:S01]  /*62460*/  ULDC UR4, c[0x0][0x22c] ;  /* 0x00008b0000047ab9 */ /* 0x000fe20000000800 */
[----:B------:R-:W-:Y:S02]  /*62470*/  IMAD R0, R24, R28, RZ ;  /* 0x0000001c18007224 */ /* 0x000fe400078e02ff */
[----:B------:R-:W3:Y:S01]  /*62480*/  LDL.LU R24, [R1+0x40] ;  /* 0x0000400001187983 */ /* 0x000ee20000300800 */
[----:B----4-:R-:W-:Y:S01]  /*62490*/  ISETP.LT.AND P5, PT, R29, UR4, !P0 ;  /* 0x000000041d007c0c */ /* 0x010fe2000c7a1270 */
[----:B------:R-:W-:Y:S02]  /*624a0*/  ULDC UR4, c[0x0][0x22c] ;  /* 0x00008b0000047ab9 */ /* 0x000fe40000000800 */
[----:B------:R-:W4:Y:S01]  /*624b0*/  LDL.LU R29, [R1+0xe0] ;  /* 0x0000e000011d7983 */ /* 0x000f220000300800 */
[----:B--2---:R-:W-:Y:S01]  /*624c0*/  ISETP.LT.AND P4, PT, R27, UR4, !P0 ;  /* 0x000000041b007c0c */ /* 0x004fe2000c781270 */
[----:B------:R-:W-:Y:S01]  /*624d0*/  IMAD R6, R28, 0x10, R6 ;  /* 0x000000101c067824 */ /* 0x000fe200078e0206 */
[CC--:B0-----:R-:W-:Y:S01]  /*624e0*/  IADD3 R2, P6, R0.reuse, R20.reuse, RZ ;  /* 0x0000001400027210 */ /* 0x0c1fe20007fde0ff */
[----:B------:R-:W2:Y:S01]  /*624f0*/  LDL.LU R27, [R1+0xe4] ;  /* 0x0000e400011b7983 */ /* 0x000ea20000300800 */
[----:B------:R-:W-:Y:S01]  /*62500*/  PRMT R25, R19, 0x7771, RZ ;  /* 0x0000777113197816 */ /* 0x000fe200000000ff */
[----:B------:R-:W-:Y:S01]  /*62510*/  ULDC UR4, c[0x0][0x22c] ;  /* 0x00008b0000047ab9 */ /* 0x000fe20000000800 */
[----:B------:R-:W-:Y:S01]  /*62520*/  LEA.HI.X.SX32 R3, R0, R21, 0x1, P6 ;  /* 0x0000001500037211 */ /* 0x000fe200030f0eff */
[----:B------:R-:W-:Y:S01]  /*62530*/  IMAD R0, R28, 0x8, R6 ;  /* 0x000000081c007824 */ /* 0x000fe200078e0206 */
[----:B------:R-:W-:-:S04]  /*62540*/  IADD3 R8, P6, R6, R20, RZ ;  /* 0x0000001406087210 */ /* 0x000fc80007fde0ff */
[-C--:B------:R-:W-:Y:S01]  /*62550*/  LEA.HI.X.SX32 R9, R6, R21.reuse, 0x1, P6 ;  /* 0x0000001506097211 */ /* 0x080fe200030f0eff */
[----:B-1----:R-:W-:Y:S01]  /*62560*/  IMAD R5, R28, 0x8, R0 ;  /* 0x000000081c057824 */ /* 0x002fe200078e0200 */
[C---:B------:R-:W-:Y:S02]  /*62570*/  IADD3 R12, P6, R0.reuse, R20, RZ ;  /* 0x00000014000c7210 */ /* 0x040fe40007fde0ff */
[----:B------:R-:W-:Y:S02]  /*62580*/  PRMT R17, R15, 0x7772, RZ ;  /* 0x000077720f117816 */ /* 0x000fe400000000ff */
[----:B------:R-:W-:Y:S01]  /*62590*/  LEA.HI.X.SX32 R13, R0, R21, 0x1, P6 ;  /* 0x00000015000d7211 */ /* 0x000fe200030f0eff */
[C---:B------:R-:W-:Y:S01]  /*625a0*/  IMAD R0, R28.reuse, 0x8, R5 ;  /* 0x000000081c007824 */ /* 0x040fe200078e0205 */
[----:B------:R-:W-:Y:S01]  /*625b0*/  PRMT R23, R7, 0x7772, RZ ;  /* 0x0000777207177816 */ /* 0x000fe200000000ff */
[----:B------:R0:W-:Y:S02]  /*625c0*/  @P3 STG.E.U8 desc[UR8][R2.64], R25 ;  /* 0x0000001902003986 */ /* 0x0001e4000c101108 */
[----:B------:R-:W-:-:S02]  /*625d0*/  IMAD R6, R28, 0x8, R0 ;  /* 0x000000081c067824 */ /* 0x000fc400078e0200 */
[----:B------:R1:W-:Y:S02]  /*625e0*/  @P1 STG.E.U8 desc[UR8][R8.64], R17 ;  /* 0x0000001108001986 */ /* 0x0003e4000c101108 */
[C---:B------:R-:W-:Y:S02]  /*625f0*/  IMAD R10, R28.reuse, 0x8, R6 ;  /* 0x000000081c0a7824 */ /* 0x040fe400078e0206 */
[----:B------:R5:W-:Y:S01]  /*62600*/  @P2 STG.E.U8 desc[UR8][R12.64], R23 ;  /* 0x000000170c002986 */ /* 0x000be2000c101108 */
[----:B0-----:R-:W-:Y:S01]  /*62610*/  IADD3 R2, P2, R5, R20, RZ ;  /* 0x0000001405027210 */ /* 0x001fe20007f5e0ff */
[----:B------:R-:W-:-:S03]  /*62620*/  IMAD R14, R28, 0x8, R10 ;  /* 0x000000081c0e7824 */ /* 0x000fc600078e020a */
[----:B------:R-:W-:Y:S02]  /*62630*/  LEA.HI.X.SX32 R3, R5, R21, 0x1, P2 ;  /* 0x0000001505037211 */ /* 0x000fe400010f0eff */
[----:B-1----:R-:W-:-:S04]  /*62640*/  IADD3 R8, P2, R6, R20, RZ ;  /* 0x0000001406087210 */ /* 0x002fc80007f5e0ff */
[-C--:B------:R-:W-:Y:S02]  /*62650*/  LEA.HI.X.SX32 R9, R6, R21.reuse, 0x1, P2 ;  /* 0x0000001506097211 */ /* 0x080fe400010f0eff */
[-C--:B------:R-:W-:Y:S02]  /*62660*/  IADD3 R16, P2, R14, R20.reuse, RZ ;  /* 0x000000140e107210 */ /* 0x080fe40007f5e0ff */
[----:B------:R-:W-:Y:S01]  /*62670*/  ISETP.LT.AND P3, PT, R26, UR4, !P0 ;  /* 0x000000041a007c0c */ /* 0x000fe2000c761270 */
[----:B------:R-:W-:Y:S01]  /*62680*/  ULDC UR4, c[0x0][0x22c] ;  /* 0x00008b0000047ab9 */ /* 0x000fe20000000800 */
[----:B------:R-:W-:Y:S02]  /*62690*/  IADD3 R4, P6, R0, R20, RZ ;  /* 0x0000001400047210 */ /* 0x000fe40007fde0ff */
[-C--:B------:R-:W-:Y:S02]  /*626a0*/  LEA.HI.X.SX32 R17, R14, R21.reuse, 0x1, P2 ;  /* 0x000000150e117211 */ /* 0x080fe400010f0eff */
[----:B------:R-:W-:-:S02]  /*626b0*/  LEA.HI.X.SX32 R5, R0, R21, 0x1, P6 ;  /* 0x0000001500057211 */ /* 0x000fc400030f0eff */
[C---:B-----5:R-:W-:Y:S02]  /*626c0*/  IADD3 R12, P6, R10.reuse, R20, RZ ;  /* 0x000000140a0c7210 */ /* 0x060fe40007fde0ff */
[----:B------:R-:W-:Y:S02]  /*626d0*/  PRMT R23, R11, 0x7772, RZ ;  /* 0x000077720b177816 */ /* 0x000fe400000000ff */
[----:B------:R-:W-:Y:S02]  /*626e0*/  PRMT R25, R19, 0x7772, RZ ;  /* 0x0000777213197816 */ /* 0x000fe400000000ff */
[----:B------:R-:W-:Y:S02]  /*626f0*/  PRMT R15, R15, 0x7773, RZ ;  /* 0x000077730f0f7816 */ /* 0x000fe400000000ff */
[----:B------:R-:W-:Y:S02]  /*62700*/  LEA.HI.X.SX32 R13, R10, R21, 0x1, P6 ;  /* 0x000000150a0d7211 */ /* 0x000fe400030f0eff */
[----:B------:R-:W-:Y:S01]  /*62710*/  PRMT R7, R7, 0x7773, RZ ;  /* 0x0000777307077816 */ /* 0x000fe200000000ff */
[----:B------:R0:W-:Y:S01]  /*62720*/  @P5 STG.E.U8 desc[UR8][R2.64], R23 ;  /* 0x0000001702005986 */ /* 0x0001e2000c101108 */
[----:B------:R-:W-:-:S03]  /*62730*/  PRMT R11, R11, 0x7773, RZ ;  /* 0x000077730b0b7816 */ /* 0x000fc600000000ff */
[----:B------:R0:W-:Y:S04]  /*62740*/  @P4 STG.E.U8 desc[UR8][R4.64], R25 ;  /* 0x0000001904004986 */ /* 0x0001e8000c101108 */
[----:B------:R0:W-:Y:S01]  /*62750*/  @P3 STG.E.U8 desc[UR8][R8.64], R15 ;  /* 0x0000000f08003986 */ /* 0x0001e2000c101108 */
[----:B------:R-:W-:Y:S02]  /*62760*/  PRMT R19, R19, 0x7773, RZ ;  /* 0x0000777313137816 */ /* 0x000fe400000000ff */
[C---:B---3--:R-:W-:Y:S01]  /*62770*/  ISETP.LT.AND P1, PT, R24.reuse, UR5, !P0 ;  /* 0x0000000518007c0c */ /* 0x048fe2000c721270 */
[----:B------:R-:W-:Y:S01]  /*62780*/  ULDC UR5, c[0x0][0x22c] ;  /* 0x00008b0000057ab9 */ /* 0x000fe20000000800 */
[----:B----4-:R-:W-:Y:S02]  /*62790*/  ISETP.LT.AND P2, PT, R29, UR4, !P0 ;  /* 0x000000041d007c0c */ /* 0x010fe4000c741270 */
[----:B--2---:R-:W-:Y:S01]  /*627a0*/  ISETP.LT.AND P0, PT, R27, UR5, !P0 ;  /* 0x000000051b007c0c */ /* 0x004fe2000c701270 */
[----:B------:R-:W-:-:S05]  /*627b0*/  IMAD R18, R24, R28, RZ ;  /* 0x0000001c18127224 */ /* 0x000fca00078e02ff */
[----:B------:R-:W-:-:S05]  /*627c0*/  IADD3 R20, P6, R18, R20, RZ ;  /* 0x0000001412147210 */ /* 0x000fca0007fde0ff */
[----:B------:R0:W-:Y:S01]  /*627d0*/  @P2 STG.E.U8 desc[UR8][R12.64], R7 ;  /* 0x000000070c002986 */ /* 0x0001e2000c101108 */
[----:B------:R-:W-:-:S03]  /*627e0*/  LEA.HI.X.SX32 R21, R18, R21, 0x1, P6 ;  /* 0x0000001512157211 */ /* 0x000fc600030f0eff */
[----:B------:R0:W-:Y:S01]  /*627f0*/  @P0 STG.E.U8 desc[UR8][R16.64], R11 ;  /* 0x0000000b10000986 */ /* 0x0001e2000c101108 */
[----:B------:R-:W-:Y:S05]  /*62800*/  @!P1 EXIT ;  /* 0x000000000000994d */ /* 0x000fea0003800000 */
[----:B------:R-:W-:Y:S01]  /*62810*/  STG.E.U8 desc[UR8][R20.64], R19 ;  /* 0x0000001314007986 */ /* 0x000fe2000c101108 */
[----:B------:R-:W-:Y:S05]  /*62820*/  EXIT ;  /* 0x000000000000794d */ /* 0x000fea0003800000 */
.L_x_3:
[----:B------:R-:W-:-:S00]  /*62830*/  BRA `(.L_x_3) ;  /* 0xfffffffc00fc7947 */ /* 0x000fc0000383ffff */
[----:B------:R-:W-:-:S00]  /*62840*/  NOP ;  /* 0x0000000000007918 */ /* 0x000fc00000000000 */
        /* <DEDUP_REMOVED lines=11> */
.L_x_4:


//--------------------- .nv.shared.matmul_kernel  --------------------------
	.section	.nv.shared.matmul_kernel,"aw",@nobits
	.sectionflags	@""
	.align	16
	.zero		1024


//--------------------- .nv.shared.reserved.0     --------------------------
	.section	.nv.shared.reserved.0,"aw",@nobits
	.weak		__nv_reservedSMEM_offset_0_alias
	.size		__nv_reservedSMEM_offset_0_alias, 0, 0
	.other		__nv_reservedSMEM_offset_0_alias,@"STO_CUDA_RESERVED_SHARED STV_DEFAULT"
__nv_reservedSMEM_offset_0_alias:
	.zero		0


//--------------------- .nv.constant0.matmul_kernel --------------------------
	.section	.nv.constant0.matmul_kernel,"a",@progbits
	.sectionflags	@""
	.align	4
.nv.constant0.matmul_kernel:
	.zero		608


//--------------------- SYMBOLS --------------------------

	.type		.nv.reservedSmem.offset0,@object
	.size		.nv.reservedSmem.offset0,0x4
